def matmul_kernel(
    a_ptr,
    b_ptr,
    c_ptr,
    M,
    N,
    K,
    stride_am,
    stride_ak,
    stride_bk,
    stride_bn,
    stride_cm,
    stride_cn,
    BLOCK_M: tl.constexpr,
    BLOCK_N: tl.constexpr,
    BLOCK_K: tl.constexpr,
    GROUP_M: tl.constexpr,
):
    pid = tl.program_id(axis=0)
    num_pid_m = tl.cdiv(M, BLOCK_M)
    num_pid_n = tl.cdiv(N, BLOCK_N)
    num_pid_in_group = GROUP_M * num_pid_n
    group_id = pid // num_pid_in_group
    first_pid_m = group_id * GROUP_M
    group_size_m = min(num_pid_m - first_pid_m, GROUP_M)
    pid_m = first_pid_m + ((pid % num_pid_in_group) % group_size_m)
    pid_n = (pid % num_pid_in_group) // group_size_m

    offs_am = (pid_m * BLOCK_M + tl.arange(0, BLOCK_M)) % M
    offs_bn = (pid_n * BLOCK_N + tl.arange(0, BLOCK_N)) % N
    offs_k = tl.arange(0, BLOCK_K)
    a_ptrs = a_ptr + offs_am[:, None] * stride_am + offs_k[None, :] * stride_ak
    b_ptrs = b_ptr + offs_k[:, None] * stride_bk + offs_bn[None, :] * stride_bn

    acc = tl.zeros((BLOCK_M, BLOCK_N), dtype=tl.float32)
    for kk in range(0, tl.cdiv(K, BLOCK_K)):
        a = tl.load(a_ptrs, mask=offs_k[None, :] < K - kk * BLOCK_K, other=0.0)
        b = tl.load(b_ptrs, mask=offs_k[:, None] < K - kk * BLOCK_K, other=0.0)
        acc = tl.dot(a, b, acc)
        a_ptrs += BLOCK_K * stride_ak
        b_ptrs += BLOCK_K * stride_bk

    c = acc.to(c_ptr.dtype.element_ty)
    offs_cm = pid_m * BLOCK_M + tl.arange(0, BLOCK_M)
    offs_cn = pid_n * BLOCK_N + tl.arange(0, BLOCK_N)
    c_ptrs = c_ptr + offs_cm[:, None] * stride_cm + offs_cn[None, :] * stride_cn
    mask = (offs_cm[:, None] < M) & (offs_cn[None, :] < N)
    tl.store(c_ptrs, c, mask=mask)

# config = {"BLOCK_K": 32, "BLOCK_M": 512, "BLOCK_N": 64, "GROUP_M": 8, "arch": "sm_100", "dtype": "fp32", "num_ctas": 1, "num_stages": 3, "num_warps": 2}
# arch = sm_100


// ===== COMPILED SASS (sm_100a) =====

	.target	sm_100a

	.elftype	@"ET_EXEC"


//--------------------- .note.nv.tkinfo           --------------------------
	.section	.note.nv.tkinfo,"",@"SHT_NOTE"
	.sectionflags	@"SHF_NOTE_NV_TKINFO"
	.tkinfo
        /*0018*/ 	.word	0x00000081
        /*0030*/ 	.string	""
        /*0030*/ 	.string	"ptxas-blackwell"
        /*0030*/ 	.string	"Cuda compilation tools, release 12.9, V12.9.86"
        /*0030*/ 	.string	"Build cuda_12.9.r12.9/compiler.36037853_0"
        /*0030*/ 	.string	"-v  -suppress-debug-info  -lineinfo  -arch sm_100a "



//--------------------- .note.nv.cuver            --------------------------
	.section	.note.nv.cuver,"",@"SHT_NOTE"
	.sectionflags	@"SHF_NOTE_NV_CUVER"
        /*0018*/ 	.short	0x0001
        /*001a*/ 	.short	0x0064
        /*001c*/ 	.short	0x0001
        /*001e*/ 	.short	0x0000
        /*0020*/ 	.short	0x0001
        /*0022*/ 	.short	0x0000


//--------------------- .nv.info                  --------------------------
	.section	.nv.info,"",@"SHT_CUDA_INFO"
	.align	4


	//----- nvinfo : EIATTR_REGCOUNT
	.align		4
        /*0000*/ 	.byte	0x04, 0x2f
        /*0002*/ 	.short	(.L_1 - .L_0)
	.align		4
.L_0:
        /*0004*/ 	.word	index@(matmul_kernel)
        /*0008*/ 	.word	0x000000ff


	//----- nvinfo : EIATTR_FRAME_SIZE
	.align		4
.L_1:
        /*000c*/ 	.byte	0x04, 0x11
        /*000e*/ 	.short	(.L_3 - .L_2)
	.align		4
.L_2:
        /*0010*/ 	.word	index@(matmul_kernel)
        /*0014*/ 	.word	0x00001958


	//----- nvinfo : EIATTR_MIN_STACK_SIZE
	.align		4
.L_3:
        /*0018*/ 	.byte	0x04, 0x12
        /*001a*/ 	.short	(.L_5 - .L_4)
	.align		4
.L_4:
        /*001c*/ 	.word	index@(matmul_kernel)
        /*0020*/ 	.word	0x00001958
.L_5:


//--------------------- .nv.info.matmul_kernel    --------------------------
	.section	.nv.info.matmul_kernel,"",@"SHT_CUDA_INFO"
	.sectionflags	@""
	.align	4


	//----- nvinfo : EIATTR_CUDA_API_VERSION
	.align		4
        /*0000*/ 	.byte	0x04, 0x37
        /*0002*/ 	.short	(.L_7 - .L_6)
.L_6:
        /*0004*/ 	.word	0x00000081


	//----- nvinfo : EIATTR_KPARAM_INFO
	.align		4
.L_7:
        /*0008*/ 	.byte	0x04, 0x17
        /*000a*/ 	.short	(.L_9 - .L_8)
.L_8:
        /*000c*/ 	.word	0x00000000
        /*0010*/ 	.short	0x000d
        /*0012*/ 	.short	0x0048
        /*0014*/ 	.byte	0x00, 0xf4, 0x21, 0x00


	//----- nvinfo : EIATTR_KPARAM_INFO
	.align		4
.L_9:
        /*0018*/ 	.byte	0x04, 0x17
        /*001a*/ 	.short	(.L_11 - .L_10)
.L_10:
        /*001c*/ 	.word	0x00000000
        /*0020*/ 	.short	0x000c
        /*0022*/ 	.short	0x0040
        /*0024*/ 	.byte	0x00, 0xf4, 0x21, 0x00


	//----- nvinfo : EIATTR_KPARAM_INFO
	.align		4
.L_11:
        /*0028*/ 	.byte	0x04, 0x17
        /*002a*/ 	.short	(.L_13 - .L_12)
.L_12:
        /*002c*/ 	.word	0x00000000
        /*0030*/ 	.short	0x000b
        /*0032*/ 	.short	0x0038
        /*0034*/ 	.byte	0x00, 0xf0, 0x11, 0x00


	//----- nvinfo : EIATTR_KPARAM_INFO
	.align		4
.L_13:
        /*0038*/ 	.byte	0x04, 0x17
        /*003a*/ 	.short	(.L_15 - .L_14)
.L_14:
        /*003c*/ 	.word	0x00000000
        /*0040*/ 	.short	0x000a
        /*0042*/ 	.short	0x0034
        /*0044*/ 	.byte	0x00, 0xf0, 0x11, 0x00


	//----- nvinfo : EIATTR_KPARAM_INFO
	.align		4
.L_15:
        /*0048*/ 	.byte	0x04, 0x17
        /*004a*/ 	.short	(.L_17 - .L_16)
.L_16:
        /*004c*/ 	.word	0x00000000
        /*0050*/ 	.short	0x0009
        /*0052*/ 	.short	0x0030
        /*0054*/ 	.byte	0x00, 0xf0, 0x11, 0x00


	//----- nvinfo : EIATTR_KPARAM_INFO
	.align		4
.L_17:
        /*0058*/ 	.byte	0x04, 0x17
        /*005a*/ 	.short	(.L_19 - .L_18)
.L_18:
        /*005c*/ 	.word	0x00000000
        /*0060*/ 	.short	0x0008
        /*0062*/ 	.short	0x002c
        /*0064*/ 	.byte	0x00, 0xf0, 0x11, 0x00


	//----- nvinfo : EIATTR_KPARAM_INFO
	.align		4
.L_19:
        /*0068*/ 	.byte	0x04, 0x17
        /*006a*/ 	.short	(.L_21 - .L_20)
.L_20:
        /*006c*/ 	.word	0x00000000
        /*0070*/ 	.short	0x0007
        /*0072*/ 	.short	0x0028
        /*0074*/ 	.byte	0x00, 0xf0, 0x11, 0x00


	//----- nvinfo : EIATTR_KPARAM_INFO
	.align		4
.L_21:
        /*0078*/ 	.byte	0x04, 0x17
        /*007a*/ 	.short	(.L_23 - .L_22)
.L_22:
        /*007c*/ 	.word	0x00000000
        /*0080*/ 	.short	0x0006
        /*0082*/ 	.short	0x0024
        /*0084*/ 	.byte	0x00, 0xf0, 0x11, 0x00


	//----- nvinfo : EIATTR_KPARAM_INFO
	.align		4
.L_23:
        /*0088*/ 	.byte	0x04, 0x17
        /*008a*/ 	.short	(.L_25 - .L_24)
.L_24:
        /*008c*/ 	.word	0x00000000
        /*0090*/ 	.short	0x0005
        /*0092*/ 	.short	0x0020
        /*0094*/ 	.byte	0x00, 0xf0, 0x11, 0x00


	//----- nvinfo : EIATTR_KPARAM_INFO
	.align		4
.L_25:
        /*0098*/ 	.byte	0x04, 0x17
        /*009a*/ 	.short	(.L_27 - .L_26)
.L_26:
        /*009c*/ 	.word	0x00000000
        /*00a0*/ 	.short	0x0004
        /*00a2*/ 	.short	0x001c
        /*00a4*/ 	.byte	0x00, 0xf0, 0x11, 0x00


	//----- nvinfo : EIATTR_KPARAM_INFO
	.align		4
.L_27:
        /*00a8*/ 	.byte	0x04, 0x17
        /*00aa*/ 	.short	(.L_29 - .L_28)
.L_28:
        /*00ac*/ 	.word	0x00000000
        /*00b0*/ 	.short	0x0003
        /*00b2*/ 	.short	0x0018
        /*00b4*/ 	.byte	0x00, 0xf0, 0x11, 0x00


	//----- nvinfo : EIATTR_KPARAM_INFO
	.align		4
.L_29:
        /*00b8*/ 	.byte	0x04, 0x17
        /*00ba*/ 	.short	(.L_31 - .L_30)
.L_30:
        /*00bc*/ 	.word	0x00000000
        /*00c0*/ 	.short	0x0002
        /*00c2*/ 	.short	0x0010
        /*00c4*/ 	.byte	0x00, 0xf4, 0x21, 0x00


	//----- nvinfo : EIATTR_KPARAM_INFO
	.align		4
.L_31:
        /*00c8*/ 	.byte	0x04, 0x17
        /*00ca*/ 	.short	(.L_33 - .L_32)
.L_32:
        /*00cc*/ 	.word	0x00000000
        /*00d0*/ 	.short	0x0001
        /*00d2*/ 	.short	0x0008
        /*00d4*/ 	.byte	0x00, 0xf4, 0x21, 0x00


	//----- nvinfo : EIATTR_KPARAM_INFO
	.align		4
.L_33:
        /*00d8*/ 	.byte	0x04, 0x17
        /*00da*/ 	.short	(.L_35 - .L_34)
.L_34:
        /*00dc*/ 	.word	0x00000000
        /*00e0*/ 	.short	0x0000
        /*00e2*/ 	.short	0x0000
        /*00e4*/ 	.byte	0x00, 0xf4, 0x21, 0x00


	//----- nvinfo : EIATTR_SPARSE_MMA_MASK
	.align		4
.L_35:
        /*00e8*/ 	.byte	0x03, 0x50
        /*00ea*/ 	.short	0x0000


	//----- nvinfo : EIATTR_MAXREG_COUNT
	.align		4
        /*00ec*/ 	.byte	0x03, 0x1b
        /*00ee*/ 	.short	0x00ff


	//----- nvinfo : EIATTR_NUM_BARRIERS
	.align		4
        /*00f0*/ 	.byte	0x02, 0x4c
        /*00f2*/ 	.byte	0x01
	.zero		1


	//----- nvinfo : EIATTR_ANNOTATIONS
	.align		4
        /*00f4*/ 	.byte	0x04, 0x55
        /*00f6*/ 	.short	(.L_37 - .L_36)


	//   ....[0]....
.L_36:
        /*00f8*/ 	.word	0x00000001
        /*00fc*/ 	.byte	0x50, 0x0d, 0x00, 0x00, 0x01, 0x00, 0x00, 0x00, 0x70, 0x0e, 0x00, 0x00, 0x01, 0x00, 0x00, 0x00
        /* <DEDUP_REMOVED lines=3211> */
        /*c9bc*/ 	.byte	0xe0, 0xab, 0x03, 0x00, 0x01, 0x00, 0x00, 0x00, 0xf0, 0xab, 0x03, 0x00


	//----- nvinfo : EIATTR_VRC_CTA_INIT_COUNT
	.align		4
.L_37:
        /*c9c8*/ 	.byte	0x02, 0x4a
	.zero		1
	.zero		1


	//----- nvinfo : EIATTR_EXIT_INSTR_OFFSETS
	.align		4
        /*c9cc*/ 	.byte	0x04, 0x1c
        /*c9ce*/ 	.short	(.L_39 - .L_38)


	//   ....[0]....
.L_38:
        /*c9d0*/ 	.word	0x0003ad60


	//   ....[1]....
        /*c9d4*/ 	.word	0x0003ad80


	//----- nvinfo : EIATTR_REQNTID
	.align		4
.L_39:
        /*c9d8*/ 	.byte	0x04, 0x10
        /*c9da*/ 	.short	(.L_41 - .L_40)
.L_40:
        /*c9dc*/ 	.word	0x00000040
        /*c9e0*/ 	.word	0x00000001
        /*c9e4*/ 	.word	0x00000001


	//----- nvinfo : EIATTR_CBANK_PARAM_SIZE
	.align		4
.L_41:
        /*c9e8*/ 	.byte	0x03, 0x19
        /*c9ea*/ 	.short	0x0050


	//----- nvinfo : EIATTR_PARAM_CBANK
	.align		4
        /*c9ec*/ 	.byte	0x04, 0x0a
        /*c9ee*/ 	.short	(.L_43 - .L_42)
	.align		4
.L_42:
        /*c9f0*/ 	.word	index@(.nv.constant0.matmul_kernel)
        /*c9f4*/ 	.short	0x0380
        /*c9f6*/ 	.short	0x0050


	//----- nvinfo : EIATTR_SW_WAR
	.align		4
.L_43:
        /*c9f8*/ 	.byte	0x04, 0x36
        /*c9fa*/ 	.short	(.L_45 - .L_44)
.L_44:
        /*c9fc*/ 	.word	0x00000008
.L_45:


//--------------------- .nv.compat                --------------------------
	.section	.nv.compat,"",@"SHT_CUDA_COMPAT_INFO"
	.align	4
        /*0000*/ 	.byte	0x02, 0x02, 0x01, 0x00, 0x02, 0x05, 0x05, 0x00, 0x02, 0x03, 0x00, 0x00, 0x02, 0x06, 0x01, 0x00


//--------------------- .nv.callgraph             --------------------------
	.section	.nv.callgraph,"",@"SHT_CUDA_CALLGRAPH"
	.align	4
	.sectionentsize	8
	.align		4
        /*0000*/ 	.word	0x00000000
	.align		4
        /*0004*/ 	.word	0xffffffff
	.align		4
        /*0008*/ 	.word	0x00000000
	.align		4
        /*000c*/ 	.word	0xfffffffe
	.align		4
        /*0010*/ 	.word	0x00000000
	.align		4
        /*0014*/ 	.word	0xfffffffd
	.align		4
        /*0018*/ 	.word	0x00000000
	.align		4
        /*001c*/ 	.word	0xfffffffc


//--------------------- .text.matmul_kernel       --------------------------
	.section	.text.matmul_kernel,"ax",@progbits
	.align	128
        .global         matmul_kernel
        .type           matmul_kernel,@function
        .size           matmul_kernel,(.L_x_3 - matmul_kernel)
        .other          matmul_kernel,@"STO_CUDA_ENTRY STV_DEFAULT"
matmul_kernel:
.text.matmul_kernel:
[----:B------:R-:W1:Y:S08]  /*0000*/  LDC R1, c[0x0][0x37c] ;  /* 0x0000df00ff017b82 */ /* 0x000e700000000800 */
[----:B------:R-:W2:Y:S01]  /*0010*/  LDC.64 R2, c[0x0][0x398] ;  /* 0x0000e600ff027b82 */ /* 0x000ea20000000a00 */
[----:B------:R-:W3:Y:S01]  /*0020*/  S2R R9, SR_CTAID.X ;  /* 0x0000000000097919 */ /* 0x000ee20000002500 */
[----:B------:R-:W4:Y:S01]  /*0030*/  LDCU UR5, c[0x0][0x3a0] ;  /* 0x00007400ff0577ac */ /* 0x000f220008000800 */
[----:B-1----:R-:W-:Y:S01]  /*0040*/  VIADD R1, R1, 0xffffe6a8 ;  /* 0xffffe6a801017836 */ /* 0x002fe20000000000 */
[----:B------:R-:W1:Y:S01]  /*0050*/  S2R R17, SR_TID.X ;  /* 0x0000000000117919 */ /* 0x000e620000002100 */
[----:B------:R-:W5:Y:S03]  /*0060*/  LDCU UR6, c[0x0][0x3a0] ;  /* 0x00007400ff0677ac */ /* 0x000f660008000800 */
[----:B------:R-:W5:Y:S01]  /*0070*/  LDC R97, c[0x0][0x3a0] ;  /* 0x0000e800ff617b82 */ /* 0x000f620000000800 */
[----:B------:R-:W1:Y:S01]  /*0080*/  LDCU UR18, c[0x0][0x3a4] ;  /* 0x00007480ff1277ac */ /* 0x000e620008000800 */
[----:B------:R-:W1:Y:S06]  /*0090*/  LDCU.128 UR20, c[0x0][0x380] ;  /* 0x00007000ff1477ac */ /* 0x000e6c0008000c00 */
[----:B------:R-:W5:Y:S01]  /*00a0*/  LDC R93, c[0x0][0x3a0] ;  /* 0x0000e800ff5d7b82 */ /* 0x000f620000000800 */
[----:B------:R-:W1:Y:S01]  /*00b0*/  LDCU UR19, c[0x0][0x3b0] ;  /* 0x00007600ff1377ac */ /* 0x000e620008000800 */
[----:B----4-:R-:W-:Y:S01]  /*00c0*/  UIADD3 UR5, UPT, UPT, UR5, 0x1f, URZ ;  /* 0x0000001f05057890 */ /* 0x010fe2000fffe0ff */
[----:B--2---:R-:W-:Y:S01]  /*00d0*/  VIADD R0, R3, 0x3f ;  /* 0x0000003f03007836 */ /* 0x004fe20000000000 */
[----:B------:R-:W-:-:S02]  /*00e0*/  IABS R18, R2 ;  /* 0x0000000200127213 */ /* 0x000fc40000000000 */
[----:B------:R-:W-:Y:S02]  /*00f0*/  UISETP.GT.AND UP0, UPT, UR5, 0x1f, UPT ;  /* 0x0000001f0500788c */ /* 0x000fe4000bf04270 */
[----:B------:R-:W2:Y:S01]  /*0100*/  LDC R96, c[0x0][0x3a0] ;  /* 0x0000e800ff607b82 */ /* 0x000ea20000000800 */
[----:B------:R-:W4:Y:S01]  /*0110*/  LDCU UR32, c[0x0][0x3b0] ;  /* 0x00007600ff2077ac */ /* 0x000f220008000800 */
[----:B------:R-:W-:Y:S01]  /*0120*/  SHF.R.S32.HI R5, RZ, 0x1f, R0 ;  /* 0x0000001fff057819 */ /* 0x000fe20000011400 */
[----:B------:R-:W-:-:S03]  /*0130*/  USEL UR4, URZ, 0x4, !UP0 ;  /* 0x00000004ff047887 */ /* 0x000fc6000c000000 */
[----:B------:R-:W-:Y:S01]  /*0140*/  LEA.HI R5, R5, R0, RZ, 0x6 ;  /* 0x0000000005057211 */ /* 0x000fe200078f30ff */
[----:B------:R-:W2:Y:S01]  /*0150*/  LDCU UR24, c[0x0][0x3b0] ;  /* 0x00007600ff1877ac */ /* 0x000ea20008000800 */
[----:B---3--:R-:W-:Y:S01]  /*0160*/  IABS R10, R9 ;  /* 0x00000009000a7213 */ /* 0x008fe20000000000 */
[----:B------:R-:W3:Y:S01]  /*0170*/  LDC R95, c[0x0][0x3a0] ;  /* 0x0000e800ff5f7b82 */ /* 0x000ee20000000800 */
[----:B------:R-:W-:Y:S01]  /*0180*/  SHF.R.S32.HI R5, RZ, 0x6, R5 ;  /* 0x00000006ff057819 */ /* 0x000fe20000011405 */
[----:B------:R-:W2:Y:S01]  /*0190*/  LDCU UR27, c[0x0][0x3b0] ;  /* 0x00007600ff1b77ac */ /* 0x000ea20008000800 */
[----:B-1----:R-:W-:Y:S02]  /*01a0*/  LOP3.LUT R98, R17, 0x3f, RZ, 0xc0, !PT ;  /* 0x0000003f11627812 */ /* 0x002fe400078ec0ff */
[----:B------:R-:W-:Y:S01]  /*01b0*/  SHF.L.U32 R6, R5, 0x3, RZ ;  /* 0x0000000305067819 */ /* 0x000fe200000006ff */
[----:B------:R-:W1:Y:S02]  /*01c0*/  LDCU UR26, c[0x0][0x3b0] ;  /* 0x00007600ff1a77ac */ /* 0x000e640008000800 */
[----:B------:R-:W1:Y:S01]  /*01d0*/  LDC R91, c[0x0][0x3a0] ;  /* 0x0000e800ff5b7b82 */ /* 0x000e620000000800 */
[-C--:B------:R-:W-:Y:S01]  /*01e0*/  IABS R7, R6.reuse ;  /* 0x0000000600077213 */ /* 0x080fe20000000000 */
[----:B------:R-:W1:Y:S01]  /*01f0*/  LDCU UR30, c[0x0][0x3b0] ;  /* 0x00007600ff1e77ac */ /* 0x000e620008000800 */
[----:B------:R-:W-:-:S02]  /*0200*/  IABS R12, R6 ;  /* 0x00000006000c7213 */ /* 0x000fc40000000000 */
[----:B------:R-:W4:Y:S01]  /*0210*/  I2F.RP R0, R7 ;  /* 0x0000000700007306 */ /* 0x000f220000209400 */
[----:B------:R-:W1:Y:S02]  /*0220*/  LDCU UR33, c[0x0][0x3b0] ;  /* 0x00007600ff2177ac */ /* 0x000e640008000800 */
[----:B------:R-:W2:Y:S01]  /*0230*/  LDC R116, c[0x0][0x3a0] ;  /* 0x0000e800ff747b82 */ /* 0x000ea20000000800 */
[----:B------:R-:W1:Y:S01]  /*0240*/  LDCU UR25, c[0x0][0x3b0] ;  /* 0x00007600ff1977ac */ /* 0x000e620008000800 */
[----:B------:R-:W1:Y:S06]  /*0250*/  LDCU UR34, c[0x0][0x3b0] ;  /* 0x00007600ff2277ac */ /* 0x000e6c0008000800 */
[----:B------:R-:W3:Y:S01]  /*0260*/  LDC R117, c[0x0][0x3a0] ;  /* 0x0000e800ff757b82 */ /* 0x000ee20000000800 */
[----:B------:R-:W1:Y:S01]  /*0270*/  LDCU UR37, c[0x0][0x3b0] ;  /* 0x00007600ff2577ac */ /* 0x000e620008000800 */
[----:B----4-:R-:W4:Y:S01]  /*0280*/  MUFU.RCP R0, R0 ;  /* 0x0000000000007308 */ /* 0x010f220000001000 */
[----:B------:R-:W1:Y:S02]  /*0290*/  LDCU UR38, c[0x0][0x3b0] ;  /* 0x00007600ff2677ac */ /* 0x000e640008000800 */
[----:B-1----:R-:W-:-:S03]  /*02a0*/  VIADD R91, R91, 0xfffffff7 ;  /* 0xfffffff75b5b7836 */ /* 0x002fc60000000000 */
[----:B------:R-:W1:Y:S01]  /*02b0*/  LDC R142, c[0x0][0x3a0] ;  /* 0x0000e800ff8e7b82 */ /* 0x000e620000000800 */
[----:B------:R-:W1:Y:S01]  /*02c0*/  LDCU UR31, c[0x0][0x3b0] ;  /* 0x00007600ff1f77ac */ /* 0x000e620008000800 */
[----:B------:R-:W1:Y:S01]  /*02d0*/  LDCU UR14, c[0x0][0x3a0] ;  /* 0x00007400ff0e77ac */ /* 0x000e620008000800 */
[----:B--2---:R-:W-:-:S05]  /*02e0*/  VIADD R116, R116, 0xfffffff6 ;  /* 0xfffffff674747836 */ /* 0x004fca0000000000 */
[----:B------:R-:W2:Y:S01]  /*02f0*/  LDC R157, c[0x0][0x3a0] ;  /* 0x0000e800ff9d7b82 */ /* 0x000ea20000000800 */
[----:B------:R-:W1:Y:S01]  /*0300*/  LDCU UR41, c[0x0][0x3b0] ;  /* 0x00007600ff2977ac */ /* 0x000e620008000800 */
[----:B----4-:R-:W-:Y:S01]  /*0310*/  VIADD R4, R0, 0xffffffe ;  /* 0x0ffffffe00047836 */ /* 0x010fe20000000000 */
[----:B------:R-:W4:Y:S01]  /*0320*/  LDCU UR17, c[0x0][0x3a0] ;  /* 0x00007400ff1177ac */ /* 0x000f220008000800 */
[----:B------:R-:W-:Y:S02]  /*0330*/  IMAD.MOV R0, RZ, RZ, -R12 ;  /* 0x000000ffff007224 */ /* 0x000fe400078e0a0c */
[----:B------:R5:W4:Y:S01]  /*0340*/  F2I.FTZ.U32.TRUNC.NTZ R5, R4 ;  /* 0x0000000400057305 */ /* 0x000b22000021f000 */
[----:B------:R-:W1:Y:S01]  /*0350*/  LDCU UR11, c[0x0][0x3a0] ;  /* 0x00007400ff0b77ac */ /* 0x000e620008000800 */
[----:B---3--:R-:W-:Y:S01]  /*0360*/  VIADD R117, R117, 0xfffffff2 ;  /* 0xfffffff275757836 */ /* 0x008fe20000000000 */
[----:B------:R-:W3:Y:S01]  /*0370*/  LDC R158, c[0x0][0x3a0] ;  /* 0x0000e800ff9e7b82 */ /* 0x000ee20000000800 */
[----:B------:R-:W1:Y:S01]  /*0380*/  LDCU UR16, c[0x0][0x3a0] ;  /* 0x00007400ff1077ac */ /* 0x000e620008000800 */
[----:B-----5:R-:W-:Y:S01]  /*0390*/  IMAD.MOV.U32 R4, RZ, RZ, RZ ;  /* 0x000000ffff047224 */ /* 0x020fe200078e00ff */
[----:B------:R-:W5:Y:S05]  /*03a0*/  LDCU UR35, c[0x0][0x3b0] ;  /* 0x00007600ff2377ac */ /* 0x000f6a0008000800 */
[----:B------:R-:W1:Y:S01]  /*03b0*/  LDC R188, c[0x0][0x3a0] ;  /* 0x0000e800ffbc7b82 */ /* 0x000e620000000800 */
[----:B------:R-:W1:Y:S01]  /*03c0*/  LDCU UR9, c[0x0][0x3a0] ;  /* 0x00007400ff0977ac */ /* 0x000e620008000800 */
[----:B----4-:R-:W-:-:S02]  /*03d0*/  IMAD.MOV R8, RZ, RZ, -R5 ;  /* 0x000000ffff087224 */ /* 0x010fc400078e0a05 */
[----:B--2---:R-:W-:Y:S01]  /*03e0*/  VIADD R157, R157, 0xfffffff5 ;  /* 0xfffffff59d9d7836 */ /* 0x004fe20000000000 */
[----:B------:R-:W2:Y:S01]  /*03f0*/  LDCU UR8, c[0x0][0x3a0] ;  /* 0x00007400ff0877ac */ /* 0x000ea20008000800 */
[----:B------:R-:W-:Y:S01]  /*0400*/  IMAD R11, R8, R7, RZ ;  /* 0x00000007080b7224 */ /* 0x000fe200078e02ff */
[----:B------:R-:W-:Y:S01]  /*0410*/  MOV R8, R10 ;  /* 0x0000000a00087202 */ /* 0x000fe20000000f00 */
[----:B------:R-:W4:Y:S01]  /*0420*/  LDC R202, c[0x0][0x3a0] ;  /* 0x0000e800ffca7b82 */ /* 0x000f220000000800 */
[----:B------:R-:W-:Y:S01]  /*0430*/  IABS R10, R3 ;  /* 0x00000003000a7213 */ /* 0x000fe20000000000 */
[----:B------:R-:W-:Y:S01]  /*0440*/  IMAD.HI.U32 R5, R5, R11, R4 ;  /* 0x0000000b05057227 */ /* 0x000fe200078e0004 */
[----:B------:R-:W1:Y:S01]  /*0450*/  LDCU UR36, c[0x0][0x3b0] ;  /* 0x00007600ff2477ac */ /* 0x000e620008000800 */
[----:B------:R-:W1:Y:S04]  /*0460*/  LDCU UR42, c[0x0][0x3b0] ;  /* 0x00007600ff2a77ac */ /* 0x000e680008000800 */
[----:B------:R-:W-:Y:S01]  /*0470*/  IMAD.HI.U32 R5, R5, R8, RZ ;  /* 0x0000000805057227 */ /* 0x000fe200078e00ff */
[----:B------:R-:W2:Y:S01]  /*0480*/  LDC R204, c[0x0][0x3a0] ;  /* 0x0000e800ffcc7b82 */ /* 0x000ea20000000800 */
[----:B------:R-:W1:Y:S02]  /*0490*/  LDCU UR39, c[0x0][0x3b0] ;  /* 0x00007600ff2777ac */ /* 0x000e640008000800 */
[----:B------:R-:W-:Y:S01]  /*04a0*/  IMAD R0, R5, R0, R8 ;  /* 0x0000000005007224 */ /* 0x000fe200078e0208 */
[----:B------:R-:W1:Y:S04]  /*04b0*/  LDCU UR15, c[0x0][0x3a0] ;  /* 0x00007400ff0f77ac */ /* 0x000e680008000800 */
[----:B------:R-:W-:Y:S01]  /*04c0*/  ISETP.GT.U32.AND P1, PT, R7, R0, PT ;  /* 0x000000000700720c */ /* 0x000fe20003f24070 */
[----:B------:R-:W3:Y:S01]  /*04d0*/  LDC R203, c[0x0][0x3a0] ;  /* 0x0000e800ffcb7b82 */ /* 0x000ee20000000800 */
[----:B------:R-:W1:Y:S01]  /*04e0*/  LDCU UR10, c[0x0][0x3a0] ;  /* 0x00007400ff0a77ac */ /* 0x000e620008000800 */
[----:B------:R-:W1:Y:S06]  /*04f0*/  LDCU UR40, c[0x0][0x3b0] ;  /* 0x00007600ff2877ac */ /* 0x000e6c0008000800 */
[----:B------:R-:W3:Y:S01]  /*0500*/  LDC R206, c[0x0][0x3a0] ;  /* 0x0000e800ffce7b82 */ /* 0x000ee20000000800 */
[----:B------:R-:W2:Y:S03]  /*0510*/  LDCU UR12, c[0x0][0x3a0] ;  /* 0x00007400ff0c77ac */ /* 0x000ea60008000800 */
[-C--:B------:R-:W-:Y:S01]  /*0520*/  @!P1 IADD3 R0, PT, PT, R0, -R7.reuse, RZ ;  /* 0x8000000700009210 */ /* 0x080fe20007ffe0ff */
[----:B------:R-:W-:Y:S01]  /*0530*/  @!P1 VIADD R5, R5, 0x1 ;  /* 0x0000000105059836 */ /* 0x000fe20000000000 */
[----:B------:R-:W-:Y:S01]  /*0540*/  ISETP.NE.AND P1, PT, R6, RZ, PT ;  /* 0x000000ff0600720c */ /* 0x000fe20003f25270 */
[----:B------:R-:W2:Y:S01]  /*0550*/  LDCU UR13, c[0x0][0x3a0] ;  /* 0x00007400ff0d77ac */ /* 0x000ea20008000800 */
[----:B------:R-:W-:Y:S01]  /*0560*/  ISETP.GE.U32.AND P0, PT, R0, R7, PT ;  /* 0x000000070000720c */ /* 0x000fe20003f06070 */
[----:B------:R-:W3:Y:S01]  /*0570*/  LDC R205, c[0x0][0x3a0] ;  /* 0x0000e800ffcd7b82 */ /* 0x000ee20000000800 */
[----:B------:R-:W-:Y:S01]  /*0580*/  LOP3.LUT R0, R9, R6, RZ, 0x3c, !PT ;  /* 0x0000000609007212 */ /* 0x000fe200078e3cff */
[----:B------:R-:W2:Y:S03]  /*0590*/  LDCU UR7, c[0x0][0x3a0] ;  /* 0x00007400ff0777ac */ /* 0x000ea60008000800 */
[----:B------:R-:W-:Y:S01]  /*05a0*/  ISETP.GE.AND P2, PT, R0, RZ, PT ;  /* 0x000000ff0000720c */ /* 0x000fe20003f46270 */
[----:B------:R-:W-:Y:S01]  /*05b0*/  VIADD R0, R2, 0x1ff ;  /* 0x000001ff02007836 */ /* 0x000fe20000000000 */
[----:B-1----:R-:W-:Y:S01]  /*05c0*/  UIADD3 UR14, UPT, UPT, UR14, -0x13, URZ ;  /* 0xffffffed0e0e7890 */ /* 0x002fe2000fffe0ff */
[----:B------:R-:W1:Y:S01]  /*05d0*/  LDC R210, c[0x0][0x3a0] ;  /* 0x0000e800ffd27b82 */ /* 0x000e620000000800 */
[----:B------:R-:W-:-:S02]  /*05e0*/  UIADD3 UR17, UPT, UPT, UR17, -0x12, URZ ;  /* 0xffffffee11117890 */ /* 0x000fc4000fffe0ff */
[----:B------:R-:W-:Y:S01]  /*05f0*/  UIADD3 UR11, UPT, UPT, UR11, -0x18, URZ ;  /* 0xffffffe80b0b7890 */ /* 0x000fe2000fffe0ff */
[----:B------:R-:W-:Y:S01]  /*0600*/  @P0 VIADD R5, R5, 0x1 ;  /* 0x0000000105050836 */ /* 0x000fe20000000000 */
[----:B------:R-:W-:Y:S02]  /*0610*/  UIADD3 UR16, UPT, UPT, UR16, -0x11, URZ ;  /* 0xffffffef10107890 */ /* 0x000fe4000fffe0ff */
[----:B------:R-:W-:Y:S01]  /*0620*/  UISETP.GE.U32.AND UP2, UPT, UR14, 0x7fffffce, UPT ;  /* 0x7fffffce0e00788c */ /* 0x000fe2000bf46070 */
[----:B------:R-:W1:Y:S01]  /*0630*/  LDC R209, c[0x0][0x3a0] ;  /* 0x0000e800ffd17b82 */ /* 0x000e620000000800 */
[----:B------:R-:W-:Y:S01]  /*0640*/  MOV R4, R5 ;  /* 0x0000000500047202 */ /* 0x000fe20000000f00 */
[----:B------:R-:W-:Y:S01]  /*0650*/  UIADD3 UR9, UPT, UPT, UR9, -0x1c, URZ ;  /* 0xffffffe409097890 */ /* 0x000fe2000fffe0ff */
[----:B------:R-:W-:Y:S01]  /*0660*/  SHF.R.S32.HI R5, RZ, 0x1f, R0 ;  /* 0x0000001fff057819 */ /* 0x000fe20000011400 */
[----:B------:R-:W-:Y:S02]  /*0670*/  UISETP.GE.U32.AND UP6, UPT, UR17, 0x7fffffcf, UPT ;  /* 0x7fffffcf1100788c */ /* 0x000fe4000bfc6070 */
[----:B------:R-:W-:Y:S01]  /*0680*/  @!P2 IMAD.MOV R4, RZ, RZ, -R4 ;  /* 0x000000ffff04a224 */ /* 0x000fe200078e0a04 */
[----:B------:R-:W-:Y:S01]  /*0690*/  @!P1 LOP3.LUT R4, RZ, R6, RZ, 0x33, !PT ;  /* 0x00000006ff049212 */ /* 0x000fe200078e33ff */
[----:B--2---:R-:W-:Y:S01]  /*06a0*/  UIADD3 UR8, UPT, UPT, UR8, -0x1b, URZ ;  /* 0xffffffe508087890 */ /* 0x004fe2000fffe0ff */
[----:B------:R-:W-:Y:S01]  /*06b0*/  LEA.HI R5, R5, R0, RZ, 0x9 ;  /* 0x0000000005057211 */ /* 0x000fe200078f48ff */
[----:B------:R-:W-:Y:S01]  /*06c0*/  UISETP.GE.U32.AND UP1, UPT, UR11, 0x7fffffc9, UPT ;  /* 0x7fffffc90b00788c */ /* 0x000fe2000bf26070 */
[----:B------:R-:W-:Y:S01]  /*06d0*/  SHF.L.U32 R14, R4, 0x3, RZ ;  /* 0x00000003040e7819 */ /* 0x000fe200000006ff */
[----:B------:R-:W-:Y:S01]  /*06e0*/  IMAD.MOV R4, RZ, RZ, -R4 ;  /* 0x000000ffff047224 */ /* 0x000fe200078e0a04 */
[----:B------:R-:W-:Y:S01]  /*06f0*/  UISETP.GE.U32.AND UP5, UPT, UR16, 0x7fffffd0, UPT ;  /* 0x7fffffd01000788c */ /* 0x000fe2000bfa6070 */
[----:B------:R-:W2:Y:S01]  /*0700*/  S2UR UR16, SR_CgaCtaId ;  /* 0x00000000001079c3 */ /* 0x000ea20000008800 */
[----:B------:R-:W-:Y:S01]  /*0710*/  LEA.HI.SX32 R5, R5, -R14, 0x17 ;  /* 0x8000000e05057211 */ /* 0x000fe200078fbaff */
[----:B------:R-:W-:Y:S01]  /*0720*/  IMAD R16, R6, R4, R9 ;  /* 0x0000000406107224 */ /* 0x000fe200078e0209 */
[----:B------:R-:W-:Y:S01]  /*0730*/  USEL UR11, URZ, 0x1fffe, UP2 ;  /* 0x0001fffeff0b7887 */ /* 0x000fe20009000000 */
[----:B------:R-:W-:Y:S01]  /*0740*/  IMAD.MOV.U32 R6, RZ, RZ, RZ ;  /* 0x000000ffff067224 */ /* 0x000fe200078e00ff */
[----:B------:R-:W-:Y:S01]  /*0750*/  VIMNMX R15, PT, PT, R5, 0x8, PT ;  /* 0x00000008050f7848 */ /* 0x000fe20003fe0100 */
[----:B------:R-:W-:Y:S01]  /*0760*/  IMAD.MOV.U32 R4, RZ, RZ, R10 ;  /* 0x000000ffff047224 */ /* 0x000fe200078e000a */
[----:B------:R-:W-:Y:S01]  /*0770*/  I2F.RP R5, R18 ;  /* 0x0000001200057306 */ /* 0x000fe20000209400 */
[----:B------:R-:W-:Y:S01]  /*0780*/  UISETP.GE.U32.AND UP2, UPT, UR9, 0x7fffffc5, UPT ;  /* 0x7fffffc50900788c */ /* 0x000fe2000bf46070 */
[----:B------:R-:W-:Y:S01]  /*0790*/  IABS R11, R15 ;  /* 0x0000000f000b7213 */ /* 0x000fe20000000000 */
[----:B------:R-:W-:Y:S01]  /*07a0*/  UIADD3 UR15, UPT, UPT, UR15, -0x14, URZ ;  /* 0xffffffec0f0f7890 */ /* 0x000fe2000fffe0ff */
[----:B------:R-:W1:Y:S01]  /*07b0*/  LDC R207, c[0x0][0x3a0] ;  /* 0x0000e800ffcf7b82 */ /* 0x000e620000000800 */
[----:B------:R-:W-:-:S02]  /*07c0*/  USEL UR9, URZ, 0x4, UP6 ;  /* 0x00000004ff097887 */ /* 0x000fc4000b000000 */
[----:B------:R-:W-:Y:S01]  /*07d0*/  UISETP.GE.U32.AND UP6, UPT, UR8, 0x7fffffc6, UPT ;  /* 0x7fffffc60800788c */ /* 0x000fe2000bfc6070 */
[----:B------:R-:W2:Y:S01]  /*07e0*/  I2F.RP R0, R11 ;  /* 0x0000000b00007306 */ /* 0x000ea20000209400 */
[----:B------:R-:W-:Y:S02]  /*07f0*/  UIADD3 UR10, UPT, UPT, UR10, -0x17, URZ ;  /* 0xffffffe90a0a7890 */ /* 0x000fe4000fffe0ff */
[----:B------:R-:W-:Y:S01]  /*0800*/  USEL UR8, URZ, 0x7fff8, UP5 ;  /* 0x0007fff8ff087887 */ /* 0x000fe2000a800000 */
[----:B------:R-:W1:Y:S01]  /*0810*/  LDC R208, c[0x0][0x3a0] ;  /* 0x0000e800ffd07b82 */ /* 0x000e620000000800 */
[----:B------:R-:W-:Y:S02]  /*0820*/  UISETP.GE.U32.AND UP3, UPT, UR15, 0x7fffffcd, UPT ;  /* 0x7fffffcd0f00788c */ /* 0x000fe4000bf66070 */
[----:B------:R-:W-:Y:S01]  /*0830*/  UIADD3 UR12, UPT, UPT, UR12, -0x15, URZ ;  /* 0xffffffeb0c0c7890 */ /* 0x000fe2000fffe0ff */
[----:B------:R-:W3:Y:S01]  /*0840*/  I2F.RP R10, R4 ;  /* 0x00000004000a7306 */ /* 0x000ee20000209400 */
[----:B------:R-:W-:-:S02]  /*0850*/  UIADD3 UR13, UPT, UPT, UR13, -0x16, URZ ;  /* 0xffffffea0d0d7890 */ /* 0x000fc4000fffe0ff */
[----:B------:R-:W-:Y:S01]  /*0860*/  UISETP.GE.U32.AND UP0, UPT, UR10, 0x7fffffca, UPT ;  /* 0x7fffffca0a00788c */ /* 0x000fe2000bf06070 */
[----:B------:R-:W1:Y:S01]  /*0870*/  LDC.64 R238, c[0x0][0x3a8] ;  /* 0x0000ea00ffee7b82 */ /* 0x000e620000000a00 */
[----:B------:R-:W-:Y:S02]  /*0880*/  UIADD3 UR7, UPT, UPT, UR7, -0x1d, URZ ;  /* 0xffffffe307077890 */ /* 0x000fe4000fffe0ff */
[----:B------:R-:W-:Y:S01]  /*0890*/  USEL UR10, URZ, 0x1, UP3 ;  /* 0x00000001ff0a7887 */ /* 0x000fe20009800000 */
[----:B--2---:R-:W2:Y:S01]  /*08a0*/  MUFU.RCP R0, R0 ;  /* 0x0000000000007308 */ /* 0x004ea20000001000 */
[----:B------:R-:W-:Y:S02]  /*08b0*/  UISETP.GE.U32.AND UP4, UPT, UR13, 0x7fffffcb, UPT ;  /* 0x7fffffcb0d00788c */ /* 0x000fe4000bf86070 */
[----:B------:R-:W-:Y:S02]  /*08c0*/  UISETP.GE.U32.AND UP3, UPT, UR12, 0x7fffffcc, UPT ;  /* 0x7fffffcc0c00788c */ /* 0x000fe4000bf66070 */
[----:B------:R-:W-:-:S02]  /*08d0*/  USEL UR12, URZ, 0x1, UP1 ;  /* 0x00000001ff0c7887 */ /* 0x000fc40008800000 */
[----:B------:R-:W-:Y:S01]  /*08e0*/  USEL UR13, URZ, 0x1fffe, UP0 ;  /* 0x0001fffeff0d7887 */ /* 0x000fe20008000000 */
[----:B------:R-:W-:Y:S01]  /*08f0*/  MUFU.RCP R5, R5 ;  /* 0x0000000500057308 */ /* 0x000fe20000001000 */
[----:B------:R-:W-:Y:S02]  /*0900*/  USEL UR14, URZ, 0x1, UP2 ;  /* 0x00000001ff0e7887 */ /* 0x000fe40009000000 */
[----:B------:R-:W-:Y:S01]  /*0910*/  USEL UR15, URZ, 0x1fffe, UP6 ;  /* 0x0001fffeff0f7887 */ /* 0x000fe2000b000000 */
[----:B------:R-:W1:Y:S04]  /*0920*/  LDCU UR43, c[0x0][0x3b0] ;  /* 0x00007600ff2b77ac */ /* 0x000e680008000800 */
[----:B---3--:R-:W-:Y:S01]  /*0930*/  MUFU.RCP R10, R10 ;  /* 0x0000000a000a7308 */ /* 0x008fe20000001000 */
[----:B--2---:R-:W-:Y:S01]  /*0940*/  VIADD R7, R0, 0xffffffe ;  /* 0x0ffffffe00077836 */ /* 0x004fe20000000000 */
[----:B------:R-:W-:Y:S01]  /*0950*/  IABS R0, R16 ;  /* 0x0000001000007213 */ /* 0x000fe20000000000 */
[----:B------:R-:W-:-:S02]  /*0960*/  UISETP.GE.U32.AND UP1, UPT, UR7, 0x7fffffc4, UPT ;  /* 0x7fffffc40700788c */ /* 0x000fc4000bf26070 */
[----:B------:R-:W-:Y:S02]  /*0970*/  UIADD3 UR14, UPT, UPT, UR14, UR15, URZ ;  /* 0x0000000f0e0e7290 */ /* 0x000fe4000fffe0ff */
[----:B------:R-:W-:Y:S01]  /*0980*/  UIADD3 UR12, UPT, UPT, UR12, UR13, URZ ;  /* 0x0000000d0c0c7290 */ /* 0x000fe2000fffe0ff */
[----:B------:R-:W2:Y:S01]  /*0990*/  F2I.FTZ.U32.TRUNC.NTZ R7, R7 ;  /* 0x0000000700077305 */ /* 0x000ea2000021f000 */
[----:B------:R-:W-:Y:S02]  /*09a0*/  USEL UR17, URZ, 0x7fff8, UP1 ;  /* 0x0007fff8ff117887 */ /* 0x000fe40008800000 */
[----:B------:R-:W-:Y:S02]  /*09b0*/  USEL UR7, URZ, 0x7fff8, UP3 ;  /* 0x0007fff8ff077887 */ /* 0x000fe40009800000 */
[----:B------:R-:W-:Y:S02]  /*09c0*/  ULOP3.LUT UR14, UR14, 0x3, URZ, 0xc0, !UPT ;  /* 0x000000030e0e7892 */ /* 0x000fe4000f8ec0ff */
[----:B------:R-:W-:Y:S01]  /*09d0*/  ULOP3.LUT UR12, UR12, 0x3, URZ, 0xc0, !UPT ;  /* 0x000000030c0c7892 */ /* 0x000fe2000f8ec0ff */
[----:B------:R-:W3:Y:S01]  /*09e0*/  LDCU UR44, c[0x0][0x3b0] ;  /* 0x00007600ff2c77ac */ /* 0x000ee20008000800 */
[----:B------:R-:W-:Y:S01]  /*09f0*/  UIADD3 UR10, UPT, UPT, UR10, UR11, URZ ;  /* 0x0000000b0a0a7290 */ /* 0x000fe2000fffe0ff */
[----:B--2---:R-:W-:Y:S01]  /*0a00*/  IADD3 R8, PT, PT, RZ, -R7, RZ ;  /* 0x80000007ff087210 */ /* 0x004fe20007ffe0ff */
[----:B------:R-:W2:Y:S04]  /*0a10*/  LDCU.64 UR28, c[0x0][0x358] ;  /* 0x00006b00ff1c77ac */ /* 0x000ea80008000a00 */
[----:B------:R-:W-:Y:S01]  /*0a20*/  IMAD R9, R8, R11, RZ ;  /* 0x0000000b08097224 */ /* 0x000fe200078e02ff */
[----:B------:R-:W-:Y:S01]  /*0a30*/  IABS R8, R15 ;  /* 0x0000000f00087213 */ /* 0x000fe20000000000 */
[----:B------:R-:W-:-:S02]  /*0a40*/  ULOP3.LUT UR10, UR10, 0x3, URZ, 0xc0, !UPT ;  /* 0x000000030a0a7892 */ /* 0x000fc4000f8ec0ff */
[----:B------:R-:W-:Y:S01]  /*0a50*/  IMAD.HI.U32 R6, R7, R9, R6 ;  /* 0x0000000907067227 */ /* 0x000fe200078e0006 */
[----:B------:R-:W-:Y:S01]  /*0a60*/  MOV R7, R0 ;  /* 0x0000000000077202 */ /* 0x000fe20000000f00 */
[----:B------:R-:W-:Y:S02]  /*0a70*/  UIADD3 UR8, UPT, UPT, UR10, UR8, UR9 ;  /* 0x000000080a087290 */ /* 0x000fe4000fffe009 */
[----:B------:R-:W-:Y:S01]  /*0a80*/  IMAD.MOV R0, RZ, RZ, -R8 ;  /* 0x000000ffff007224 */ /* 0x000fe200078e0a08 */
[----:B------:R-:W-:Y:S01]  /*0a90*/  UISETP.GT.AND UP0, UPT, UR5, 0x3f, UPT ;  /* 0x0000003f0500788c */ /* 0x000fe2000bf04270 */
[----:B------:R-:W-:Y:S01]  /*0aa0*/  IMAD.HI.U32 R6, R6, R7, RZ ;  /* 0x0000000706067227 */ /* 0x000fe200078e00ff */
[----:B------:R-:W1:Y:S03]  /*0ab0*/  LDCU UR15, c[0x0][0x3a0] ;  /* 0x00007400ff0f77ac */ /* 0x000e660008000800 */
[----:B------:R-:W-:Y:S01]  /*0ac0*/  IMAD R0, R6, R0, R7 ;  /* 0x0000000006007224 */ /* 0x000fe200078e0207 */
[----:B------:R-:W1:Y:S01]  /*0ad0*/  LDCU UR11, c[0x0][0x3a0] ;  /* 0x00007400ff0b77ac */ /* 0x000e620008000800 */
[----:B------:R-:W-:-:S02]  /*0ae0*/  VIADD R7, R5, 0xffffffe ;  /* 0x0ffffffe05077836 */ /* 0x000fc40000000000 */
[----:B------:R-:W-:Y:S01]  /*0af0*/  VIADD R8, R10, 0xffffffe ;  /* 0x0ffffffe0a087836 */ /* 0x000fe20000000000 */
[----:B------:R-:W-:Y:S01]  /*0b00*/  ISETP.GT.U32.AND P1, PT, R11, R0, PT ;  /* 0x000000000b00720c */ /* 0x000fe20003f24070 */
[----:B------:R-:W2:Y:S02]  /*0b10*/  LDCU UR13, c[0x0][0x3a0] ;  /* 0x00007400ff0d77ac */ /* 0x000ea40008000800 */
[----:B------:R-:W3:Y:S01]  /*0b20*/  F2I.FTZ.U32.TRUNC.NTZ R7, R7 ;  /* 0x0000000700077305 */ /* 0x000ee2000021f000 */
[----:B------:R-:W2:Y:S01]  /*0b30*/  LDCU UR10, c[0x0][0x3a0] ;  /* 0x00007400ff0a77ac */ /* 0x000ea20008000800 */
[----:B------:R-:W2:Y:S06]  /*0b40*/  LDCU UR9, c[0x0][0x3a0] ;  /* 0x00007400ff0977ac */ /* 0x000eac0008000800 */
[----:B------:R4:W2:Y:S02]  /*0b50*/  F2I.FTZ.U32.TRUNC.NTZ R9, R8 ;  /* 0x0000000800097305 */ /* 0x0008a4000021f000 */
[-C--:B------:R-:W-:Y:S01]  /*0b60*/  @!P1 IADD3 R0, PT, PT, R0, -R11.reuse, RZ ;  /* 0x8000000b00009210 */ /* 0x080fe20007ffe0ff */
[----:B------:R-:W-:Y:S01]  /*0b70*/  @!P1 VIADD R6, R6, 0x1 ;  /* 0x0000000106069836 */ /* 0x000fe20000000000 */
[----:B------:R-:W-:Y:S01]  /*0b80*/  ISETP.NE.AND P1, PT, R15, RZ, PT ;  /* 0x000000ff0f00720c */ /* 0x000fe20003f25270 */
[----:B-1----:R-:W-:Y:S01]  /*0b90*/  UIADD3 UR15, UPT, UPT, UR15, -0x27, URZ ;  /* 0xffffffd90f0f7890 */ /* 0x002fe2000fffe0ff */
[----:B------:R-:W-:Y:S01]  /*0ba0*/  ISETP.GE.U32.AND P0, PT, R0, R11, PT ;  /* 0x0000000b0000720c */ /* 0x000fe20003f06070 */
[----:B---3--:R-:W-:Y:S01]  /*0bb0*/  IMAD.MOV R5, RZ, RZ, -R7 ;  /* 0x000000ffff057224 */ /* 0x008fe200078e0a07 */
[----:B------:R-:W-:Y:S01]  /*0bc0*/  LOP3.LUT R0, R16, R15, RZ, 0x3c, !PT ;  /* 0x0000000f10007212 */ /* 0x000fe200078e3cff */
[----:B----4-:R-:W-:Y:S01]  /*0bd0*/  IMAD.MOV.U32 R8, RZ, RZ, RZ ;  /* 0x000000ffff087224 */ /* 0x010fe200078e00ff */
[----:B------:R-:W-:Y:S01]  /*0be0*/  UIADD3 UR11, UPT, UPT, UR11, -0x2b, URZ ;  /* 0xffffffd50b0b7890 */ /* 0x000fe2000fffe0ff */
[----:B------:R-:W-:Y:S01]  /*0bf0*/  IMAD R5, R5, R18, RZ ;  /* 0x0000001205057224 */ /* 0x000fe200078e02ff */
[----:B------:R-:W-:Y:S01]  /*0c00*/  ISETP.GE.AND P2, PT, R0, RZ, PT ;  /* 0x000000ff0000720c */ /* 0x000fe20003f46270 */
[----:B------:R-:W-:Y:S01]  /*0c10*/  UISETP.GE.U32.AND UP6, UPT, UR15, 0x7fffffba, UPT ;  /* 0x7fffffba0f00788c */ /* 0x000fe2000bfc6070 */
[----:B--2---:R-:W-:Y:S01]  /*0c20*/  IMAD.MOV R13, RZ, RZ, -R9 ;  /* 0x000000ffff0d7224 */ /* 0x004fe200078e0a09 */
[----:B------:R-:W-:-:S02]  /*0c30*/  UIADD3 UR13, UPT, UPT, UR13, -0x29, URZ ;  /* 0xffffffd70d0d7890 */ /* 0x000fc4000fffe0ff */
[----:B------:R-:W-:Y:S02]  /*0c40*/  UIADD3 UR10, UPT, UPT, UR10, -0x2e, URZ ;  /* 0xffffffd20a0a7890 */ /* 0x000fe4000fffe0ff */
[----:B------:R-:W-:Y:S01]  /*0c50*/  @P0 IADD3 R6, PT, PT, R6, 0x1, RZ ;  /* 0x0000000106060810 */ /* 0x000fe20007ffe0ff */
[----:B------:R-:W-:Y:S01]  /*0c60*/  IMAD R13, R13, R4, RZ ;  /* 0x000000040d0d7224 */ /* 0x000fe200078e02ff */
[----:B------:R-:W-:-:S03]  /*0c70*/  UIADD3 UR9, UPT, UPT, UR9, -0x2d, URZ ;  /* 0xffffffd309097890 */ /* 0x000fc6000fffe0ff */
[----:B------:R-:W-:Y:S01]  /*0c80*/  IMAD.MOV.U32 R10, RZ, RZ, R6 ;  /* 0x000000ffff0a7224 */ /* 0x000fe200078e0006 */
[----:B------:R-:W-:Y:S01]  /*0c90*/  MOV R6, RZ ;  /* 0x000000ff00067202 */ /* 0x000fe20000000f00 */
[----:B------:R-:W-:Y:S01]  /*0ca0*/  IMAD.HI.U32 R13, R9, R13, R8 ;  /* 0x0000000d090d7227 */ /* 0x000fe200078e0008 */
[----:B------:R-:W-:Y:S01]  /*0cb0*/  MOV R9, UR4 ;  /* 0x0000000400097c02 */ /* 0x000fe20008000f00 */
[----:B------:R-:W1:Y:S01]  /*0cc0*/  LDCU UR4, c[0x0][0x3a0] ;  /* 0x00007400ff0477ac */ /* 0x000e620008000800 */
[----:B------:R-:W-:Y:S01]  /*0cd0*/  @!P2 IADD3 R10, PT, PT, -R10, RZ, RZ ;  /* 0x000000ff0a0aa210 */ /* 0x000fe20007ffe1ff */
[----:B------:R-:W-:Y:S01]  /*0ce0*/  IMAD.HI.U32 R12, R7, R5, R6 ;  /* 0x00000005070c7227 */ /* 0x000fe200078e0006 */
[----:B------:R-:W-:Y:S02]  /*0cf0*/  @!P1 LOP3.LUT R10, RZ, R15, RZ, 0x33, !PT ;  /* 0x0000000fff0a9212 */ /* 0x000fe400078e33ff */
[--C-:B------:R-:W-:Y:S02]  /*0d00*/  SHF.R.U32.HI R6, RZ, 0x5, R17.reuse ;  /* 0x00000005ff067819 */ /* 0x100fe40000011611 */
[----:B------:R-:W-:Y:S01]  /*0d10*/  SHF.L.U32 R19, R10, 0x6, RZ ;  /* 0x000000060a137819 */ /* 0x000fe200000006ff */
[----:B------:R-:W-:Y:S01]  /*0d20*/  IMAD.MOV R0, RZ, RZ, -R10 ;  /* 0x000000ffff007224 */ /* 0x000fe200078e0a0a */
[----:B------:R-:W-:-:S03]  /*0d30*/  SHF.R.S32.HI R7, RZ, 0x5, R17 ;  /* 0x00000005ff077819 */ /* 0x000fc60000011411 */
[----:B------:R-:W-:Y:S01]  /*0d40*/  IMAD R0, R15, R0, R16 ;  /* 0x000000000f007224 */ /* 0x000fe200078e0210 */
[----:B------:R2:W-:Y:S01]  /*0d50*/  STL [R1+0x8c4], R19 ;  /* 0x0008c41301007387 */ /* 0x0005e20000100800 */
[----:B------:R-:W-:Y:S02]  /*0d60*/  SGXT R7, R7, 0x1 ;  /* 0x000000010707781a */ /* 0x000fe40000000200 */
[----:B------:R-:W-:Y:S01]  /*0d70*/  IMAD.IADD R5, R14, 0x1, R0 ;  /* 0x000000010e057824 */ /* 0x000fe200078e0200 */
[----:B------:R-:W-:Y:S01]  /*0d80*/  SGXT.U32 R14, R6, 0x1 ;  /* 0x00000001060e781a */ /* 0x000fe20000000000 */
[----:B-1----:R-:W-:Y:S01]  /*0d90*/  UIADD3 UR4, UPT, UPT, UR4, -0x1f, URZ ;  /* 0xffffffe104047890 */ /* 0x002fe2000fffe0ff */
[----:B------:R-:W-:Y:S01]  /*0da0*/  LOP3.LUT R0, R17, 0x1f, RZ, 0xc0, !PT ;  /* 0x0000001f11007812 */ /* 0x000fe200078ec0ff */
[----:B------:R-:W-:Y:S01]  /*0db0*/  IMAD R52, R5, 0x200, R98 ;  /* 0x0000020005347824 */ /* 0x000fe200078e0262 */
[----:B------:R-:W-:Y:S01]  /*0dc0*/  LOP3.LUT R14, R19, R14, RZ, 0xfc, !PT ;  /* 0x0000000e130e7212 */ /* 0x000fe200078efcff */
[----:B------:R-:W-:Y:S01]  /*0dd0*/  UISETP.GE.U32.AND UP5, UPT, UR4, 0x7fffffc2, UPT ;  /* 0x7fffffc20400788c */ /* 0x000fe2000bfa6070 */
[----:B------:R-:W-:Y:S01]  /*0de0*/  ISETP.GE.AND P0, PT, R0, UR6, PT ;  /* 0x0000000600007c0c */ /* 0x000fe2000bf06270 */
[C---:B------:R-:W-:Y:S01]  /*0df0*/  VIADD R50, R52.reuse, 0x40 ;  /* 0x0000004034327836 */ /* 0x040fe20000000000 */
[----:B------:R-:W-:Y:S01]  /*0e00*/  IABS R11, R52 ;  /* 0x00000034000b7213 */ /* 0x000fe20000000000 */
[C---:B------:R-:W-:Y:S01]  /*0e10*/  VIADD R48, R52.reuse, 0x80 ;  /* 0x0000008034307836 */ /* 0x040fe20000000000 */
[----:B------:R-:W-:Y:S01]  /*0e20*/  IABS R15, R14 ;  /* 0x0000000e000f7213 */ /* 0x000fe20000000000 */
[----:B------:R-:W-:Y:S01]  /*0e30*/  VIADD R44, R52, 0x100 ;  /* 0x00000100342c7836 */ /* 0x000fe20000000000 */
[----:B------:R-:W-:Y:S01]  /*0e40*/  IABS R17, R50 ;  /* 0x0000003200117213 */ /* 0x000fe20000000000 */
[----:B------:R-:W-:Y:S01]  /*0e50*/  IMAD.HI.U32 R5, R12, R11, RZ ;  /* 0x0000000b0c057227 */ /* 0x000fe200078e00ff */
[----:B------:R-:W-:Y:S01]  /*0e60*/  IADD3 R46, PT, PT, R52, 0xc0, RZ ;  /* 0x000000c0342e7810 */ /* 0x000fe20007ffe0ff */
[----:B------:R-:W-:Y:S01]  /*0e70*/  STL [R1+0x8c0], R52 ;  /* 0x0008c03401007387 */ /* 0x000fe20000100800 */
[----:B------:R-:W-:Y:S01]  /*0e80*/  SEL R9, R9, RZ, !P0 ;  /* 0x000000ff09097207 */ /* 0x000fe20004000000 */
[----:B------:R-:W-:Y:S01]  /*0e90*/  IMAD.HI.U32 R6, R12, R17, RZ ;  /* 0x000000110c067227 */ /* 0x000fe200078e00ff */
[----:B------:R-:W-:Y:S01]  /*0ea0*/  IADD3 R5, PT, PT, -R5, RZ, RZ ;  /* 0x000000ff05057210 */ /* 0x000fe20007ffe1ff */
[----:B------:R1:W-:Y:S01]  /*0eb0*/  STL [R1+0xadc], R50 ;  /* 0x000adc3201007387 */ /* 0x0003e20000100800 */
[----:B--2---:R-:W-:Y:S01]  /*0ec0*/  IABS R19, R46 ;  /* 0x0000002e00137213 */ /* 0x004fe20000000000 */
[----:B------:R-:W-:Y:S01]  /*0ed0*/  IMAD.MOV R6, RZ, RZ, -R6 ;  /* 0x000000ffff067224 */ /* 0x000fe200078e0a06 */
[----:B------:R-:W-:Y:S01]  /*0ee0*/  IABS R21, R44 ;  /* 0x0000002c00157213 */ /* 0x000fe20000000000 */
[----:B------:R-:W-:Y:S01]  /*0ef0*/  IMAD.HI.U32 R8, R13, R15, RZ ;  /* 0x0000000f0d087227 */ /* 0x000fe200078e00ff */
[----:B------:R-:W-:Y:S01]  /*0f00*/  ISETP.NE.U32.AND P0, PT, R9, RZ, PT ;  /* 0x000000ff0900720c */ /* 0x000fe20003f05070 */
[----:B------:R-:W-:Y:S01]  /*0f10*/  STL [R1+0xa7c], R48 ;  /* 0x000a7c3001007387 */ /* 0x000fe20000100800 */
[----:B------:R-:W-:Y:S01]  /*0f20*/  IADD3 R38, PT, PT, R52, 0x180, RZ ;  /* 0x0000018034267810 */ /* 0x000fe20007ffe0ff */
[----:B------:R-:W-:Y:S01]  /*0f30*/  IMAD R5, R18, R5, R11 ;  /* 0x0000000512057224 */ /* 0x000fe200078e020b */
[----:B------:R-:W-:Y:S01]  /*0f40*/  IADD3 R40, PT, PT, R52, 0x1c0, RZ ;  /* 0x000001c034287810 */ /* 0x000fe20007ffe0ff */
[----:B------:R-:W-:Y:S01]  /*0f50*/  IMAD.SHL.U32 R10, R0, 0x4, RZ ;  /* 0x00000004000a7824 */ /* 0x000fe200078e00ff */
[----:B------:R-:W-:Y:S01]  /*0f60*/  IABS R25, R38 ;  /* 0x0000002600197213 */ /* 0x000fe20000000000 */
[C---:B------:R-:W-:Y:S01]  /*0f70*/  IMAD R6, R18.reuse, R6, R17 ;  /* 0x0000000612067224 */ /* 0x040fe200078e0211 */
[----:B------:R-:W-:Y:S01]  /*0f80*/  IABS R17, R48 ;  /* 0x0000003000117213 */ /* 0x000fe20000000000 */
[----:B------:R-:W-:Y:S01]  /*0f90*/  IMAD.MOV R8, RZ, RZ, -R8 ;  /* 0x000000ffff087224 */ /* 0x000fe200078e0a08 */
[----:B------:R-:W-:Y:S01]  /*0fa0*/  ISETP.GT.U32.AND P1, PT, R18, R5, PT ;  /* 0x000000051200720c */ /* 0x000fe20003f24070 */
[----:B------:R-:W-:Y:S01]  /*0fb0*/  IMAD.HI.U32 R9, R12, R21, RZ ;  /* 0x000000150c097227 */ /* 0x000fe200078e00ff */
[----:B------:R-:W-:Y:S01]  /*0fc0*/  LOP3.LUT R252, R10, 0x90, R7, 0x78, !PT ;  /* 0x000000900afc7812 */ /* 0x000fe200078e7807 */
[----:B------:R-:W-:Y:S01]  /*0fd0*/  STL [R1+0x8c8], R46 ;  /* 0x0008c82e01007387 */ /* 0x000fe20000100800 */
[----:B------:R-:W-:Y:S01]  /*0fe0*/  ISETP.GT.U32.AND P5, PT, R18, R6, PT ;  /* 0x000000061200720c */ /* 0x000fe20003fa4070 */
[----:B------:R-:W-:Y:S01]  /*0ff0*/  IMAD R15, R4, R8, R15 ;  /* 0x00000008040f7224 */ /* 0x000fe200078e020f */
[----:B------:R-:W-:Y:S01]  /*1000*/  IADD3 R20, PT, PT, -R9, RZ, RZ ;  /* 0x000000ff09147210 */ /* 0x000fe20007ffe1ff */
[----:B------:R-:W-:Y:S01]  /*1010*/  IMAD.HI.U32 R7, R12, R17, RZ ;  /* 0x000000110c077227 */ /* 0x000fe200078e00ff */
[C---:B------:R-:W-:Y:S01]  /*1020*/  LOP3.LUT R22, R14.reuse, 0x4, RZ, 0xfc, !PT ;  /* 0x000000040e167812 */ /* 0x040fe200078efcff */
[----:B------:R-:W-:Y:S01]  /*1030*/  STL [R1+0x928], R44 ;  /* 0x0009282c01007387 */ /* 0x000fe20000100800 */
[----:B------:R-:W-:Y:S01]  /*1040*/  LOP3.LUT R24, R14, 0x6, RZ, 0xfc, !PT ;  /* 0x000000060e187812 */ /* 0x000fe200078efcff */
[----:B------:R-:W-:Y:S01]  /*1050*/  IMAD.HI.U32 R8, R12, R19, RZ ;  /* 0x000000130c087227 */ /* 0x000fe200078e00ff */
[C---:B------:R-:W-:Y:S01]  /*1060*/  LOP3.LUT R28, R14.reuse, 0x12, RZ, 0xfc, !PT ;  /* 0x000000120e1c7812 */ /* 0x040fe200078efcff */
[----:B------:R-:W-:Y:S01]  /*1070*/  USEL UR4, URZ, 0x4, UP4 ;  /* 0x00000004ff047887 */ /* 0x000fe2000a000000 */
[----:B------:R-:W-:Y:S01]  /*1080*/  LOP3.LUT R26, R14, 0x10, RZ, 0xfc, !PT ;  /* 0x000000100e1a7812 */ /* 0x000fe200078efcff */
[----:B------:R-:W-:Y:S01]  /*1090*/  IMAD.MOV R7, RZ, RZ, -R7 ;  /* 0x000000ffff077224 */ /* 0x000fe200078e0a07 */
[----:B------:R-:W-:Y:S01]  /*10a0*/  IABS R33, R28 ;  /* 0x0000001c00217213 */ /* 0x000fe20000000000 */
[----:B------:R-:W-:Y:S01]  /*10b0*/  IMAD.MOV R16, RZ, RZ, -R8 ;  /* 0x000000ffff107224 */ /* 0x000fe200078e0a08 */
[----:B------:R-:W-:Y:S01]  /*10c0*/  IABS R31, R26 ;  /* 0x0000001a001f7213 */ /* 0x000fe20000000000 */
[----:B------:R-:W-:Y:S01]  /*10d0*/  VIADD R42, R52, 0x140 ;  /* 0x00000140342a7836 */ /* 0x000fe20000000000 */
[----:B------:R-:W-:Y:S01]  /*10e0*/  LOP3.LUT R30, R14, 0x36, RZ, 0xfc, !PT ;  /* 0x000000360e1e7812 */ /* 0x000fe200078efcff */
[C---:B------:R-:W-:Y:S01]  /*10f0*/  IMAD R8, R18.reuse, R7, R17 ;  /* 0x0000000712087224 */ /* 0x040fe200078e0211 */
[----:B------:R-:W-:Y:S01]  /*1100*/  IABS R17, R40 ;  /* 0x0000002800117213 */ /* 0x000fe20000000000 */
[C---:B------:R-:W-:Y:S01]  /*1110*/  IMAD R9, R18.reuse, R16, R19 ;  /* 0x0000001012097224 */ /* 0x040fe200078e0213 */
[----:B------:R-:W-:Y:S01]  /*1120*/  IABS R23, R42 ;  /* 0x0000002a00177213 */ /* 0x000fe20000000000 */
[C---:B------:R-:W-:Y:S01]  /*1130*/  IMAD R7, R18.reuse, R20, R21 ;  /* 0x0000001412077224 */ /* 0x040fe200078e0215 */
[C---:B------:R-:W-:Y:S01]  /*1140*/  ISETP.GT.U32.AND P3, PT, R18.reuse, R8, PT ;  /* 0x000000081200720c */ /* 0x040fe20003f64070 */
[--C-:B------:R-:W-:Y:S01]  /*1150*/  @!P1 IMAD.IADD R5, R5, 0x1, -R18.reuse ;  /* 0x0000000105059824 */ /* 0x100fe200078e0a12 */
[----:B------:R-:W-:Y:S01]  /*1160*/  ISETP.GT.U32.AND P6, PT, R18, R9, PT ;  /* 0x000000091200720c */ /* 0x000fe20003fc4070 */
[----:B------:R-:W-:Y:S01]  /*1170*/  @!P5 IMAD.IADD R6, R6, 0x1, -R18 ;  /* 0x000000010606d824 */ /* 0x000fe200078e0a12 */
[----:B------:R-:W-:Y:S01]  /*1180*/  ISETP.GT.U32.AND P4, PT, R18, R7, PT ;  /* 0x000000071200720c */ /* 0x000fe20003f84070 */
[----:B------:R-:W-:Y:S01]  /*1190*/  IMAD.HI.U32 R10, R12, R23, RZ ;  /* 0x000000170c0a7227 */ /* 0x000fe200078e00ff */
[C---:B------:R-:W-:Y:S01]  /*11a0*/  ISETP.GT.U32.AND P5, PT, R18.reuse, R5, PT ;  /* 0x000000051200720c */ /* 0x040fe20003fa4070 */
[----:B------:R-:W-:Y:S01]  /*11b0*/  STL [R1+0x8d4], R42 ;  /* 0x0008d42a01007387 */ /* 0x000fe20000100800 */
[----:B------:R-:W-:Y:S01]  /*11c0*/  ISETP.GT.U32.AND P1, PT, R18, R6, PT ;  /* 0x000000061200720c */ /* 0x000fe20003f24070 */
[----:B------:R-:W-:Y:S01]  /*11d0*/  IMAD.MOV R10, RZ, RZ, -R10 ;  /* 0x000000ffff0a7224 */ /* 0x000fe200078e0a0a */
[----:B------:R-:W-:Y:S01]  /*11e0*/  LOP3.LUT R16, R14, 0x2, RZ, 0xfc, !PT ;  /* 0x000000020e107812 */ /* 0x000fe200078efcff */
[----:B------:R-:W-:Y:S01]  /*11f0*/  IMAD.HI.U32 R11, R12, R25, RZ ;  /* 0x000000190c0b7227 */ /* 0x000fe200078e00ff */
[----:B------:R-:W-:Y:S01]  /*1200*/  IABS R21, R22 ;  /* 0x0000001600157213 */ /* 0x000fe20000000000 */
[----:B------:R-:W-:Y:S01]  /*1210*/  STL [R1+0x8d0], R38 ;  /* 0x0008d02601007387 */ /* 0x000fe20000100800 */
[----:B------:R-:W-:Y:S01]  /*1220*/  @!P3 IADD3 R8, PT, PT, R8, -R18, RZ ;  /* 0x800000120808b210 */ /* 0x000fe20007ffe0ff */
[C---:B------:R-:W-:Y:S01]  /*1230*/  IMAD R10, R18.reuse, R10, R23 ;  /* 0x0000000a120a7224 */ /* 0x040fe200078e0217 */
[----:B------:R-:W-:Y:S01]  /*1240*/  IABS R19, R16 ;  /* 0x0000001000137213 */ /* 0x000fe20000000000 */
[--C-:B------:R-:W-:Y:S01]  /*1250*/  @!P6 IMAD.IADD R9, R9, 0x1, -R18.reuse ;  /* 0x000000010909e824 */ /* 0x100fe200078e0a12 */
[----:B------:R-:W-:Y:S01]  /*1260*/  ISETP.GT.U32.AND P3, PT, R18, R8, PT ;  /* 0x000000081200720c */ /* 0x000fe20003f64070 */
[----:B------:R-:W-:Y:S01]  /*1270*/  IMAD.HI.U32 R12, R12, R17, RZ ;  /* 0x000000110c0c7227 */ /* 0x000fe200078e00ff */
[----:B------:R-:W-:Y:S01]  /*1280*/  ISETP.GE.AND P2, PT, R16, RZ, PT ;  /* 0x000000ff1000720c */ /* 0x000fe20003f46270 */
[----:B------:R2:W-:Y:S01]  /*1290*/  STL [R1+0x8cc], R40 ;  /* 0x0008cc2801007387 */ /* 0x0005e20000100800 */
[----:B------:R-:W-:Y:S01]  /*12a0*/  @!P1 IADD3 R6, PT, PT, R6, -R18, RZ ;  /* 0x8000001206069210 */ /* 0x000fe20007ffe0ff */
[--C-:B------:R-:W-:Y:S01]  /*12b0*/  @!P4 IMAD.IADD R7, R7, 0x1, -R18.reuse ;  /* 0x000000010707c824 */ /* 0x100fe200078e0a12 */
[C---:B------:R-:W-:Y:S01]  /*12c0*/  ISETP.GT.U32.AND P4, PT, R18.reuse, R9, PT ;  /* 0x000000091200720c */ /* 0x040fe20003f84070 */
[--C-:B------:R-:W-:Y:S01]  /*12d0*/  @!P5 IMAD.IADD R5, R5, 0x1, -R18.reuse ;  /* 0x000000010505d824 */ /* 0x100fe200078e0a12 */
[----:B------:R-:W-:Y:S01]  /*12e0*/  ISETP.GT.U32.AND P5, PT, R18, R10, PT ;  /* 0x0000000a1200720c */ /* 0x000fe20003fa4070 */
[----:B------:R-:W-:Y:S01]  /*12f0*/  IMAD.MOV R11, RZ, RZ, -R11 ;  /* 0x000000ffff0b7224 */ /* 0x000fe200078e0a0b */
[----:B------:R-:W-:Y:S01]  /*1300*/  IADD3 R12, PT, PT, -R12, RZ, RZ ;  /* 0x000000ff0c0c7210 */ /* 0x000fe20007ffe1ff */
[----:B------:R-:W-:Y:S01]  /*1310*/  IMAD.HI.U32 R16, R13, R19, RZ ;  /* 0x000000130d107227 */ /* 0x000fe200078e00ff */
[----:B------:R-:W-:Y:S01]  /*1320*/  ISETP.GT.U32.AND P6, PT, R18, R7, PT ;  /* 0x000000071200720c */ /* 0x000fe20003fc4070 */
[----:B------:R-:W-:Y:S01]  /*1330*/  UIADD3 UR4, UPT, UPT, UR12, UR7, UR4 ;  /* 0x000000070c047290 */ /* 0x000fe2000fffe004 */
[----:B------:R-:W-:Y:S01]  /*1340*/  LOP3.LUT R32, R14, 0x38, RZ, 0xfc, !PT ;  /* 0x000000380e207812 */ /* 0x000fe200078efcff */
[----:B------:R-:W-:Y:S01]  /*1350*/  IMAD R11, R18, R11, R25 ;  /* 0x0000000b120b7224 */ /* 0x000fe200078e0219 */
[----:B------:R-:W-:Y:S01]  /*1360*/  LOP3.LUT R34, R14, 0x3a, RZ, 0xfc, !PT ;  /* 0x0000003a0e227812 */ /* 0x000fe200078efcff */
[----:B------:R-:W-:Y:S01]  /*1370*/  IMAD R12, R18, R12, R17 ;  /* 0x0000000c120c7224 */ /* 0x000fe200078e0211 */
[----:B------:R-:W-:Y:S01]  /*1380*/  IABS R69, R30 ;  /* 0x0000001e00457213 */ /* 0x000fe20000000000 */
[--C-:B------:R-:W-:Y:S01]  /*1390*/  @!P3 IMAD.IADD R8, R8, 0x1, -R18.reuse ;  /* 0x000000010808b824 */ /* 0x100fe200078e0a12 */
[----:B------:R-:W-:Y:S01]  /*13a0*/  ISETP.GT.U32.AND P1, PT, R18, R11, PT ;  /* 0x0000000b1200720c */ /* 0x000fe20003f24070 */
[----:B------:R-:W-:Y:S01]  /*13b0*/  @!P5 IMAD.IADD R10, R10, 0x1, -R18 ;  /* 0x000000010a0ad824 */ /* 0x000fe200078e0a12 */
[----:B------:R-:W-:Y:S01]  /*13c0*/  ISETP.GT.U32.AND P3, PT, R18, R12, PT ;  /* 0x0000000c1200720c */ /* 0x000fe20003f64070 */
[----:B------:R-:W-:Y:S01]  /*13d0*/  IMAD.MOV R20, RZ, RZ, -R16 ;  /* 0x000000ffff147224 */ /* 0x000fe200078e0a10 */
[-C--:B------:R-:W-:Y:S01]  /*13e0*/  @!P4 IADD3 R9, PT, PT, R9, -R18.reuse, RZ ;  /* 0x800000120909c210 */ /* 0x080fe20007ffe0ff */
[----:B------:R-:W-:Y:S01]  /*13f0*/  IMAD.HI.U32 R16, R13, R21, RZ ;  /* 0x000000150d107227 */ /* 0x000fe200078e00ff */
[C---:B------:R-:W-:Y:S01]  /*1400*/  ISETP.GT.U32.AND P4, PT, R4.reuse, R15, PT ;  /* 0x0000000f0400720c */ /* 0x040fe20003f84070 */
[----:B------:R-:W-:Y:S01]  /*1410*/  USHF.L.U32 UR4, UR4, 0x8, URZ ;  /* 0x0000000804047899 */ /* 0x000fe200080006ff */
[----:B------:R-:W-:Y:S01]  /*1420*/  @!P6 IADD3 R7, PT, PT, R7, -R18, RZ ;  /* 0x800000120707e210 */ /* 0x000fe20007ffe0ff */
[----:B------:R-:W-:Y:S01]  /*1430*/  IMAD R17, R4, R20, R19 ;  /* 0x0000001404117224 */ /* 0x000fe200078e0213 */
[----:B------:R-:W-:Y:S01]  /*1440*/  ISETP.GT.U32.AND P6, PT, R18, R10, PT ;  /* 0x0000000a1200720c */ /* 0x000fe20003fc4070 */
[----:B------:R-:W-:Y:S01]  /*1450*/  IMAD.MOV R16, RZ, RZ, -R16 ;  /* 0x000000ffff107224 */ /* 0x000fe200078e0a10 */
[----:B------:R-:W-:Y:S01]  /*1460*/  IABS R20, R24 ;  /* 0x0000001800147213 */ /* 0x000fe20000000000 */
[----:B------:R-:W-:Y:S01]  /*1470*/  @!P1 IMAD.IADD R11, R11, 0x1, -R18 ;  /* 0x000000010b0b9824 */ /* 0x000fe200078e0a12 */
[C---:B------:R-:W-:Y:S01]  /*1480*/  ISETP.GT.U32.AND P5, PT, R4.reuse, R17, PT ;  /* 0x000000110400720c */ /* 0x040fe20003fa4070 */
[----:B------:R-:W-:Y:S01]  /*1490*/  IMAD R19, R4, R16, R21 ;  /* 0x0000001004137224 */ /* 0x000fe200078e0215 */
[----:B------:R-:W-:Y:S01]  /*14a0*/  ISETP.GE.AND P1, PT, R22, RZ, PT ;  /* 0x000000ff1600720c */ /* 0x000fe20003f26270 */
[----:B------:R-:W-:Y:S01]  /*14b0*/  IMAD.MOV.U32 R21, RZ, RZ, R20 ;  /* 0x000000ffff157224 */ /* 0x000fe200078e0014 */
[----:B------:R-:W-:Y:S01]  /*14c0*/  LOP3.LUT R20, R14, 0xa, RZ, 0xfc, !PT ;  /* 0x0000000a0e147812 */ /* 0x000fe200078efcff */
[--C-:B------:R-:W-:Y:S01]  /*14d0*/  @!P3 IMAD.IADD R12, R12, 0x1, -R18.reuse ;  /* 0x000000010c0cb824 */ /* 0x100fe200078e0a12 */
[C---:B------:R-:W-:Y:S01]  /*14e0*/  ISETP.GT.U32.AND P3, PT, R18.reuse, R11, PT ;  /* 0x0000000b1200720c */ /* 0x040fe20003f64070 */
[----:B------:R-:W-:Y:S01]  /*14f0*/  IMAD.HI.U32 R16, R13, R21, RZ ;  /* 0x000000150d107227 */ /* 0x000fe200078e00ff */
[----:B------:R-:W-:Y:S01]  /*1500*/  @!P4 IADD3 R15, PT, PT, R15, -R4, RZ ;  /* 0x800000040f0fc210 */ /* 0x000fe20007ffe0ff */
[----:B------:R-:W-:Y:S01]  /*1510*/  ULOP3.LUT UR4, UR4, 0xf00, URZ, 0xe2, !UPT ;  /* 0x00000f0004047892 */ /* 0x000fe2000f8ee2ff */
[----:B------:R-:W-:Y:S01]  /*1520*/  ISETP.GT.U32.AND P4, PT, R18, R12, PT ;  /* 0x0000000c1200720c */ /* 0x000fe20003f84070 */
[----:B------:R-:W-:Y:S01]  /*1530*/  @!P6 IMAD.IADD R10, R10, 0x1, -R18 ;  /* 0x000000010a0ae824 */ /* 0x000fe200078e0a12 */
[----:B------:R-:W-:Y:S01]  /*1540*/  ISETP.GT.U32.AND P6, PT, R4, R15, PT ;  /* 0x0000000f0400720c */ /* 0x000fe20003fc4070 */
[----:B------:R-:W-:Y:S01]  /*1550*/  @!P5 IMAD.IADD R17, R17, 0x1, -R4 ;  /* 0x000000011111d824 */ /* 0x000fe200078e0a04 */
[----:B------:R-:W-:Y:S01]  /*1560*/  IADD3 R16, PT, PT, -R16, RZ, RZ ;  /* 0x000000ff10107210 */ /* 0x000fe20007ffe1ff */
[----:B------:R-:W-:Y:S01]  /*1570*/  UMOV UR6, 0x400 ;  /* 0x0000040000067882 */ /* 0x000fe20000000000 */
[----:B------:R-:W-:Y:S01]  /*1580*/  IABS R25, R20 ;  /* 0x0000001400197213 */ /* 0x000fe20000000000 */
[----:B------:R-:W-:Y:S01]  /*1590*/  ULEA UR4, UR8, UR4, 0xc ;  /* 0x0000000408047291 */ /* 0x000fe2000f8e60ff */
[----:B------:R-:W-:Y:S01]  /*15a0*/  LOP3.LUT R22, R14, 0x8, RZ, 0xfc, !PT ;  /* 0x000000080e167812 */ /* 0x000fe200078efcff */
[--C-:B------:R-:W-:Y:S01]  /*15b0*/  @!P3 IMAD.IADD R11, R11, 0x1, -R18.reuse ;  /* 0x000000010b0bb824 */ /* 0x100fe200078e0a12 */
[C---:B------:R-:W-:Y:S01]  /*15c0*/  ISETP.GT.U32.AND P3, PT, R4.reuse, R19, PT ;  /* 0x000000130400720c */ /* 0x040fe20003f64070 */
[----:B------:R-:W-:Y:S01]  /*15d0*/  IMAD R21, R4, R16, R21 ;  /* 0x0000001004157224 */ /* 0x000fe200078e0215 */
[----:B------:R-:W-:Y:S01]  /*15e0*/  IABS R23, R22 ;  /* 0x0000001600177213 */ /* 0x000fe20000000000 */
[----:B------:R-:W-:Y:S01]  /*15f0*/  @!P4 IMAD.IADD R12, R12, 0x1, -R18 ;  /* 0x000000010c0cc824 */ /* 0x000fe200078e0a12 */
[----:B------:R-:W-:Y:S01]  /*1600*/  ISETP.GE.AND P4, PT, R14, RZ, PT ;  /* 0x000000ff0e00720c */ /* 0x000fe20003f86270 */
[----:B------:R-:W-:Y:S01]  /*1610*/  IMAD.HI.U32 R18, R13, R25, RZ ;  /* 0x000000190d127227 */ /* 0x000fe200078e00ff */
[----:B------:R-:W-:Y:S01]  /*1620*/  @!P6 IADD3 R15, PT, PT, R15, -R4, RZ ;  /* 0x800000040f0fe210 */ /* 0x000fe20007ffe0ff */
[----:B------:R-:W-:Y:S01]  /*1630*/  ULEA UR6, UR16, UR6, 0x18 ;  /* 0x0000000610067291 */ /* 0x000fe2000f8ec0ff */
[----:B------:R-:W-:Y:S01]  /*1640*/  ISETP.GT.U32.AND P6, PT, R4, R21, PT ;  /* 0x000000150400720c */ /* 0x000fe20003fc4070 */
[----:B------:R-:W-:Y:S01]  /*1650*/  IMAD.HI.U32 R16, R13, R23, RZ ;  /* 0x000000170d107227 */ /* 0x000fe200078e00ff */
[----:B------:R-:W-:Y:S01]  /*1660*/  IADD3 R18, PT, PT, -R18, RZ, RZ ;  /* 0x000000ff12127210 */ /* 0x000fe20007ffe1ff */
[----:B------:R-:W3:Y:S01]  /*1670*/  LDCU UR7, c[0x0][0x3a0] ;  /* 0x00007400ff0777ac */ /* 0x000ee20008000800 */
[----:B------:R-:W-:Y:S01]  /*1680*/  ISETP.GT.U32.AND P5, PT, R4, R17, PT ;  /* 0x000000110400720c */ /* 0x000fe20003fa4070 */
[----:B------:R-:W-:Y:S01]  /*1690*/  @!P3 IMAD.IADD R19, R19, 0x1, -R4 ;  /* 0x000000011313b824 */ /* 0x000fe200078e0a04 */
[----:B------:R-:W-:Y:S01]  /*16a0*/  ISETP.GE.AND P3, PT, R22, RZ, PT ;  /* 0x000000ff1600720c */ /* 0x000fe20003f66270 */
[----:B------:R-:W-:Y:S01]  /*16b0*/  IMAD R25, R4, R18, R25 ;  /* 0x0000001204197224 */ /* 0x000fe200078e0219 */
[----:B------:R-:W-:Y:S01]  /*16c0*/  LOP3.LUT R22, R14, 0xc, RZ, 0xfc, !PT ;  /* 0x0000000c0e167812 */ /* 0x000fe200078efcff */
[----:B------:R-:W-:Y:S01]  /*16d0*/  IMAD.MOV R16, RZ, RZ, -R16 ;  /* 0x000000ffff107224 */ /* 0x000fe200078e0a10 */
[----:B------:R-:W-:Y:S01]  /*16e0*/  @!P4 IADD3 R15, PT, PT, -R15, RZ, RZ ;  /* 0x000000ff0f0fc210 */ /* 0x000fe20007ffe1ff */
[----:B------:R-:W-:Y:S01]  /*16f0*/  IMAD.HI.U32 R18, R13, R31, RZ ;  /* 0x0000001f0d127227 */ /* 0x000fe200078e00ff */
[----:B------:R-:W-:Y:S01]  /*1700*/  IABS R27, R22 ;  /* 0x00000016001b7213 */ /* 0x000fe20000000000 */
[----:B------:R-:W4:Y:S01]  /*1710*/  LDCU UR12, c[0x0][0x3a0] ;  /* 0x00007400ff0c77ac */ /* 0x000f220008000800 */
[----:B------:R-:W-:Y:S01]  /*1720*/  IABS R71, R32 ;  /* 0x0000002000477213 */ /* 0x000fe20000000000 */
[--C-:B------:R-:W-:Y:S01]  /*1730*/  @!P6 IMAD.IADD R21, R21, 0x1, -R4.reuse ;  /* 0x000000011515e824 */ /* 0x100fe200078e0a04 */
[----:B------:R-:W-:Y:S01]  /*1740*/  ISETP.GT.U32.AND P6, PT, R4, R19, PT ;  /* 0x000000130400720c */ /* 0x000fe20003fc4070 */
[----:B------:R-:W-:Y:S01]  /*1750*/  @!P5 IMAD.IADD R17, R17, 0x1, -R4 ;  /* 0x000000011111d824 */ /* 0x000fe200078e0a04 */
[----:B------:R-:W-:Y:S01]  /*1760*/  ISETP.GE.AND P5, PT, R24, RZ, PT ;  /* 0x000000ff1800720c */ /* 0x000fe20003fa6270 */
[C---:B------:R-:W-:Y:S01]  /*1770*/  IMAD R23, R4.reuse, R16, R23 ;  /* 0x0000001004177224 */ /* 0x040fe200078e0217 */
[----:B------:R-:W-:Y:S01]  /*1780*/  ISETP.GT.U32.AND P4, PT, R4, R21, PT ;  /* 0x000000150400720c */ /* 0x000fe20003f84070 */
[----:B------:R-:W-:Y:S01]  /*1790*/  @!P2 IMAD.MOV R17, RZ, RZ, -R17 ;  /* 0x000000ffff11a224 */ /* 0x000fe200078e0a11 */
[----:B------:R-:W-:Y:S01]  /*17a0*/  LOP3.LUT R24, R14, 0xe, RZ, 0xfc, !PT ;  /* 0x0000000e0e187812 */ /* 0x000fe200078efcff */
[----:B------:R-:W-:Y:S01]  /*17b0*/  IMAD.HI.U32 R16, R13, R27, RZ ;  /* 0x0000001b0d107227 */ /* 0x000fe200078e00ff */
[----:B------:R-:W-:Y:S01]  /*17c0*/  ISETP.GT.U32.AND P2, PT, R4, R23, PT ;  /* 0x000000170400720c */ /* 0x000fe20003f44070 */
[----:B------:R-:W1:Y:S01]  /*17d0*/  LDCU UR16, c[0x0][0x3a0] ;  /* 0x00007400ff1077ac */ /* 0x000e620008000800 */
[----:B------:R-:W-:Y:S01]  /*17e0*/  IABS R29, R24 ;  /* 0x00000018001d7213 */ /* 0x000fe20000000000 */
[----:B------:R-:W-:Y:S01]  /*17f0*/  IMAD.MOV R16, RZ, RZ, -R16 ;  /* 0x000000ffff107224 */ /* 0x000fe200078e0a10 */
[----:B------:R-:W-:Y:S01]  /*1800*/  IADD3 R18, PT, PT, -R18, RZ, RZ ;  /* 0x000000ff12127210 */ /* 0x000fe20007ffe1ff */
[----:B------:R-:W1:Y:S01]  /*1810*/  LDCU UR8, c[0x0][0x3a0] ;  /* 0x00007400ff0877ac */ /* 0x000e620008000800 */
[----:B------:R-:W-:Y:S01]  /*1820*/  @!P6 IADD3 R19, PT, PT, R19, -R4, RZ ;  /* 0x800000041313e210 */ /* 0x000fe20007ffe0ff */
[C---:B------:R-:W-:Y:S01]  /*1830*/  IMAD R27, R4.reuse, R16, R27 ;  /* 0x00000010041b7224 */ /* 0x040fe200078e021b */
[----:B------:R-:W-:Y:S01]  /*1840*/  ISETP.GT.U32.AND P6, PT, R4, R25, PT ;  /* 0x000000190400720c */ /* 0x000fe20003fc4070 */
[----:B------:R-:W-:Y:S01]  /*1850*/  @!P4 IMAD.IADD R21, R21, 0x1, -R4 ;  /* 0x000000011515c824 */ /* 0x000fe200078e0a04 */
[----:B------:R-:W-:Y:S01]  /*1860*/  ISETP.GE.AND P4, PT, R20, RZ, PT ;  /* 0x000000ff1400720c */ /* 0x000fe20003f86270 */
[----:B------:R-:W-:Y:S01]  /*1870*/  @!P1 IMAD.MOV R19, RZ, RZ, -R19 ;  /* 0x000000ffff139224 */ /* 0x000fe200078e0a13 */
[----:B------:R-:W-:Y:S01]  /*1880*/  IABS R73, R34 ;  /* 0x0000002200497213 */ /* 0x000fe20000000000 */
[----:B------:R-:W-:Y:S01]  /*1890*/  IMAD.HI.U32 R20, R13, R33, RZ ;  /* 0x000000210d147227 */ /* 0x000fe200078e00ff */
[----:B------:R-:W-:Y:S01]  /*18a0*/  LOP3.LUT R36, R14, 0x3c, RZ, 0xfc, !PT ;  /* 0x0000003c0e247812 */ /* 0x000fe200078efcff */
[----:B---3--:R-:W-:-:S02]  /*18b0*/  UIADD3 UR7, UPT, UPT, UR7, -0x40, URZ ;  /* 0xffffffc007077890 */ /* 0x008fc4000fffe0ff */
[----:B------:R-:W-:Y:S01]  /*18c0*/  @!P2 IMAD.IADD R23, R23, 0x1, -R4 ;  /* 0x000000011717a824 */ /* 0x000fe200078e0a04 */
[C---:B------:R-:W-:Y:S01]  /*18d0*/  ISETP.GT.U32.AND P2, PT, R4.reuse, R27, PT ;  /* 0x0000001b0400720c */ /* 0x040fe20003f44070 */
[----:B------:R-:W-:Y:S01]  /*18e0*/  IMAD.MOV R20, RZ, RZ, -R20 ;  /* 0x000000ffff147224 */ /* 0x000fe200078e0a14 */
[----:B------:R-:W-:Y:S01]  /*18f0*/  IABS R75, R36 ;  /* 0x00000024004b7213 */ /* 0x000fe20000000000 */
[----:B------:R-:W-:Y:S01]  /*1900*/  @!P5 IMAD.MOV R21, RZ, RZ, -R21 ;  /* 0x000000ffff15d224 */ /* 0x000fe200078e0a15 */
[----:B------:R-:W-:Y:S01]  /*1910*/  @!P6 IADD3 R25, PT, PT, R25, -R4, RZ ;  /* 0x800000041919e210 */ /* 0x000fe20007ffe0ff */
[C---:B------:R-:W-:Y:S01]  /*1920*/  IMAD R33, R4.reuse, R20, R33 ;  /* 0x0000001404217224 */ /* 0x040fe200078e0221 */
[C---:B------:R-:W-:Y:S01]  /*1930*/  ISETP.GT.U32.AND P6, PT, R4.reuse, R23, PT ;  /* 0x000000170400720c */ /* 0x040fe20003fc4070 */
[----:B------:R-:W-:Y:S01]  /*1940*/  IMAD.HI.U32 R16, R13, R29, RZ ;  /* 0x0000001d0d107227 */ /* 0x000fe200078e00ff */
[----:B------:R-:W-:Y:S01]  /*1950*/  ISETP.GT.U32.AND P1, PT, R4, R25, PT ;  /* 0x000000190400720c */ /* 0x000fe20003f24070 */
[----:B----4-:R-:W-:Y:S01]  /*1960*/  UIADD3 UR12, UPT, UPT, UR12, -0x2c, URZ ;  /* 0xffffffd40c0c7890 */ /* 0x010fe2000fffe0ff */
[----:B------:R-:W-:Y:S01]  /*1970*/  ISETP.GE.AND P5, PT, R22, RZ, PT ;  /* 0x000000ff1600720c */ /* 0x000fe20003fa6270 */
[----:B------:R-:W-:Y:S01]  /*1980*/  IMAD.MOV R16, RZ, RZ, -R16 ;  /* 0x000000ffff107224 */ /* 0x000fe200078e0a10 */
[----:B------:R-:W-:Y:S01]  /*1990*/  LOP3.LUT R22, R14, 0x14, RZ, 0xfc, !PT ;  /* 0x000000140e167812 */ /* 0x000fe200078efcff */
[----:B------:R-:W-:Y:S01]  /*19a0*/  IMAD R31, R4, R18, R31 ;  /* 0x00000012041f7224 */ /* 0x000fe200078e021f */
[----:B------:R-:W-:Y:S01]  /*19b0*/  LOP3.LUT R20, R14, 0x16, RZ, 0xfc, !PT ;  /* 0x000000160e147812 */ /* 0x000fe200078efcff */
[C---:B------:R-:W-:Y:S01]  /*19c0*/  IMAD R29, R4.reuse, R16, R29 ;  /* 0x00000010041d7224 */ /* 0x040fe200078e021d */
[----:B------:R-:W-:Y:S01]  /*19d0*/  IABS R35, R22 ;  /* 0x0000001600237213 */ /* 0x000fe20000000000 */
[----:B-1----:R-:W-:Y:S01]  /*19e0*/  UIADD3 UR16, UPT, UPT, UR16, -0x28, URZ ;  /* 0xffffffd810107890 */ /* 0x002fe2000fffe0ff */
[----:B------:R-:W-:Y:S01]  /*19f0*/  @!P2 IADD3 R27, PT, PT, R27, -R4, RZ ;  /* 0x800000041b1ba210 */ /* 0x000fe20007ffe0ff */
[--C-:B------:R-:W-:Y:S01]  /*1a00*/  @!P6 IMAD.IADD R23, R23, 0x1, -R4.reuse ;  /* 0x000000011717e824 */ /* 0x100fe200078e0a04 */
[C---:B------:R-:W-:Y:S01]  /*1a10*/  ISETP.GT.U32.AND P6, PT, R4.reuse, R29, PT ;  /* 0x0000001d0400720c */ /* 0x040fe20003fc4070 */
[----:B------:R-:W-:Y:S01]  /*1a20*/  @!P1 IMAD.IADD R25, R25, 0x1, -R4 ;  /* 0x0000000119199824 */ /* 0x000fe200078e0a04 */
[----:B------:R-:W-:Y:S01]  /*1a30*/  IABS R37, R20 ;  /* 0x0000001400257213 */ /* 0x000fe20000000000 */
[----:B------:R-:W-:Y:S01]  /*1a40*/  IMAD.HI.U32 R16, R13, R35, RZ ;  /* 0x000000230d107227 */ /* 0x000fe200078e00ff */
[C---:B------:R-:W-:Y:S01]  /*1a50*/  ISETP.GT.U32.AND P2, PT, R4.reuse, R27, PT ;  /* 0x0000001b0400720c */ /* 0x040fe20003f44070 */
[----:B------:R-:W-:Y:S01]  /*1a60*/  UIADD3 UR8, UPT, UPT, UR8, -0x30, URZ ;  /* 0xffffffd008087890 */ /* 0x000fe2000fffe0ff */
[C---:B------:R-:W-:Y:S01]  /*1a70*/  ISETP.GT.U32.AND P1, PT, R4.reuse, R31, PT ;  /* 0x0000001f0400720c */ /* 0x040fe20003f24070 */
[----:B------:R-:W-:Y:S01]  /*1a80*/  @!P4 IMAD.MOV R25, RZ, RZ, -R25 ;  /* 0x000000ffff19c224 */ /* 0x000fe200078e0a19 */
[----:B------:R-:W-:Y:S01]  /*1a90*/  ISETP.GT.U32.AND P4, PT, R4, R33, PT ;  /* 0x000000210400720c */ /* 0x000fe20003f84070 */
[----:B------:R-:W-:Y:S01]  /*1aa0*/  IMAD.MOV R16, RZ, RZ, -R16 ;  /* 0x000000ffff107224 */ /* 0x000fe200078e0a10 */
[----:B------:R-:W-:-:S02]  /*1ab0*/  @!P3 IADD3 R23, PT, PT, -R23, RZ, RZ ;  /* 0x000000ff1717b210 */ /* 0x000fc40007ffe1ff */
[----:B------:R-:W-:Y:S01]  /*1ac0*/  ISETP.GE.AND P3, PT, R24, RZ, PT ;  /* 0x000000ff1800720c */ /* 0x000fe20003f66270 */
[----:B------:R-:W-:Y:S01]  /*1ad0*/  IMAD R35, R4, R16, R35 ;  /* 0x0000001004237224 */ /* 0x000fe200078e0223 */
[-C--:B------:R-:W-:Y:S01]  /*1ae0*/  @!P6 IADD3 R29, PT, PT, R29, -R4.reuse, RZ ;  /* 0x800000041d1de210 */ /* 0x080fe20007ffe0ff */
[----:B------:R-:W-:Y:S01]  /*1af0*/  IMAD.HI.U32 R16, R13, R37, RZ ;  /* 0x000000250d107227 */ /* 0x000fe200078e00ff */
[----:B------:R-:W-:Y:S02]  /*1b00*/  LOP3.LUT R24, R14, 0x18, RZ, 0xfc, !PT ;  /* 0x000000180e187812 */ /* 0x000fe400078efcff */
[----:B------:R-:W-:Y:S01]  /*1b10*/  ISETP.GT.U32.AND P6, PT, R4, R29, PT ;  /* 0x0000001d0400720c */ /* 0x000fe20003fc4070 */
[--C-:B------:R-:W-:Y:S01]  /*1b20*/  @!P2 IMAD.IADD R27, R27, 0x1, -R4.reuse ;  /* 0x000000011b1ba824 */ /* 0x100fe200078e0a04 */
[----:B------:R-:W-:Y:S01]  /*1b30*/  IADD3 R18, PT, PT, -R16, RZ, RZ ;  /* 0x000000ff10127210 */ /* 0x000fe20007ffe1ff */
[----:B------:R-:W-:Y:S01]  /*1b40*/  @!P1 IMAD.IADD R31, R31, 0x1, -R4 ;  /* 0x000000011f1f9824 */ /* 0x000fe200078e0a04 */
[----:B------:R-:W-:Y:S01]  /*1b50*/  @!P4 IADD3 R33, PT, PT, R33, -R4, RZ ;  /* 0x800000042121c210 */ /* 0x000fe20007ffe0ff */
[----:B------:R-:W-:Y:S01]  /*1b60*/  @!P5 IMAD.MOV R27, RZ, RZ, -R27 ;  /* 0x000000ffff1bd224 */ /* 0x000fe200078e0a1b */
[C---:B------:R-:W-:Y:S01]  /*1b70*/  ISETP.GT.U32.AND P5, PT, R4.reuse, R35, PT ;  /* 0x000000230400720c */ /* 0x040fe20003fa4070 */
[C---:B------:R-:W-:Y:S01]  /*1b80*/  IMAD R37, R4.reuse, R18, R37 ;  /* 0x0000001204257224 */ /* 0x040fe200078e0225 */
[----:B------:R-:W-:-:S02]  /*1b90*/  ISETP.GT.U32.AND P4, PT, R4, R33, PT ;  /* 0x000000210400720c */ /* 0x000fc40003f84070 */
[----:B------:R-:W-:Y:S02]  /*1ba0*/  IABS R39, R24 ;  /* 0x0000001800277213 */ /* 0x000fe40000000000 */
[----:B------:R-:W-:Y:S01]  /*1bb0*/  ISETP.GE.AND P2, PT, R26, RZ, PT ;  /* 0x000000ff1a00720c */ /* 0x000fe20003f46270 */
[----:B------:R-:W-:Y:S01]  /*1bc0*/  @!P6 IMAD.IADD R29, R29, 0x1, -R4 ;  /* 0x000000011d1de824 */ /* 0x000fe200078e0a04 */
[----:B------:R-:W-:Y:S01]  /*1bd0*/  LOP3.LUT R26, R14, 0x1a, RZ, 0xfc, !PT ;  /* 0x0000001a0e1a7812 */ /* 0x000fe200078efcff */
[----:B------:R-:W-:Y:S01]  /*1be0*/  IMAD.HI.U32 R16, R13, R39, RZ ;  /* 0x000000270d107227 */ /* 0x000fe200078e00ff */
[----:B------:R-:W-:Y:S02]  /*1bf0*/  ISETP.GT.U32.AND P1, PT, R4, R31, PT ;  /* 0x0000001f0400720c */ /* 0x000fe40003f24070 */
[----:B------:R-:W-:Y:S01]  /*1c00*/  ISETP.GE.AND P6, PT, R28, RZ, PT ;  /* 0x000000ff1c00720c */ /* 0x000fe20003fc6270 */
[----:B------:R-:W-:Y:S01]  /*1c10*/  IMAD.MOV R16, RZ, RZ, -R16 ;  /* 0x000000ffff107224 */ /* 0x000fe200078e0a10 */
[----:B------:R-:W-:Y:S01]  /*1c20*/  IABS R41, R26 ;  /* 0x0000001a00297213 */ /* 0x000fe20000000000 */
[----:B------:R-:W-:Y:S01]  /*1c30*/  @!P5 IMAD.IADD R35, R35, 0x1, -R4 ;  /* 0x000000012323d824 */ /* 0x000fe200078e0a04 */
[----:B------:R-:W-:Y:S01]  /*1c40*/  @!P4 IADD3 R33, PT, PT, R33, -R4, RZ ;  /* 0x800000042121c210 */ /* 0x000fe20007ffe0ff */
[C---:B------:R-:W-:Y:S01]  /*1c50*/  IMAD R39, R4.reuse, R16, R39 ;  /* 0x0000001004277224 */ /* 0x040fe200078e0227 */
[C---:B------:R-:W-:Y:S01]  /*1c60*/  ISETP.GT.U32.AND P4, PT, R4.reuse, R37, PT ;  /* 0x000000250400720c */ /* 0x040fe20003f84070 */
[----:B------:R-:W-:Y:S01]  /*1c70*/  @!P3 IMAD.MOV R29, RZ, RZ, -R29 ;  /* 0x000000ffff1db224 */ /* 0x000fe200078e0a1d */
[----:B------:R-:W-:Y:S01]  /*1c80*/  ISETP.GT.U32.AND P3, PT, R4, R35, PT ;  /* 0x000000230400720c */ /* 0x000fe20003f64070 */
[----:B------:R-:W-:Y:S01]  /*1c90*/  IMAD.HI.U32 R16, R13, R41, RZ ;  /* 0x000000290d107227 */ /* 0x000fe200078e00ff */
[----:B------:R-:W-:-:S02]  /*1ca0*/  LOP3.LUT R18, R14, 0x1e, RZ, 0xfc, !PT ;  /* 0x0000001e0e127812 */ /* 0x000fc400078efcff */
[----:B------:R-:W-:Y:S01]  /*1cb0*/  ISETP.GE.AND P5, PT, R20, RZ, PT ;  /* 0x000000ff1400720c */ /* 0x000fe20003fa6270 */
[--C-:B------:R-:W-:Y:S01]  /*1cc0*/  @!P1 IMAD.IADD R31, R31, 0x1, -R4.reuse ;  /* 0x000000011f1f9824 */ /* 0x100fe200078e0a04 */
[----:B------:R-:W-:Y:S01]  /*1cd0*/  IADD3 R16, PT, PT, -R16, RZ, RZ ;  /* 0x000000ff10107210 */ /* 0x000fe20007ffe1ff */
[----:B------:R-:W-:Y:S01]  /*1ce0*/  @!P6 IMAD.MOV R33, RZ, RZ, -R33 ;  /* 0x000000ffff21e224 */ /* 0x000fe200078e0a21 */
[----:B------:R-:W-:Y:S02]  /*1cf0*/  ISETP.GE.AND P1, PT, R22, RZ, PT ;  /* 0x000000ff1600720c */ /* 0x000fe40003f26270 */
[C---:B------:R-:W-:Y:S01]  /*1d00*/  ISETP.GT.U32.AND P6, PT, R4.reuse, R39, PT ;  /* 0x000000270400720c */ /* 0x040fe20003fc4070 */
[--C-:B------:R-:W-:Y:S01]  /*1d10*/  @!P4 IMAD.IADD R37, R37, 0x1, -R4.reuse ;  /* 0x000000012525c824 */ /* 0x100fe200078e0a04 */
[----:B------:R-:W-:Y:S01]  /*1d20*/  IABS R45, R18 ;  /* 0x00000012002d7213 */ /* 0x000fe20000000000 */
[----:B------:R-:W-:Y:S01]  /*1d30*/  IMAD R41, R4, R16, R41 ;  /* 0x0000001004297224 */ /* 0x000fe200078e0229 */
[----:B------:R-:W-:Y:S01]  /*1d40*/  LOP3.LUT R16, R14, 0x1c, RZ, 0xfc, !PT ;  /* 0x0000001c0e107812 */ /* 0x000fe200078efcff */
[----:B------:R-:W-:Y:S01]  /*1d50*/  @!P3 IMAD.IADD R35, R35, 0x1, -R4 ;  /* 0x000000012323b824 */ /* 0x000fe200078e0a04 */
[----:B------:R-:W-:-:S02]  /*1d60*/  ISETP.GT.U32.AND P4, PT, R4, R37, PT ;  /* 0x000000250400720c */ /* 0x000fc40003f84070 */
[----:B------:R-:W-:Y:S02]  /*1d70*/  IABS R43, R16 ;  /* 0x00000010002b7213 */ /* 0x000fe40000000000 */
[----:B------:R-:W-:Y:S02]  /*1d80*/  @!P2 IADD3 R31, PT, PT, -R31, RZ, RZ ;  /* 0x000000ff1f1fa210 */ /* 0x000fe40007ffe1ff */
[----:B------:R-:W-:Y:S01]  /*1d90*/  @!P1 IADD3 R35, PT, PT, -R35, RZ, RZ ;  /* 0x000000ff23239210 */ /* 0x000fe20007ffe1ff */
[--C-:B------:R-:W-:Y:S01]  /*1da0*/  @!P6 IMAD.IADD R39, R39, 0x1, -R4.reuse ;  /* 0x000000012727e824 */ /* 0x100fe200078e0a04 */
[----:B------:R-:W-:Y:S01]  /*1db0*/  ISETP.GE.AND P1, PT, R16, RZ, PT ;  /* 0x000000ff1000720c */ /* 0x000fe20003f26270 */
[----:B------:R-:W-:Y:S01]  /*1dc0*/  IMAD.HI.U32 R16, R13, R43, RZ ;  /* 0x0000002b0d107227 */ /* 0x000fe200078e00ff */
[----:B------:R-:W-:Y:S02]  /*1dd0*/  ISETP.GE.AND P2, PT, R24, RZ, PT ;  /* 0x000000ff1800720c */ /* 0x000fe40003f46270 */
[C---:B------:R-:W-:Y:S01]  /*1de0*/  ISETP.GT.U32.AND P6, PT, R4.reuse, R39, PT ;  /* 0x000000270400720c */ /* 0x040fe20003fc4070 */
[----:B------:R-:W-:Y:S01]  /*1df0*/  @!P4 IMAD.IADD R37, R37, 0x1, -R4 ;  /* 0x000000012525c824 */ /* 0x000fe200078e0a04 */
[----:B------:R-:W-:-:S02]  /*1e00*/  ISETP.GT.U32.AND P4, PT, R4, R41, PT ;  /* 0x000000290400720c */ /* 0x000fc40003f84070 */
[----:B------:R-:W-:Y:S01]  /*1e10*/  IADD3 R16, PT, PT, -R16, RZ, RZ ;  /* 0x000000ff10107210 */ /* 0x000fe20007ffe1ff */
[----:B------:R-:W-:Y:S01]  /*1e20*/  @!P5 IMAD.MOV R37, RZ, RZ, -R37 ;  /* 0x000000ffff25d224 */ /* 0x000fe200078e0a25 */
[----:B------:R-:W-:Y:S02]  /*1e30*/  LOP3.LUT R20, R14, 0x20, RZ, 0xfc, !PT ;  /* 0x000000200e147812 */ /* 0x000fe400078efcff */
[----:B------:R-:W-:Y:S01]  /*1e40*/  ISETP.GE.AND P5, PT, R18, RZ, PT ;  /* 0x000000ff1200720c */ /* 0x000fe20003fa6270 */
[----:B------:R-:W-:Y:S01]  /*1e50*/  IMAD R43, R4, R16, R43 ;  /* 0x00000010042b7224 */ /* 0x000fe200078e022b */
[----:B------:R-:W-:Y:S01]  /*1e60*/  IABS R47, R20 ;  /* 0x00000014002f7213 */ /* 0x000fe20000000000 */
[----:B------:R-:W-:Y:S01]  /*1e70*/  IMAD.HI.U32 R16, R13, R45, RZ ;  /* 0x0000002d0d107227 */ /* 0x000fe200078e00ff */
[----:B------:R-:W-:Y:S02]  /*1e80*/  ISETP.GE.AND P3, PT, R26, RZ, PT ;  /* 0x000000ff1a00720c */ /* 0x000fe40003f66270 */
[----:B------:R-:W-:Y:S01]  /*1e90*/  LOP3.LUT R22, R14, 0x24, RZ, 0xfc, !PT ;  /* 0x000000240e167812 */ /* 0x000fe200078efcff */
[--C-:B------:R-:W-:Y:S01]  /*1ea0*/  @!P4 IMAD.IADD R41, R41, 0x1, -R4.reuse ;  /* 0x000000012929c824 */ /* 0x100fe200078e0a04 */
[----:B------:R-:W-:Y:S01]  /*1eb0*/  IADD3 R16, PT, PT, -R16, RZ, RZ ;  /* 0x000000ff10107210 */ /* 0x000fe20007ffe1ff */
[----:B------:R-:W-:Y:S01]  /*1ec0*/  @!P6 IMAD.IADD R39, R39, 0x1, -R4 ;  /* 0x000000012727e824 */ /* 0x000fe200078e0a04 */
[----:B------:R-:W-:Y:S01]  /*1ed0*/  ISETP.GE.AND P6, PT, R20, RZ, PT ;  /* 0x000000ff1400720c */ /* 0x000fe20003fc6270 */
[----:B------:R-:W-:Y:S01]  /*1ee0*/  IMAD.HI.U32 R18, R13, R47, RZ ;  /* 0x0000002f0d127227 */ /* 0x000fe200078e00ff */
[----:B------:R-:W-:-:S02]  /*1ef0*/  ISETP.GT.U32.AND P4, PT, R4, R41, PT ;  /* 0x000000290400720c */ /* 0x000fc40003f84070 */
[----:B------:R-:W-:Y:S01]  /*1f00*/  LOP3.LUT R20, R14, 0x22, RZ, 0xfc, !PT ;  /* 0x000000220e147812 */ /* 0x000fe200078efcff */
[----:B------:R-:W-:Y:S01]  /*1f10*/  @!P2 IMAD.MOV R39, RZ, RZ, -R39 ;  /* 0x000000ffff27a224 */ /* 0x000fe200078e0a27 */
[C---:B------:R-:W-:Y:S01]  /*1f20*/  ISETP.GT.U32.AND P2, PT, R4.reuse, R43, PT ;  /* 0x0000002b0400720c */ /* 0x040fe20003f44070 */
[----:B------:R-:W-:Y:S01]  /*1f30*/  IMAD R45, R4, R16, R45 ;  /* 0x00000010042d7224 */ /* 0x000fe200078e022d */
[----:B------:R-:W-:Y:S01]  /*1f40*/  IABS R49, R20 ;  /* 0x0000001400317213 */ /* 0x000fe20000000000 */
[----:B------:R-:W-:Y:S01]  /*1f50*/  IMAD.MOV R18, RZ, RZ, -R18 ;  /* 0x000000ffff127224 */ /* 0x000fe200078e0a12 */
[----:B------:R-:W-:Y:S02]  /*1f60*/  IABS R51, R22 ;  /* 0x0000001600337213 */ /* 0x000fe40000000000 */
[----:B------:R-:W-:Y:S01]  /*1f70*/  LOP3.LUT R24, R14, 0x26, RZ, 0xfc, !PT ;  /* 0x000000260e187812 */ /* 0x000fe200078efcff */
[----:B------:R-:W-:Y:S01]  /*1f80*/  IMAD R47, R4, R18, R47 ;  /* 0x00000012042f7224 */ /* 0x000fe200078e022f */
[----:B------:R-:W-:Y:S01]  /*1f90*/  LOP3.LUT R26, R14, 0x28, RZ, 0xfc, !PT ;  /* 0x000000280e1a7812 */ /* 0x000fe200078efcff */
[----:B------:R-:W-:Y:S01]  /*1fa0*/  IMAD.HI.U32 R16, R13, R49, RZ ;  /* 0x000000310d107227 */ /* 0x000fe200078e00ff */
[----:B------:R-:W-:-:S02]  /*1fb0*/  @!P4 IADD3 R41, PT, PT, R41, -R4, RZ ;  /* 0x800000042929c210 */ /* 0x000fc40007ffe0ff */
[C---:B------:R-:W-:Y:S01]  /*1fc0*/  ISETP.GT.U32.AND P4, PT, R4.reuse, R45, PT ;  /* 0x0000002d0400720c */ /* 0x040fe20003f84070 */
[----:B------:R-:W-:Y:S01]  /*1fd0*/  @!P2 IMAD.IADD R43, R43, 0x1, -R4 ;  /* 0x000000012b2ba824 */ /* 0x000fe200078e0a04 */
[C---:B------:R-:W-:Y:S01]  /*1fe0*/  ISETP.GT.U32.AND P2, PT, R4.reuse, R47, PT ;  /* 0x0000002f0400720c */ /* 0x040fe20003f44070 */
[----:B------:R-:W-:Y:S01]  /*1ff0*/  IMAD.MOV R16, RZ, RZ, -R16 ;  /* 0x000000ffff107224 */ /* 0x000fe200078e0a10 */
[----:B------:R-:W-:Y:S01]  /*2000*/  IABS R53, R24 ;  /* 0x0000001800357213 */ /* 0x000fe20000000000 */
[----:B------:R-:W-:Y:S01]  /*2010*/  @!P3 IMAD.MOV R41, RZ, RZ, -R41 ;  /* 0x000000ffff29b224 */ /* 0x000fe200078e0a29 */
[----:B------:R-:W-:Y:S01]  /*2020*/  IABS R55, R26 ;  /* 0x0000001a00377213 */ /* 0x000fe20000000000 */
[----:B------:R-:W-:Y:S01]  /*2030*/  IMAD R49, R4, R16, R49 ;  /* 0x0000001004317224 */ /* 0x000fe200078e0231 */
[----:B------:R-:W-:Y:S01]  /*2040*/  LOP3.LUT R28, R14, 0x34, RZ, 0xfc, !PT ;  /* 0x000000340e1c7812 */ /* 0x000fe200078efcff */
[----:B------:R-:W-:-:S03]  /*2050*/  IMAD.HI.U32 R16, R13, R51, RZ ;  /* 0x000000330d107227 */ /* 0x000fc600078e00ff */
[----:B------:R-:W-:Y:S02]  /*2060*/  IABS R67, R28 ;  /* 0x0000001c00437213 */ /* 0x000fe40000000000 */
[----:B------:R-:W-:Y:S01]  /*2070*/  @!P4 IADD3 R45, PT, PT, R45, -R4, RZ ;  /* 0x800000042d2dc210 */ /* 0x000fe20007ffe0ff */
[----:B------:R-:W-:Y:S01]  /*2080*/  @!P2 IMAD.IADD R47, R47, 0x1, -R4 ;  /* 0x000000012f2fa824 */ /* 0x000fe200078e0a04 */
[C---:B------:R-:W-:Y:S02]  /*2090*/  ISETP.GT.U32.AND P4, PT, R4.reuse, R43, PT ;  /* 0x0000002b0400720c */ /* 0x040fe40003f84070 */
[C---:B------:R-:W-:Y:S02]  /*20a0*/  ISETP.GT.U32.AND P3, PT, R4.reuse, R45, PT ;  /* 0x0000002d0400720c */ /* 0x040fe40003f64070 */
[----:B------:R-:W-:Y:S02]  /*20b0*/  ISETP.GT.U32.AND P2, PT, R4, R47, PT ;  /* 0x0000002f0400720c */ /* 0x000fe40003f44070 */
[----:B------:R-:W-:-:S05]  /*20c0*/  IADD3 R16, PT, PT, -R16, RZ, RZ ;  /* 0x000000ff10107210 */ /* 0x000fca0007ffe1ff */
[C---:B------:R-:W-:Y:S02]  /*20d0*/  IMAD R51, R4.reuse, R16, R51 ;  /* 0x0000001004337224 */ /* 0x040fe400078e0233 */
[--C-:B------:R-:W-:Y:S01]  /*20e0*/  @!P4 IMAD.IADD R43, R43, 0x1, -R4.reuse ;  /* 0x000000012b2bc824 */ /* 0x100fe200078e0a04 */
[----:B------:R-:W-:Y:S01]  /*20f0*/  ISETP.GT.U32.AND P4, PT, R4, R49, PT ;  /* 0x000000310400720c */ /* 0x000fe20003f84070 */
[----:B------:R-:W-:Y:S02]  /*2100*/  IMAD.HI.U32 R16, R13, R53, RZ ;  /* 0x000000350d107227 */ /* 0x000fe400078e00ff */
[----:B------:R-:W-:Y:S02]  /*2110*/  @!P2 IADD3 R47, PT, PT, R47, -R4, RZ ;  /* 0x800000042f2fa210 */ /* 0x000fe40007ffe0ff */
[----:B------:R-:W-:Y:S01]  /*2120*/  @!P3 IMAD.IADD R45, R45, 0x1, -R4 ;  /* 0x000000012d2db824 */ /* 0x000fe200078e0a04 */
[----:B------:R-:W-:Y:S01]  /*2130*/  ISETP.GE.AND P3, PT, R20, RZ, PT ;  /* 0x000000ff1400720c */ /* 0x000fe20003f66270 */
[----:B------:R-:W-:Y:S01]  /*2140*/  IMAD.MOV R18, RZ, RZ, -R16 ;  /* 0x000000ffff127224 */ /* 0x000fe200078e0a10 */
[----:B------:R-:W-:Y:S01]  /*2150*/  ISETP.GT.U32.AND P2, PT, R4, R51, PT ;  /* 0x000000330400720c */ /* 0x000fe20003f44070 */
[----:B------:R-:W-:Y:S01]  /*2160*/  IMAD.HI.U32 R16, R13, R55, RZ ;  /* 0x000000370d107227 */ /* 0x000fe200078e00ff */
[----:B------:R-:W-:-:S02]  /*2170*/  @!P1 IADD3 R43, PT, PT, -R43, RZ, RZ ;  /* 0x000000ff2b2b9210 */ /* 0x000fc40007ffe1ff */
[----:B------:R-:W-:Y:S01]  /*2180*/  ISETP.GE.AND P1, PT, R22, RZ, PT ;  /* 0x000000ff1600720c */ /* 0x000fe20003f26270 */
[----:B------:R-:W-:Y:S01]  /*2190*/  @!P4 IMAD.IADD R49, R49, 0x1, -R4 ;  /* 0x000000013131c824 */ /* 0x000fe200078e0a04 */
[----:B------:R-:W-:Y:S01]  /*21a0*/  @!P5 IADD3 R45, PT, PT, -R45, RZ, RZ ;  /* 0x000000ff2d2dd210 */ /* 0x000fe20007ffe1ff */
[----:B------:R-:W-:Y:S01]  /*21b0*/  IMAD.MOV R16, RZ, RZ, -R16 ;  /* 0x000000ffff107224 */ /* 0x000fe200078e0a10 */
[----:B------:R-:W-:Y:S01]  /*21c0*/  LOP3.LUT R22, R14, 0x2e, RZ, 0xfc, !PT ;  /* 0x0000002e0e167812 */ /* 0x000fe200078efcff */
[C---:B------:R-:W-:Y:S01]  /*21d0*/  IMAD R53, R4.reuse, R18, R53 ;  /* 0x0000001204357224 */ /* 0x040fe200078e0235 */
[C---:B------:R-:W-:Y:S01]  /*21e0*/  ISETP.GT.U32.AND P4, PT, R4.reuse, R49, PT ;  /* 0x000000310400720c */ /* 0x040fe20003f84070 */
[----:B------:R-:W-:Y:S01]  /*21f0*/  IMAD R55, R4, R16, R55 ;  /* 0x0000001004377224 */ /* 0x000fe200078e0237 */
[----:B------:R-:W-:Y:S01]  /*2200*/  LOP3.LUT R16, R14, 0x2a, RZ, 0xfc, !PT ;  /* 0x0000002a0e107812 */ /* 0x000fe200078efcff */
[----:B------:R-:W-:Y:S01]  /*2210*/  @!P2 IMAD.IADD R51, R51, 0x1, -R4 ;  /* 0x000000013333a824 */ /* 0x000fe200078e0a04 */
[----:B------:R-:W-:Y:S01]  /*2220*/  ISETP.GT.U32.AND P5, PT, R4, R53, PT ;  /* 0x000000350400720c */ /* 0x000fe20003fa4070 */
[----:B------:R-:W-:Y:S01]  /*2230*/  @!P6 IMAD.MOV R47, RZ, RZ, -R47 ;  /* 0x000000ffff2fe224 */ /* 0x000fe200078e0a2f */
[----:B------:R-:W-:-:S02]  /*2240*/  IABS R57, R16 ;  /* 0x0000001000397213 */ /* 0x000fc40000000000 */
[----:B------:R-:W-:Y:S02]  /*2250*/  ISETP.GT.U32.AND P2, PT, R4, R51, PT ;  /* 0x000000330400720c */ /* 0x000fe40003f44070 */
[----:B------:R-:W-:Y:S02]  /*2260*/  LOP3.LUT R18, R14, 0x2c, RZ, 0xfc, !PT ;  /* 0x0000002c0e127812 */ /* 0x000fe400078efcff */
[----:B------:R-:W-:Y:S01]  /*2270*/  IABS R61, R22 ;  /* 0x00000016003d7213 */ /* 0x000fe20000000000 */
[--C-:B------:R-:W-:Y:S01]  /*2280*/  @!P4 IMAD.IADD R49, R49, 0x1, -R4.reuse ;  /* 0x000000013131c824 */ /* 0x100fe200078e0a04 */
[----:B------:R-:W-:Y:S02]  /*2290*/  IABS R59, R18 ;  /* 0x00000012003b7213 */ /* 0x000fe40000000000 */
[----:B------:R-:W-:Y:S01]  /*22a0*/  ISETP.GE.AND P6, PT, R24, RZ, PT ;  /* 0x000000ff1800720c */ /* 0x000fe20003fc6270 */
[----:B------:R-:W-:Y:S01]  /*22b0*/  @!P3 IMAD.MOV R49, RZ, RZ, -R49 ;  /* 0x000000ffff31b224 */ /* 0x000fe200078e0a31 */
[----:B------:R-:W-:Y:S01]  /*22c0*/  ISETP.GT.U32.AND P3, PT, R4, R55, PT ;  /* 0x000000370400720c */ /* 0x000fe20003f64070 */
[----:B------:R-:W-:Y:S01]  /*22d0*/  @!P5 IMAD.IADD R53, R53, 0x1, -R4 ;  /* 0x000000013535d824 */ /* 0x000fe200078e0a04 */
[----:B------:R-:W-:Y:S01]  /*22e0*/  ISETP.GE.AND P4, PT, R26, RZ, PT ;  /* 0x000000ff1a00720c */ /* 0x000fe20003f86270 */
[----:B------:R-:W-:Y:S01]  /*22f0*/  IMAD.HI.U32 R20, R13, R61, RZ ;  /* 0x0000003d0d147227 */ /* 0x000fe200078e00ff */
[----:B------:R-:W-:-:S02]  /*2300*/  @!P2 IADD3 R51, PT, PT, R51, -R4, RZ ;  /* 0x800000043333a210 */ /* 0x000fc40007ffe0ff */
[----:B------:R-:W-:Y:S01]  /*2310*/  ISETP.GE.AND P2, PT, R16, RZ, PT ;  /* 0x000000ff1000720c */ /* 0x000fe20003f46270 */
[----:B------:R-:W-:Y:S01]  /*2320*/  IMAD.HI.U32 R16, R13, R57, RZ ;  /* 0x000000390d107227 */ /* 0x000fe200078e00ff */
[----:B------:R-:W-:Y:S02]  /*2330*/  @!P1 IADD3 R51, PT, PT, -R51, RZ, RZ ;  /* 0x000000ff33339210 */ /* 0x000fe40007ffe1ff */
[----:B------:R-:W-:Y:S01]  /*2340*/  ISETP.GE.AND P1, PT, R18, RZ, PT ;  /* 0x000000ff1200720c */ /* 0x000fe20003f26270 */
[----:B------:R-:W-:Y:S01]  /*2350*/  IMAD.MOV R16, RZ, RZ, -R16 ;  /* 0x000000ffff107224 */ /* 0x000fe200078e0a10 */
[----:B------:R-:W-:Y:S01]  /*2360*/  ISETP.GT.U32.AND P5, PT, R4, R53, PT ;  /* 0x000000350400720c */ /* 0x000fe20003fa4070 */
[----:B------:R-:W-:Y:S01]  /*2370*/  @!P3 IMAD.IADD R55, R55, 0x1, -R4 ;  /* 0x000000013737b824 */ /* 0x000fe200078e0a04 */
[----:B------:R-:W-:Y:S01]  /*2380*/  LOP3.LUT R24, R14, 0x30, RZ, 0xfc, !PT ;  /* 0x000000300e187812 */ /* 0x000fe200078efcff */
[----:B------:R-:W-:Y:S01]  /*2390*/  IMAD R57, R4, R16, R57 ;  /* 0x0000001004397224 */ /* 0x000fe200078e0239 */
[----:B------:R-:W-:Y:S01]  /*23a0*/  LOP3.LUT R26, R14, 0x32, RZ, 0xfc, !PT ;  /* 0x000000320e1a7812 */ /* 0x000fe200078efcff */
[----:B------:R-:W-:Y:S01]  /*23b0*/  IMAD.HI.U32 R18, R13, R59, RZ ;  /* 0x0000003b0d127227 */ /* 0x000fe200078e00ff */
[----:B------:R-:W-:-:S02]  /*23c0*/  ISETP.GT.U32.AND P3, PT, R4, R55, PT ;  /* 0x000000370400720c */ /* 0x000fc40003f64070 */
[----:B------:R-:W-:Y:S01]  /*23d0*/  IABS R63, R24 ;  /* 0x00000018003f7213 */ /* 0x000fe20000000000 */
[----:B------:R-:W-:Y:S01]  /*23e0*/  IMAD.MOV R20, RZ, RZ, -R20 ;  /* 0x000000ffff147224 */ /* 0x000fe200078e0a14 */
[----:B------:R-:W-:Y:S02]  /*23f0*/  IADD3 R18, PT, PT, -R18, RZ, RZ ;  /* 0x000000ff12127210 */ /* 0x000fe40007ffe1ff */
[----:B------:R-:W-:Y:S01]  /*2400*/  IABS R65, R26 ;  /* 0x0000001a00417213 */ /* 0x000fe20000000000 */
[----:B------:R-:W-:Y:S01]  /*2410*/  @!P5 IMAD.IADD R53, R53, 0x1, -R4 ;  /* 0x000000013535d824 */ /* 0x000fe200078e0a04 */
[----:B------:R-:W-:Y:S01]  /*2420*/  ISETP.GE.AND P5, PT, R22, RZ, PT ;  /* 0x000000ff1600720c */ /* 0x000fe20003fa6270 */
[C---:B------:R-:W-:Y:S02]  /*2430*/  IMAD R59, R4.reuse, R18, R59 ;  /* 0x00000012043b7224 */ /* 0x040fe400078e023b */
[C---:B------:R-:W-:Y:S02]  /*2440*/  IMAD R61, R4.reuse, R20, R61 ;  /* 0x00000014043d7224 */ /* 0x040fe400078e023d */
[----:B------:R-:W-:Y:S01]  /*2450*/  @!P3 IADD3 R55, PT, PT, R55, -R4, RZ ;  /* 0x800000043737b210 */ /* 0x000fe20007ffe0ff */
[----:B------:R-:W-:Y:S01]  /*2460*/  @!P6 IMAD.MOV R53, RZ, RZ, -R53 ;  /* 0x000000ffff35e224 */ /* 0x000fe200078e0a35 */
[----:B------:R-:W-:Y:S01]  /*2470*/  ISETP.GT.U32.AND P3, PT, R4, R57, PT ;  /* 0x000000390400720c */ /* 0x000fe20003f64070 */
[----:B------:R-:W-:-:S04]  /*2480*/  IMAD.HI.U32 R16, R13, R63, RZ ;  /* 0x0000003f0d107227 */ /* 0x000fc800078e00ff */
[----:B------:R-:W-:-:S04]  /*2490*/  IMAD.HI.U32 R20, R13, R67, RZ ;  /* 0x000000430d147227 */ /* 0x000fc800078e00ff */
[----:B------:R-:W-:Y:S01]  /*24a0*/  @!P4 IMAD.MOV R55, RZ, RZ, -R55 ;  /* 0x000000ffff37c224 */ /* 0x000fe200078e0a37 */
[----:B------:R-:W-:Y:S01]  /*24b0*/  ISETP.GT.U32.AND P4, PT, R4, R61, PT ;  /* 0x0000003d0400720c */ /* 0x000fe20003f84070 */
[----:B------:R-:W-:Y:S01]  /*24c0*/  IMAD.MOV R16, RZ, RZ, -R16 ;  /* 0x000000ffff107224 */ /* 0x000fe200078e0a10 */
[----:B------:R-:W-:Y:S01]  /*24d0*/  IADD3 R20, PT, PT, -R20, RZ, RZ ;  /* 0x000000ff14147210 */ /* 0x000fe20007ffe1ff */
[----:B------:R-:W-:Y:S01]  /*24e0*/  @!P3 IMAD.IADD R57, R57, 0x1, -R4 ;  /* 0x000000013939b824 */ /* 0x000fe200078e0a04 */
[----:B------:R-:W-:Y:S01]  /*24f0*/  ISETP.GT.U32.AND P3, PT, R4, R59, PT ;  /* 0x0000003b0400720c */ /* 0x000fe20003f64070 */
[----:B------:R-:W-:-:S03]  /*2500*/  IMAD.HI.U32 R18, R13, R65, RZ ;  /* 0x000000410d127227 */ /* 0x000fc600078e00ff */
[C---:B------:R-:W-:Y:S01]  /*2510*/  ISETP.GT.U32.AND P6, PT, R4.reuse, R57, PT ;  /* 0x000000390400720c */ /* 0x040fe20003fc4070 */
[C---:B------:R-:W-:Y:S02]  /*2520*/  IMAD R63, R4.reuse, R16, R63 ;  /* 0x00000010043f7224 */ /* 0x040fe400078e023f */
[----:B------:R-:W-:Y:S02]  /*2530*/  IMAD.MOV R18, RZ, RZ, -R18 ;  /* 0x000000ffff127224 */ /* 0x000fe400078e0a12 */
[----:B------:R-:W-:Y:S01]  /*2540*/  IMAD R67, R4, R20, R67 ;  /* 0x0000001404437224 */ /* 0x000fe200078e0243 */
[----:B------:R-:W-:Y:S01]  /*2550*/  LOP3.LUT R20, R14, 0x3e, RZ, 0xfc, !PT ;  /* 0x0000003e0e147812 */ /* 0x000fe200078efcff */
[C---:B------:R-:W-:Y:S02]  /*2560*/  IMAD R65, R4.reuse, R18, R65 ;  /* 0x0000001204417224 */ /* 0x040fe400078e0241 */
[----:B------:R-:W-:Y:S01]  /*2570*/  @!P3 IADD3 R59, PT, PT, R59, -R4, RZ ;  /* 0x800000043b3bb210 */ /* 0x000fe20007ffe0ff */
[----:B------:R-:W-:Y:S01]  /*2580*/  @!P4 IMAD.IADD R61, R61, 0x1, -R4 ;  /* 0x000000013d3dc824 */ /* 0x000fe200078e0a04 */
[C---:B------:R-:W-:Y:S01]  /*2590*/  ISETP.GT.U32.AND P4, PT, R4.reuse, R67, PT ;  /* 0x000000430400720c */ /* 0x040fe20003f84070 */
[----:B------:R-:W-:Y:S01]  /*25a0*/  IMAD.HI.U32 R22, R13, R69, RZ ;  /* 0x000000450d167227 */ /* 0x000fe200078e00ff */
[----:B------:R-:W-:-:S03]  /*25b0*/  ISETP.GT.U32.AND P3, PT, R4, R59, PT ;  /* 0x0000003b0400720c */ /* 0x000fc60003f64070 */
[----:B------:R-:W-:Y:S01]  /*25c0*/  @!P6 IMAD.IADD R57, R57, 0x1, -R4 ;  /* 0x000000013939e824 */ /* 0x000fe200078e0a04 */
[----:B------:R-:W-:Y:S01]  /*25d0*/  ISETP.GT.U32.AND P6, PT, R4, R63, PT ;  /* 0x0000003f0400720c */ /* 0x000fe20003fc4070 */
[----:B------:R-:W-:-:S04]  /*25e0*/  IMAD.HI.U32 R16, R13, R71, RZ ;  /* 0x000000470d107227 */ /* 0x000fc800078e00ff */
[----:B------:R-:W-:Y:S01]  /*25f0*/  IMAD.HI.U32 R14, R13, R73, RZ ;  /* 0x000000490d0e7227 */ /* 0x000fe200078e00ff */
[----:B------:R-:W-:Y:S02]  /*2600*/  IADD3 R16, PT, PT, -R16, RZ, RZ ;  /* 0x000000ff10107210 */ /* 0x000fe40007ffe1ff */
[-C--:B------:R-:W-:Y:S01]  /*2610*/  @!P4 IADD3 R67, PT, PT, R67, -R4.reuse, RZ ;  /* 0x800000044343c210 */ /* 0x080fe20007ffe0ff */
[----:B------:R-:W-:Y:S01]  /*2620*/  IMAD.MOV R22, RZ, RZ, -R22 ;  /* 0x000000ffff167224 */ /* 0x000fe200078e0a16 */
[----:B------:R-:W-:Y:S01]  /*2630*/  @!P3 IADD3 R59, PT, PT, R59, -R4, RZ ;  /* 0x800000043b3bb210 */ /* 0x000fe20007ffe0ff */
[----:B------:R-:W-:Y:S01]  /*2640*/  IMAD.MOV R18, RZ, RZ, -R14 ;  /* 0x000000ffff127224 */ /* 0x000fe200078e0a0e */
[C---:B------:R-:W-:Y:S01]  /*2650*/  ISETP.GT.U32.AND P3, PT, R4.reuse, R65, PT ;  /* 0x000000410400720c */ /* 0x040fe20003f64070 */
[----:B------:R-:W-:Y:S01]  /*2660*/  @!P6 IMAD.IADD R63, R63, 0x1, -R4 ;  /* 0x000000013f3fe824 */ /* 0x000fe200078e0a04 */
[C---:B------:R-:W-:Y:S01]  /*2670*/  ISETP.GT.U32.AND P6, PT, R4.reuse, R61, PT ;  /* 0x0000003d0400720c */ /* 0x040fe20003fc4070 */
[----:B------:R-:W-:Y:S01]  /*2680*/  IMAD R69, R4, R22, R69 ;  /* 0x0000001604457224 */ /* 0x000fe200078e0245 */
[----:B------:R-:W-:Y:S01]  /*2690*/  IABS R22, R20 ;  /* 0x0000001400167213 */ /* 0x000fe20000000000 */
[----:B------:R-:W-:-:S04]  /*26a0*/  IMAD.HI.U32 R14, R13, R75, RZ ;  /* 0x0000004b0d0e7227 */ /* 0x000fc800078e00ff */
[----:B------:R-:W-:Y:S01]  /*26b0*/  @!P2 IMAD.MOV R57, RZ, RZ, -R57 ;  /* 0x000000ffff39a224 */ /* 0x000fe200078e0a39 */
[----:B------:R-:W-:Y:S01]  /*26c0*/  ISETP.GT.U32.AND P2, PT, R4, R67, PT ;  /* 0x000000430400720c */ /* 0x000fe20003f44070 */
[----:B------:R-:W-:Y:S01]  /*26d0*/  @!P1 IMAD.MOV R59, RZ, RZ, -R59 ;  /* 0x000000ffff3b9224 */ /* 0x000fe200078e0a3b */
[----:B------:R-:W-:Y:S01]  /*26e0*/  IADD3 R14, PT, PT, -R14, RZ, RZ ;  /* 0x000000ff0e0e7210 */ /* 0x000fe20007ffe1ff */
[----:B------:R-:W-:Y:S01]  /*26f0*/  @!P3 IMAD.IADD R65, R65, 0x1, -R4 ;  /* 0x000000014141b824 */ /* 0x000fe200078e0a04 */
[C---:B------:R-:W-:Y:S01]  /*2700*/  ISETP.GT.U32.AND P3, PT, R4.reuse, R63, PT ;  /* 0x0000003f0400720c */ /* 0x040fe20003f64070 */
[C---:B------:R-:W-:Y:S01]  /*2710*/  IMAD R71, R4.reuse, R16, R71 ;  /* 0x0000001004477224 */ /* 0x040fe200078e0247 */
[C---:B------:R-:W-:Y:S01]  /*2720*/  ISETP.GT.U32.AND P1, PT, R4.reuse, R69, PT ;  /* 0x000000450400720c */ /* 0x040fe20003f24070 */
[----:B------:R-:W-:Y:S01]  /*2730*/  IMAD.MOV.U32 R16, RZ, RZ, R22 ;  /* 0x000000ffff107224 */ /* 0x000fe200078e0016 */
[C---:B------:R-:W-:Y:S01]  /*2740*/  ISETP.GT.U32.AND P4, PT, R4.reuse, R65, PT ;  /* 0x000000410400720c */ /* 0x040fe20003f84070 */
[C---:B------:R-:W-:Y:S01]  /*2750*/  IMAD R73, R4.reuse, R18, R73 ;  /* 0x0000001204497224 */ /* 0x040fe200078e0249 */
[----:B------:R-:W-:Y:S01]  /*2760*/  @!P6 IADD3 R61, PT, PT, R61, -R4, RZ ;  /* 0x800000043d3de210 */ /* 0x000fe20007ffe0ff */
[C---:B------:R-:W-:Y:S01]  /*2770*/  IMAD R75, R4.reuse, R14, R75 ;  /* 0x0000000e044b7224 */ /* 0x040fe200078e024b */
[C---:B------:R-:W-:Y:S01]  /*2780*/  ISETP.GT.U32.AND P6, PT, R4.reuse, R71, PT ;  /* 0x000000470400720c */ /* 0x040fe20003fc4070 */
[----:B------:R-:W-:Y:S01]  /*2790*/  IMAD.HI.U32 R13, R13, R16, RZ ;  /* 0x000000100d0d7227 */ /* 0x000fe200078e00ff */
[----:B------:R-:W-:Y:S01]  /*27a0*/  @!P5 IADD3 R61, PT, PT, -R61, RZ, RZ ;  /* 0x000000ff3d3dd210 */ /* 0x000fe20007ffe1ff */
[----:B------:R-:W1:Y:S02]  /*27b0*/  LDC R22, c[0x0][0x3a0] ;  /* 0x0000e800ff167b82 */ /* 0x000e640000000800 */
[--C-:B------:R-:W-:Y:S01]  /*27c0*/  @!P3 IMAD.IADD R63, R63, 0x1, -R4.reuse ;  /* 0x000000013f3fb824 */ /* 0x100fe200078e0a04 */
[C---:B------:R-:W-:Y:S01]  /*27d0*/  ISETP.GT.U32.AND P3, PT, R4.reuse, R73, PT ;  /* 0x000000490400720c */ /* 0x040fe20003f64070 */
[--C-:B------:R-:W-:Y:S01]  /*27e0*/  @!P2 IMAD.IADD R67, R67, 0x1, -R4.reuse ;  /* 0x000000014343a824 */ /* 0x100fe200078e0a04 */
[----:B------:R-:W-:Y:S01]  /*27f0*/  ISETP.GT.U32.AND P2, PT, R4, R75, PT ;  /* 0x0000004b0400720c */ /* 0x000fe20003f44070 */
[----:B------:R-:W-:Y:S01]  /*2800*/  IMAD.MOV R13, RZ, RZ, -R13 ;  /* 0x000000ffff0d7224 */ /* 0x000fe200078e0a0d */
[-C--:B------:R-:W-:Y:S01]  /*2810*/  @!P4 IADD3 R65, PT, PT, R65, -R4.reuse, RZ ;  /* 0x800000044141c210 */ /* 0x080fe20007ffe0ff */
[----:B------:R-:W-:Y:S01]  /*2820*/  @!P1 IMAD.IADD R69, R69, 0x1, -R4 ;  /* 0x0000000145459824 */ /* 0x000fe200078e0a04 */
[----:B------:R-:W-:Y:S01]  /*2830*/  ISETP.GE.AND P4, PT, R24, RZ, PT ;  /* 0x000000ff1800720c */ /* 0x000fe20003f86270 */
[----:B------:R-:W-:Y:S01]  /*2840*/  IMAD R13, R4, R13, R16 ;  /* 0x0000000d040d7224 */ /* 0x000fe200078e0210 */
[----:B------:R-:W-:Y:S01]  /*2850*/  ISETP.GE.AND P1, PT, R26, RZ, PT ;  /* 0x000000ff1a00720c */ /* 0x000fe20003f26270 */
[----:B------:R-:W3:Y:S01]  /*2860*/  LDC R24, c[0x0][0x3a0] ;  /* 0x0000e800ff187b82 */ /* 0x000ee20000000800 */
[----:B------:R-:W-:-:S02]  /*2870*/  @!P6 IADD3 R71, PT, PT, R71, -R4, RZ ;  /* 0x800000044747e210 */ /* 0x000fc40007ffe0ff */
[----:B------:R-:W-:Y:S01]  /*2880*/  ISETP.GT.U32.AND P6, PT, R4, R13, PT ;  /* 0x0000000d0400720c */ /* 0x000fe20003fc4070 */
[--C-:B------:R-:W-:Y:S01]  /*2890*/  @!P3 IMAD.IADD R73, R73, 0x1, -R4.reuse ;  /* 0x000000014949b824 */ /* 0x100fe200078e0a04 */
[----:B------:R-:W-:Y:S01]  /*28a0*/  ISETP.GE.AND P3, PT, R28, RZ, PT ;  /* 0x000000ff1c00720c */ /* 0x000fe20003f66270 */
[----:B------:R-:W-:Y:S01]  /*28b0*/  @!P2 IMAD.IADD R75, R75, 0x1, -R4 ;  /* 0x000000014b4ba824 */ /* 0x000fe200078e0a04 */
[C---:B------:R-:W-:Y:S02]  /*28c0*/  ISETP.GT.U32.AND P2, PT, R4.reuse, R69, PT ;  /* 0x000000450400720c */ /* 0x040fe40003f44070 */
[C---:B------:R-:W-:Y:S01]  /*28d0*/  ISETP.GT.U32.AND P5, PT, R4.reuse, R73, PT ;  /* 0x000000490400720c */ /* 0x040fe20003fa4070 */
[----:B------:R-:W-:Y:S01]  /*28e0*/  @!P4 IMAD.MOV R63, RZ, RZ, -R63 ;  /* 0x000000ffff3fc224 */ /* 0x000fe200078e0a3f */
[----:B------:R-:W-:Y:S02]  /*28f0*/  ISETP.GT.U32.AND P4, PT, R4, R71, PT ;  /* 0x000000470400720c */ /* 0x000fe40003f84070 */
[----:B------:R-:W-:-:S02]  /*2900*/  @!P1 IADD3 R65, PT, PT, -R65, RZ, RZ ;  /* 0x000000ff41419210 */ /* 0x000fc40007ffe1ff */
[----:B------:R-:W-:Y:S01]  /*2910*/  ISETP.GT.U32.AND P1, PT, R4, R75, PT ;  /* 0x0000004b0400720c */ /* 0x000fe20003f24070 */
[--C-:B------:R-:W-:Y:S02]  /*2920*/  @!P6 IMAD.IADD R13, R13, 0x1, -R4.reuse ;  /* 0x000000010d0de824 */ /* 0x100fe400078e0a04 */
[----:B------:R-:W-:Y:S01]  /*2930*/  @!P3 IMAD.MOV R67, RZ, RZ, -R67 ;  /* 0x000000ffff43b224 */ /* 0x000fe200078e0a43 */
[----:B------:R-:W-:Y:S01]  /*2940*/  ISETP.GE.AND P3, PT, R30, RZ, PT ;  /* 0x000000ff1e00720c */ /* 0x000fe20003f66270 */
[--C-:B------:R-:W-:Y:S01]  /*2950*/  @!P2 IMAD.IADD R69, R69, 0x1, -R4.reuse ;  /* 0x000000014545a824 */ /* 0x100fe200078e0a04 */
[----:B------:R-:W-:Y:S01]  /*2960*/  ISETP.GT.U32.AND P6, PT, R4, R13, PT ;  /* 0x0000000d0400720c */ /* 0x000fe20003fc4070 */
[----:B------:R-:W-:Y:S01]  /*2970*/  @!P5 IMAD.IADD R73, R73, 0x1, -R4 ;  /* 0x000000014949d824 */ /* 0x000fe200078e0a04 */
[----:B------:R-:W-:Y:S02]  /*2980*/  ISETP.GE.AND P5, PT, R36, RZ, PT ;  /* 0x000000ff2400720c */ /* 0x000fe40003fa6270 */
[----:B------:R-:W-:-:S02]  /*2990*/  @!P4 IADD3 R71, PT, PT, R71, -R4, RZ ;  /* 0x800000044747c210 */ /* 0x000fc40007ffe0ff */
[----:B------:R-:W-:Y:S01]  /*29a0*/  ISETP.GE.AND P4, PT, R34, RZ, PT ;  /* 0x000000ff2200720c */ /* 0x000fe20003f86270 */
[----:B------:R-:W-:Y:S01]  /*29b0*/  @!P1 IMAD.IADD R75, R75, 0x1, -R4 ;  /* 0x000000014b4b9824 */ /* 0x000fe200078e0a04 */
[----:B------:R-:W-:Y:S02]  /*29c0*/  ISETP.GE.AND P1, PT, R20, RZ, PT ;  /* 0x000000ff1400720c */ /* 0x000fe40003f26270 */
[----:B------:R-:W-:Y:S01]  /*29d0*/  ISETP.GE.AND P2, PT, R32, RZ, PT ;  /* 0x000000ff2000720c */ /* 0x000fe20003f46270 */
[----:B------:R-:W-:Y:S01]  /*29e0*/  @!P3 IMAD.MOV R69, RZ, RZ, -R69 ;  /* 0x000000ffff45b224 */ /* 0x000fe200078e0a45 */
[----:B------:R-:W-:Y:S02]  /*29f0*/  ISETP.NE.AND P3, PT, R2, RZ, PT ;  /* 0x000000ff0200720c */ /* 0x000fe40003f65270 */
[----:B------:R-:W-:Y:S01]  /*2a00*/  @!P6 IADD3 R13, PT, PT, R13, -R4, RZ ;  /* 0x800000040d0de210 */ /* 0x000fe20007ffe0ff */
[----:B------:R-:W-:Y:S01]  /*2a10*/  @!P5 IMAD.MOV R75, RZ, RZ, -R75 ;  /* 0x000000ffff4bd224 */ /* 0x000fe200078e0a4b */
[----:B------:R-:W-:-:S02]  /*2a20*/  ISETP.GE.AND P5, PT, R50, RZ, PT ;  /* 0x000000ff3200720c */ /* 0x000fc40003fa6270 */
[----:B------:R-:W-:Y:S02]  /*2a30*/  ISETP.NE.AND P6, PT, R3, RZ, PT ;  /* 0x000000ff0300720c */ /* 0x000fe40003fc5270 */
[----:B------:R-:W-:Y:S01]  /*2a40*/  @!P4 IADD3 R73, PT, PT, -R73, RZ, RZ ;  /* 0x000000ff4949c210 */ /* 0x000fe20007ffe1ff */
[----:B------:R-:W-:Y:S01]  /*2a50*/  @!P1 IMAD.MOV R13, RZ, RZ, -R13 ;  /* 0x000000ffff0d9224 */ /* 0x000fe200078e0a0d */
[----:B------:R-:W-:Y:S01]  /*2a60*/  ISETP.GE.AND P4, PT, R52, RZ, PT ;  /* 0x000000ff3400720c */ /* 0x000fe20003f86270 */
[----:B------:R-:W-:Y:S01]  /*2a70*/  @!P2 IMAD.MOV R71, RZ, RZ, -R71 ;  /* 0x000000ffff47a224 */ /* 0x000fe200078e0a47 */
[----:B------:R-:W-:Y:S02]  /*2a80*/  ISETP.GE.AND P1, PT, R48, RZ, PT ;  /* 0x000000ff3000720c */ /* 0x000fe40003f26270 */
[----:B------:R-:W-:Y:S02]  /*2a90*/  LOP3.LUT R4, RZ, R3, RZ, 0x33, !PT ;  /* 0x00000003ff047212 */ /* 0x000fe400078e33ff */
[----:B------:R-:W-:Y:S01]  /*2aa0*/  ISETP.GE.AND P2, PT, R46, RZ, PT ;  /* 0x000000ff2e00720c */ /* 0x000fe20003f46270 */
[----:B------:R-:W-:Y:S01]  /*2ab0*/  @!P5 IMAD.MOV R6, RZ, RZ, -R6 ;  /* 0x000000ffff06d224 */ /* 0x000fe200078e0a06 */
[----:B------:R-:W-:-:S02]  /*2ac0*/  SEL R20, R4, R47, !P6 ;  /* 0x0000002f04147207 */ /* 0x000fc40007000000 */
[C---:B------:R-:W-:Y:S02]  /*2ad0*/  SEL R47, R4.reuse, R57, !P6 ;  /* 0x00000039042f7207 */ /* 0x040fe40007000000 */
[----:B------:R-:W-:Y:S01]  /*2ae0*/  SEL R57, R4, R61, !P6 ;  /* 0x0000003d04397207 */ /* 0x000fe20007000000 */
[----:B------:R-:W-:Y:S01]  /*2af0*/  IMAD R20, R20, UR27, RZ ;  /* 0x0000001b14147c24 */ /* 0x000fe2000f8e02ff */
[C---:B------:R-:W-:Y:S01]  /*2b00*/  SEL R16, R4.reuse, R15, !P6 ;  /* 0x0000000f04107207 */ /* 0x040fe20007000000 */
[----:B------:R-:W-:Y:S01]  /*2b10*/  @!P1 IMAD.MOV R8, RZ, RZ, -R8 ;  /* 0x000000ffff089224 */ /* 0x000fe200078e0a08 */
[C---:B------:R-:W-:Y:S01]  /*2b20*/  SEL R17, R4.reuse, R17, !P6 ;  /* 0x0000001104117207 */ /* 0x040fe20007000000 */
[----:B------:R-:W-:Y:S01]  /*2b30*/  IMAD R47, R47, UR34, RZ ;  /* 0x000000222f2f7c24 */ /* 0x000fe2000f8e02ff */
[C---:B------:R-:W-:Y:S01]  /*2b40*/  SEL R19, R4.reuse, R19, !P6 ;  /* 0x0000001304137207 */ /* 0x040fe20007000000 */
[----:B------:R-:W-:Y:S01]  /*2b50*/  IMAD R57, R57, UR36, RZ ;  /* 0x0000002439397c24 */ /* 0x000fe2000f8e02ff */
[----:B------:R-:W-:-:S02]  /*2b60*/  SEL R21, R4, R21, !P6 ;  /* 0x0000001504157207 */ /* 0x000fc40007000000 */
[C---:B------:R-:W-:Y:S02]  /*2b70*/  SEL R23, R4.reuse, R23, !P6 ;  /* 0x0000001704177207 */ /* 0x040fe40007000000 */
[C---:B------:R-:W-:Y:S02]  /*2b80*/  SEL R25, R4.reuse, R25, !P6 ;  /* 0x0000001904197207 */ /* 0x040fe40007000000 */
[C---:B------:R-:W-:Y:S02]  /*2b90*/  SEL R27, R4.reuse, R27, !P6 ;  /* 0x0000001b041b7207 */ /* 0x040fe40007000000 */
[C---:B------:R-:W-:Y:S02]  /*2ba0*/  SEL R29, R4.reuse, R29, !P6 ;  /* 0x0000001d041d7207 */ /* 0x040fe40007000000 */
[C---:B------:R-:W-:Y:S02]  /*2bb0*/  SEL R31, R4.reuse, R31, !P6 ;  /* 0x0000001f041f7207 */ /* 0x040fe40007000000 */
[----:B------:R-:W-:-:S02]  /*2bc0*/  SEL R33, R4, R33, !P6 ;  /* 0x0000002104217207 */ /* 0x000fc40007000000 */
[C---:B------:R-:W-:Y:S02]  /*2bd0*/  SEL R35, R4.reuse, R35, !P6 ;  /* 0x0000002304237207 */ /* 0x040fe40007000000 */
[C---:B------:R-:W-:Y:S02]  /*2be0*/  SEL R37, R4.reuse, R37, !P6 ;  /* 0x0000002504257207 */ /* 0x040fe40007000000 */
[C---:B------:R-:W-:Y:S02]  /*2bf0*/  SEL R39, R4.reuse, R39, !P6 ;  /* 0x0000002704277207 */ /* 0x040fe40007000000 */
[C---:B------:R-:W-:Y:S02]  /*2c00*/  SEL R41, R4.reuse, R41, !P6 ;  /* 0x0000002904297207 */ /* 0x040fe40007000000 */
[C---:B------:R-:W-:Y:S02]  /*2c10*/  SEL R18, R4.reuse, R43, !P6 ;  /* 0x0000002b04127207 */ /* 0x040fe40007000000 */
[----:B------:R-:W-:-:S02]  /*2c20*/  SEL R45, R4, R45, !P6 ;  /* 0x0000002d042d7207 */ /* 0x000fc40007000000 */
[----:B------:R-:W-:Y:S01]  /*2c30*/  SEL R49, R4, R49, !P6 ;  /* 0x0000003104317207 */ /* 0x000fe20007000000 */
[----:B------:R-:W-:Y:S01]  /*2c40*/  IMAD R18, R18, UR25, RZ ;  /* 0x0000001912127c24 */ /* 0x000fe2000f8e02ff */
[C---:B------:R-:W-:Y:S02]  /*2c50*/  SEL R36, R4.reuse, R51, !P6 ;  /* 0x0000003304247207 */ /* 0x040fe40007000000 */
[C---:B------:R-:W-:Y:S02]  /*2c60*/  SEL R53, R4.reuse, R53, !P6 ;  /* 0x0000003504357207 */ /* 0x040fe40007000000 */
[----:B------:R-:W-:Y:S01]  /*2c70*/  SEL R55, R4, R55, !P6 ;  /* 0x0000003704377207 */ /* 0x000fe20007000000 */
[----:B------:R-:W-:Y:S01]  /*2c80*/  IMAD R36, R36, UR31, RZ ;  /* 0x0000001f24247c24 */ /* 0x000fe2000f8e02ff */
[C---:B------:R-:W-:Y:S02]  /*2c90*/  SEL R56, R4.reuse, R59, !P6 ;  /* 0x0000003b04387207 */ /* 0x040fe40007000000 */
[----:B------:R-:W-:-:S02]  /*2ca0*/  SEL R61, R4, R63, !P6 ;  /* 0x0000003f043d7207 */ /* 0x000fc40007000000 */
[----:B------:R-:W-:Y:S01]  /*2cb0*/  SEL R65, R4, R65, !P6 ;  /* 0x0000004104417207 */ /* 0x000fe20007000000 */
[----:B-----5:R-:W-:Y:S01]  /*2cc0*/  IMAD R56, R56, UR35, RZ ;  /* 0x0000002338387c24 */ /* 0x020fe2000f8e02ff */
[C---:B------:R-:W-:Y:S01]  /*2cd0*/  SEL R86, R4.reuse, R67, !P6 ;  /* 0x0000004304567207 */ /* 0x040fe20007000000 */
[----:B------:R-:W-:Y:S01]  /*2ce0*/  IMAD R61, R61, UR37, RZ ;  /* 0x000000253d3d7c24 */ /* 0x000fe2000f8e02ff */
[C---:B------:R-:W-:Y:S01]  /*2cf0*/  SEL R87, R4.reuse, R69, !P6 ;  /* 0x0000004504577207 */ /* 0x040fe20007000000 */
[----:B------:R-:W-:Y:S01]  /*2d00*/  IMAD R67, R65, UR38, RZ ;  /* 0x0000002641437c24 */ /* 0x000fe2000f8e02ff */
[----:B------:R-:W-:Y:S01]  /*2d10*/  SEL R88, R4, R71, !P6 ;  /* 0x0000004704587207 */ /* 0x000fe20007000000 */
[----:B------:R-:W-:Y:S01]  /*2d20*/  IMAD R86, R86, UR39, RZ ;  /* 0x0000002756567c24 */ /* 0x000fe2000f8e02ff */
[C---:B------:R-:W-:Y:S01]  /*2d30*/  SEL R89, R4.reuse, R73, !P6 ;  /* 0x0000004904597207 */ /* 0x040fe20007000000 */
[----:B------:R-:W-:Y:S01]  /*2d40*/  IMAD R87, R87, UR40, RZ ;  /* 0x0000002857577c24 */ /* 0x000fe2000f8e02ff */
[----:B------:R-:W-:Y:S01]  /*2d50*/  SEL R90, R4, R75, !P6 ;  /* 0x0000004b045a7207 */ /* 0x000fe20007000000 */
[----:B------:R-:W-:Y:S01]  /*2d60*/  IMAD R88, R88, UR41, RZ ;  /* 0x0000002958587c24 */ /* 0x000fe2000f8e02ff */
[----:B------:R-:W-:Y:S01]  /*2d70*/  SEL R13, R4, R13, !P6 ;  /* 0x0000000d040d7207 */ /* 0x000fe20007000000 */
[----:B------:R-:W-:Y:S01]  /*2d80*/  IMAD R89, R89, UR42, RZ ;  /* 0x0000002a59597c24 */ /* 0x000fe2000f8e02ff */
[----:B------:R-:W-:Y:S01]  /*2d90*/  LOP3.LUT R4, RZ, R2, RZ, 0x33, !PT ;  /* 0x00000002ff047212 */ /* 0x000fe200078e33ff */
[----:B------:R-:W-:Y:S01]  /*2da0*/  IMAD R90, R90, UR43, RZ ;  /* 0x0000002b5a5a7c24 */ /* 0x000fe2000f8e02ff */
[----:B------:R-:W4:Y:S01]  /*2db0*/  LDC.64 R2, c[0x0][0x3a8] ;  /* 0x0000ea00ff027b82 */ /* 0x000f220000000a00 */
[----:B------:R-:W-:Y:S01]  /*2dc0*/  @!P4 IADD3 R5, PT, PT, -R5, RZ, RZ ;  /* 0x000000ff0505c210 */ /* 0x000fe20007ffe1ff */
[----:B------:R-:W-:Y:S01]  /*2dd0*/  IMAD R13, R13, UR44, RZ ;  /* 0x0000002c0d0d7c24 */ /* 0x000fe2000f8e02ff */
[----:B------:R-:W-:-:S02]  /*2de0*/  ISETP.GE.AND P4, PT, R44, RZ, PT ;  /* 0x000000ff2c00720c */ /* 0x000fc40003f86270 */
[----:B------:R-:W-:Y:S02]  /*2df0*/  ISETP.GE.AND P5, PT, R42, RZ, PT ;  /* 0x000000ff2a00720c */ /* 0x000fe40003fa6270 */
[----:B------:R-:W-:Y:S02]  /*2e00*/  ISETP.GE.AND P1, PT, R38, RZ, PT ;  /* 0x000000ff2600720c */ /* 0x000fe40003f26270 */
[----:B------:R-:W-:Y:S02]  /*2e10*/  ISETP.GE.AND P6, PT, R40, RZ, PT ;  /* 0x000000ff2800720c */ /* 0x000fe40003fc6270 */
[----:B------:R-:W-:Y:S02]  /*2e20*/  @!P2 IADD3 R9, PT, PT, -R9, RZ, RZ ;  /* 0x000000ff0909a210 */ /* 0x000fe40007ffe1ff */
[C---:B------:R-:W-:Y:S02]  /*2e30*/  SEL R14, R4.reuse, R5, !P3 ;  /* 0x00000005040e7207 */ /* 0x040fe40005800000 */
[C---:B------:R-:W-:Y:S01]  /*2e40*/  SEL R6, R4.reuse, R6, !P3 ;  /* 0x0000000604067207 */ /* 0x040fe20005800000 */
[----:B------:R-:W-:Y:S01]  /*2e50*/  @!P4 IMAD.MOV R7, RZ, RZ, -R7 ;  /* 0x000000ffff07c224 */ /* 0x000fe200078e0a07 */
[C---:B------:R-:W-:Y:S01]  /*2e60*/  SEL R8, R4.reuse, R8, !P3 ;  /* 0x0000000804087207 */ /* 0x040fe20005800000 */
[----:B------:R-:W-:Y:S01]  /*2e70*/  @!P5 IMAD.MOV R10, RZ, RZ, -R10 ;  /* 0x000000ffff0ad224 */ /* 0x000fe200078e0a0a */
[C---:B------:R-:W-:Y:S01]  /*2e80*/  SEL R9, R4.reuse, R9, !P3 ;  /* 0x0000000904097207 */ /* 0x040fe20005800000 */
[----:B------:R-:W-:Y:S01]  /*2e90*/  @!P1 IMAD.MOV R11, RZ, RZ, -R11 ;  /* 0x000000ffff0b9224 */ /* 0x000fe200078e0a0b */
[----:B------:R-:W-:-:S02]  /*2ea0*/  SEL R7, R4, R7, !P3 ;  /* 0x0000000704077207 */ /* 0x000fc40005800000 */
[----:B------:R-:W-:Y:S01]  /*2eb0*/  @!P6 IADD3 R12, PT, PT, -R12, RZ, RZ ;  /* 0x000000ff0c0ce210 */ /* 0x000fe20007ffe1ff */
[----:B----4-:R-:W-:Y:S01]  /*2ec0*/  IMAD R115, R2, 0x1c, RZ ;  /* 0x0000001c02737824 */ /* 0x010fe200078e02ff */
[C---:B------:R-:W-:Y:S01]  /*2ed0*/  SEL R10, R4.reuse, R10, !P3 ;  /* 0x0000000a040a7207 */ /* 0x040fe20005800000 */
[----:B------:R-:W-:Y:S01]  /*2ee0*/  IMAD R7, R7, UR18, RZ ;  /* 0x0000001207077c24 */ /* 0x000fe2000f8e02ff */
[----:B------:R-:W-:Y:S01]  /*2ef0*/  SEL R15, R4, R11, !P3 ;  /* 0x0000000b040f7207 */ /* 0x000fe20005800000 */
[----:B------:R-:W-:Y:S01]  /*2f00*/  IMAD R11, R0, R3, RZ ;  /* 0x00000003000b7224 */ /* 0x000fe200078e02ff */
[----:B------:R-:W-:Y:S01]  /*2f10*/  SEL R12, R4, R12, !P3 ;  /* 0x0000000c040c7207 */ /* 0x000fe20005800000 */
[----:B-1----:R-:W-:Y:S01]  /*2f20*/  VIADD R4, R22, 0xffffffff ;  /* 0xffffffff16047836 */ /* 0x002fe20000000000 */
[----:B---3--:R-:W-:Y:S01]  /*2f30*/  IADD3 R5, PT, PT, R24, -0x5, RZ ;  /* 0xfffffffb18057810 */ /* 0x008fe20007ffe0ff */
[----:B------:R-:W-:Y:S02]  /*2f40*/  IMAD R3, R14, UR18, RZ ;  /* 0x000000120e037c24 */ /* 0x000fe4000f8e02ff */
[----:B------:R-:W-:Y:S01]  /*2f50*/  IMAD R14, R35, UR19, RZ ;  /* 0x00000013230e7c24 */ /* 0x000fe2000f8e02ff */
[----:B------:R-:W-:Y:S01]  /*2f60*/  ISETP.GE.U32.AND P3, PT, R5, 0x7fffffdc, PT ;  /* 0x7fffffdc0500780c */ /* 0x000fe20003f66070 */
[----:B------:R-:W-:Y:S01]  /*2f70*/  IMAD R5, R8, UR18, RZ ;  /* 0x0000001208057c24 */ /* 0x000fe2000f8e02ff */
[----:B------:R-:W-:Y:S01]  /*2f80*/  ISETP.GE.U32.AND P1, PT, R4, 0x7fffffe0, PT ;  /* 0x7fffffe00400780c */ /* 0x000fe20003f26070 */
[----:B------:R-:W-:Y:S01]  /*2f90*/  IMAD R4, R6, UR18, RZ ;  /* 0x0000001206047c24 */ /* 0x000fe2000f8e02ff */
[----:B------:R-:W-:Y:S01]  /*2fa0*/  LEA R84, P2, R3, UR20, 0x2 ;  /* 0x0000001403547c11 */ /* 0x000fe2000f8410ff */
[----:B------:R-:W-:Y:S01]  /*2fb0*/  IMAD R6, R9, UR18, RZ ;  /* 0x0000001209067c24 */ /* 0x000fe2000f8e02ff */
[----:B------:R-:W-:Y:S01]  /*2fc0*/  LEA R72, P5, R5, UR20, 0x2 ;  /* 0x0000001405487c11 */ /* 0x000fe2000f8a10ff */
[----:B------:R-:W-:Y:S01]  /*2fd0*/  IMAD R8, R10, UR18, RZ ;  /* 0x000000120a087c24 */ /* 0x000fe2000f8e02ff */
[----:B------:R-:W-:Y:S01]  /*2fe0*/  LEA R70, P4, R4, UR20, 0x2 ;  /* 0x0000001404467c11 */ /* 0x000fe2000f8810ff */
[----:B------:R-:W-:Y:S01]  /*2ff0*/  IMAD R9, R15, UR18, RZ ;  /* 0x000000120f097c24 */ /* 0x000fe2000f8e02ff */
[----:B------:R-:W-:Y:S01]  /*3000*/  LEA.HI.X.SX32 R85, R3, UR21, 0x2, P2 ;  /* 0x0000001503557c11 */ /* 0x000fe200090f16ff */
        /* <DEDUP_REMOVED lines=21> */
[C---:B------:R-:W-:Y:S01]  /*3160*/  LEA R82, P4, R10.reuse, UR20, 0x2 ;  /* 0x000000140a527c11 */ /* 0x040fe2000f8810ff */
[----:B------:R-:W-:Y:S01]  /*3170*/  IMAD R17, R41, UR24, RZ ;  /* 0x0000001829117c24 */ /* 0x000fe2000f8e02ff */
[----:B------:R-:W-:Y:S01]  /*3180*/  LEA.HI.X.SX32 R81, R9, UR21, 0x2, P2 ;  /* 0x0000001509517c11 */ /* 0x000fe200090f16ff */
[----:B------:R-:W-:Y:S01]  /*3190*/  IMAD R9, R27, UR19, RZ ;  /* 0x000000131b097c24 */ /* 0x000fe2000f8e02ff */
[----:B------:R-:W-:Y:S01]  /*31a0*/  LEA.HI.X.SX32 R94, R11, UR23, 0x2, P5 ;  /* 0x000000170b5e7c11 */ /* 0x000fe2000a8f16ff */
[----:B------:R-:W-:Y:S01]  /*31b0*/  IMAD R11, R31, UR19, RZ ;  /* 0x000000131f0b7c24 */ /* 0x000fe2000f8e02ff */
[----:B------:R-:W-:Y:S01]  /*31c0*/  LEA R28, P2, R3, R92, 0x2 ;  /* 0x0000005c031c7211 */ /* 0x000fe200078410ff */
[----:B------:R-:W-:Y:S01]  /*31d0*/  IMAD R19, R45, UR26, RZ ;  /* 0x0000001a2d137c24 */ /* 0x000fe2000f8e02ff */
[----:B------:R-:W-:Y:S01]  /*31e0*/  LEA.HI.X.SX32 R83, R10, UR21, 0x2, P4 ;  /* 0x000000150a537c11 */ /* 0x000fe2000a0f16ff */
[----:B------:R-:W-:Y:S01]  /*31f0*/  IMAD R10, R29, UR19, RZ ;  /* 0x000000131d0a7c24 */ /* 0x000fe2000f8e02ff */
[----:B------:R-:W-:Y:S01]  /*3200*/  LEA.HI.X.SX32 R29, R3, R94, 0x2, P2 ;  /* 0x0000005e031d7211 */ /* 0x000fe200010f16ff */
[----:B------:R-:W-:Y:S01]  /*3210*/  IMAD R21, R49, UR30, RZ ;  /* 0x0000001e31157c24 */ /* 0x000fe2000f8e02ff */
[CC--:B------:R-:W-:Y:S01]  /*3220*/  LEA R50, P4, R4.reuse, R92.reuse, 0x2 ;  /* 0x0000005c04327211 */ /* 0x0c0fe200078810ff */
[----:B------:R-:W-:Y:S01]  /*3230*/  IMAD R45, R55, UR33, RZ ;  /* 0x00000021372d7c24 */ /* 0x000fe2000f8e02ff */
[----:B------:R-:W-:Y:S01]  /*3240*/  LEA R30, P2, R7, R92, 0x2 ;  /* 0x0000005c071e7211 */ /* 0x000fe200078410ff */
[----:B------:R-:W-:Y:S01]  /*3250*/  USEL UR18, URZ, 0x1fffe, UP5 ;  /* 0x0001fffeff127887 */ /* 0x000fe2000a800000 */
[----:B------:R-:W-:Y:S01]  /*3260*/  LEA.HI.X.SX32 R51, R4, R94, 0x2, P4 ;  /* 0x0000005e04337211 */ /* 0x000fe200020f16ff */
[----:B------:R-:W-:Y:S01]  /*3270*/  VIADD R4, R97, 0xffffffe6 ;  /* 0xffffffe661047836 */ /* 0x000fe20000000000 */
[C---:B------:R-:W-:Y:S01]  /*3280*/  LEA R52, P4, R8.reuse, R92, 0x2 ;  /* 0x0000005c08347211 */ /* 0x040fe200078810ff */
[----:B------:R-:W-:Y:S01]  /*3290*/  IMAD.WIDE R244, R115, 0x4, R84 ;  /* 0x0000000473f47825 */ /* 0x000fe200078e0254 */
[----:B------:R-:W-:Y:S01]  /*32a0*/  LEA.HI.X.SX32 R31, R7, R94, 0x2, P2 ;  /* 0x0000005e071f7211 */ /* 0x000fe200010f16ff */
[----:B------:R-:W1:Y:S01]  /*32b0*/  LDCU UR20, c[0x0][0x3a0] ;  /* 0x00007400ff1477ac */ /* 0x000e620008000800 */
[----:B------:R-:W-:Y:S01]  /*32c0*/  LEA R32, P2, R11, R92, 0x2 ;  /* 0x0000005c0b207211 */ /* 0x000fe200078410ff */
[----:B------:R-:W-:Y:S01]  /*32d0*/  IMAD.WIDE R110, R115, 0x4, R78 ;  /* 0x00000004736e7825 */ /* 0x000fe200078e024e */
[----:B------:R-:W-:Y:S01]  /*32e0*/  LEA.HI.X.SX32 R53, R8, R94, 0x2, P4 ;  /* 0x0000005e08357211 */ /* 0x000fe200020f16ff */
[----:B------:R-:W3:Y:S01]  /*32f0*/  LDCU UR19, c[0x0][0x3a0] ;  /* 0x00007400ff1377ac */ /* 0x000ee20008000800 */
[-C--:B------:R-:W-:Y:S01]  /*3300*/  LEA R26, P6, R5, R92.reuse, 0x2 ;  /* 0x0000005c051a7211 */ /* 0x080fe200078c10ff */
[----:B------:R-:W-:Y:S01]  /*3310*/  IMAD.WIDE R112, R115, 0x4, R80 ;  /* 0x0000000473707825 */ /* 0x000fe200078e0250 */
[----:B--2---:R-:W-:Y:S01]  /*3320*/  LEA R40, P4, R12, R92, 0x2 ;  /* 0x0000005c0c287211 */ /* 0x004fe200078810ff */
[----:B------:R-:W-:Y:S01]  /*3330*/  UISETP.GE.U32.AND UP5, UPT, UR16, 0x7fffffb9, UPT ;  /* 0x7fffffb91000788c */ /* 0x000fe2000bfa6070 */
[----:B------:R-:W-:Y:S01]  /*3340*/  LEA.HI.X.SX32 R33, R11, R94, 0x2, P2 ;  /* 0x0000005e0b217211 */ /* 0x000fe200010f16ff */
[----:B------:R-:W-:Y:S01]  /*3350*/  IMAD.WIDE R132, R2, 0x4, R84 ;  /* 0x0000000402847825 */ /* 0x000fe200078e0254 */
[-C--:B------:R-:W-:Y:S01]  /*3360*/  LEA R34, P2, R16, R92.reuse, 0x2 ;  /* 0x0000005c10227211 */ /* 0x080fe200078410ff */
[----:B------:R-:W-:Y:S01]  /*3370*/  USEL UR16, URZ, 0x1, UP5 ;  /* 0x00000001ff107887 */ /* 0x000fe2000a800000 */
[----:B------:R-:W-:Y:S01]  /*3380*/  LEA R68, P5, R6, R92, 0x2 ;  /* 0x0000005c06447211 */ /* 0x000fe200078a10ff */
[----:B------:R-:W-:Y:S01]  /*3390*/  IMAD.WIDE R130, R2, 0x4, R70 ;  /* 0x0000000402827825 */ /* 0x000fe200078e0246 */
[----:B------:R-:W-:-:S02]  /*33a0*/  LEA.HI.X.SX32 R27, R5, R94, 0x2, P6 ;  /* 0x0000005e051b7211 */ /* 0x000fc400030f16ff */
[----:B------:R-:W-:Y:S01]  /*33b0*/  LEA.HI.X.SX32 R41, R12, R94, 0x2, P4 ;  /* 0x0000005e0c297211 */ /* 0x000fe200020f16ff */
[----:B------:R-:W-:Y:S01]  /*33c0*/  VIADD R5, R93, 0xffffffe0 ;  /* 0xffffffe05d057836 */ /* 0x000fe20000000000 */
[-C--:B------:R-:W-:Y:S01]  /*33d0*/  LEA R62, P6, R9, R92.reuse, 0x2 ;  /* 0x0000005c093e7211 */ /* 0x080fe200078c10ff */
[----:B------:R-:W-:Y:S01]  /*33e0*/  IMAD.WIDE R128, R2, 0x4, R72 ;  /* 0x0000000402807825 */ /* 0x000fe200078e0248 */
[----:B------:R-:W-:Y:S01]  /*33f0*/  LEA R42, P4, R17, R92, 0x2 ;  /* 0x0000005c112a7211 */ /* 0x000fe200078810ff */
[----:B-1----:R-:W-:Y:S01]  /*3400*/  UIADD3 UR20, UPT, UPT, UR20, -0x24, URZ ;  /* 0xffffffdc14147890 */ /* 0x002fe2000fffe0ff */
[----:B------:R-:W-:Y:S01]  /*3410*/  LEA.HI.X.SX32 R35, R16, R94, 0x2, P2 ;  /* 0x0000005e10237211 */ /* 0x000fe200010f16ff */
[----:B------:R-:W-:Y:S01]  /*3420*/  IMAD.WIDE R126, R2, 0x4, R74 ;  /* 0x00000004027e7825 */ /* 0x000fe200078e024a */
[----:B------:R-:W-:Y:S01]  /*3430*/  LEA R22, P2, R20, R92, 0x2 ;  /* 0x0000005c14167211 */ /* 0x000fe200078410ff */
[----:B---3--:R-:W-:Y:S01]  /*3440*/  UIADD3 UR19, UPT, UPT, UR19, -0x23, URZ ;  /* 0xffffffdd13137890 */ /* 0x008fe2000fffe0ff */
[----:B------:R-:W-:Y:S01]  /*3450*/  LEA.HI.X.SX32 R69, R6, R94, 0x2, P5 ;  /* 0x0000005e06457211 */ /* 0x000fe200028f16ff */
[----:B------:R-:W-:Y:S01]  /*3460*/  IMAD.WIDE R124, R2, 0x4, R76 ;  /* 0x00000004027c7825 */ /* 0x000fe200078e024c */
[----:B------:R-:W-:Y:S01]  /*3470*/  LEA R48, P5, R10, R92, 0x2 ;  /* 0x0000005c0a307211 */ /* 0x000fe200078a10ff */
[----:B------:R-:W-:Y:S01]  /*3480*/  UISETP.GE.U32.AND UP3, UPT, UR20, 0x7fffffbd, UPT ;  /* 0x7fffffbd1400788c */ /* 0x000fe2000bf66070 */
[-C--:B------:R-:W-:Y:S01]  /*3490*/  LEA.HI.X.SX32 R63, R9, R94.reuse, 0x2, P6 ;  /* 0x0000005e093f7211 */ /* 0x080fe200030f16ff */
[----:B------:R-:W-:Y:S01]  /*34a0*/  IMAD.WIDE R122, R2, 0x4, R78 ;  /* 0x00000004027a7825 */ /* 0x000fe200078e024e */
[----:B------:R-:W-:Y:S01]  /*34b0*/  LEA.HI.X.SX32 R43, R17, R94, 0x2, P4 ;  /* 0x0000005e112b7211 */ /* 0x000fe200020f16ff */
[----:B------:R-:W-:Y:S01]  /*34c0*/  UISETP.GE.U32.AND UP4, UPT, UR19, 0x7fffffbe, UPT ;  /* 0x7fffffbe1300788c */ /* 0x000fe2000bf86070 */
[-C--:B------:R-:W-:Y:S01]  /*34d0*/  LEA R64, P6, R14, R92.reuse, 0x2 ;  /* 0x0000005c0e407211 */ /* 0x080fe200078c10ff */
[----:B------:R-:W-:Y:S01]  /*34e0*/  IMAD.WIDE R120, R2, 0x4, R80 ;  /* 0x0000000402787825 */ /* 0x000fe200078e0250 */
[----:B------:R-:W-:Y:S01]  /*34f0*/  LEA R54, P4, R21, R92, 0x2 ;  /* 0x0000005c15367211 */ /* 0x000fe200078810ff */
[----:B------:R-:W-:Y:S01]  /*3500*/  USEL UR15, URZ, 0x1, UP3 ;  /* 0x00000001ff0f7887 */ /* 0x000fe20009800000 */
[----:B------:R-:W-:Y:S01]  /*3510*/  LEA.HI.X.SX32 R23, R20, R94, 0x2, P2 ;  /* 0x0000005e14177211 */ /* 0x000fe200010f16ff */
[----:B------:R-:W-:Y:S01]  /*3520*/  IMAD.WIDE R118, R2, 0x4, R82 ;  /* 0x0000000402767825 */ /* 0x000fe200078e0252 */
[----:B------:R-:W-:Y:S01]  /*3530*/  LEA R44, P2, R45, R92, 0x2 ;  /* 0x0000005c2d2c7211 */ /* 0x000fe200078410ff */
[----:B------:R-:W-:Y:S01]  /*3540*/  UISETP.GE.U32.AND UP3, UPT, UR12, 0x7fffffb5, UPT ;  /* 0x7fffffb50c00788c */ /* 0x000fe2000bf66070 */
[----:B------:R-:W-:Y:S01]  /*3550*/  LEA.HI.X.SX32 R49, R10, R94, 0x2, P5 ;  /* 0x0000005e0a317211 */ /* 0x000fe200028f16ff */
[C---:B------:R-:W-:Y:S01]  /*3560*/  IMAD R138, R2.reuse, 0x19, RZ ;  /* 0x00000019028a7824 */ /* 0x040fe200078e02ff */
[----:B------:R-:W-:Y:S01]  /*3570*/  LEA R6, P5, R15, R92, 0x2 ;  /* 0x0000005c0f067211 */ /* 0x000fe200078a10ff */
[----:B------:R-:W-:Y:S01]  /*3580*/  IMAD R154, R2, 0x1d, RZ ;  /* 0x0000001d029a7824 */ /* 0x000fe200078e02ff */
[-C--:B------:R-:W-:Y:S01]  /*3590*/  LEA.HI.X.SX32 R65, R14, R94.reuse, 0x2, P6 ;  /* 0x0000005e0e417211 */ /* 0x080fe200030f16ff */
[----:B------:R-:W-:Y:S01]  /*35a0*/  IMAD.WIDE R140, R138, 0x4, R84 ;  /* 0x000000048a8c7825 */ /* 0x000fe200078e0254 */
[----:B------:R-:W-:Y:S01]  /*35b0*/  LEA.HI.X.SX32 R55, R21, R94, 0x2, P4 ;  /* 0x0000005e15377211 */ /* 0x000fe200020f16ff */
[----:B------:R-:W-:Y:S01]  /*35c0*/  USEL UR12, URZ, 0x1fffe, UP4 ;  /* 0x0001fffeff0c7887 */ /* 0x000fe2000a000000 */
[-C--:B------:R-:W-:Y:S01]  /*35d0*/  LEA R14, P6, R18, R92.reuse, 0x2 ;  /* 0x0000005c120e7211 */ /* 0x080fe200078c10ff */
[C---:B------:R-:W-:Y:S01]  /*35e0*/  IMAD.WIDE R134, R138.reuse, 0x4, R78 ;  /* 0x000000048a867825 */ /* 0x040fe200078e024e */
[----:B------:R-:W-:Y:S01]  /*35f0*/  LEA R58, P4, R47, R92, 0x2 ;  /* 0x0000005c2f3a7211 */ /* 0x000fe200078810ff */
[----:B------:R-:W-:Y:S01]  /*3600*/  UISETP.GE.U32.AND UP4, UPT, UR11, 0x7fffffb6, UPT ;  /* 0x7fffffb60b00788c */ /* 0x000fe2000bf86070 */
[----:B------:R-:W-:Y:S01]  /*3610*/  LEA.HI.X.SX32 R45, R45, R94, 0x2, P2 ;  /* 0x0000005e2d2d7211 */ /* 0x000fe200010f16ff */
[----:B------:R-:W-:Y:S01]  /*3620*/  IMAD.WIDE R136, R138, 0x4, R80 ;  /* 0x000000048a887825 */ /* 0x000fe200078e0250 */
[----:B------:R-:W-:Y:S01]  /*3630*/  LEA R20, P2, R61, R92, 0x2 ;  /* 0x0000005c3d147211 */ /* 0x000fe200078410ff */
[----:B------:R-:W-:Y:S01]  /*3640*/  UIADD3 UR12, UPT, UPT, UR15, UR12, URZ ;  /* 0x0000000c0f0c7290 */ /* 0x000fe2000fffe0ff */
[----:B------:R-:W-:Y:S01]  /*3650*/  LEA.HI.X.SX32 R7, R15, R94, 0x2, P5 ;  /* 0x0000005e0f077211 */ /* 0x000fe200028f16ff */
[----:B------:R-:W-:Y:S01]  /*3660*/  IMAD.WIDE R242, R154, 0x4, R84 ;  /* 0x000000049af27825 */ /* 0x000fe200078e0254 */
[----:B------:R-:W-:Y:S01]  /*3670*/  LEA R24, P5, R19, R92, 0x2 ;  /* 0x0000005c13187211 */ /* 0x000fe200078a10ff */
[----:B------:R-:W-:Y:S01]  /*3680*/  ULOP3.LUT UR12, UR12, 0x3, URZ, 0xc0, !UPT ;  /* 0x000000030c0c7892 */ /* 0x000fe2000f8ec0ff */
[-C--:B------:R-:W-:Y:S01]  /*3690*/  LEA.HI.X.SX32 R15, R18, R94.reuse, 0x2, P6 ;  /* 0x0000005e120f7211 */ /* 0x080fe200030f16ff */
[----:B------:R-:W-:Y:S01]  /*36a0*/  IMAD.WIDE R144, R154, 0x4, R72 ;  /* 0x000000049a907825 */ /* 0x000fe200078e0248 */
[----:B------:R-:W-:-:S02]  /*36b0*/  LEA.HI.X.SX32 R59, R47, R94, 0x2, P4 ;  /* 0x0000005e2f3b7211 */ /* 0x000fc400020f16ff */
[-C--:B------:R-:W-:Y:S01]  /*36c0*/  LEA R38, P6, R36, R92.reuse, 0x2 ;  /* 0x0000005c24267211 */ /* 0x080fe200078c10ff */
[C---:B------:R-:W-:Y:S01]  /*36d0*/  IMAD.WIDE R146, R154.reuse, 0x4, R74 ;  /* 0x000000049a927825 */ /* 0x040fe200078e024a */
[----:B------:R-:W-:Y:S02]  /*36e0*/  LEA R60, P4, R67, R92, 0x2 ;  /* 0x0000005c433c7211 */ /* 0x000fe400078810ff */
[----:B------:R-:W-:Y:S01]  /*36f0*/  LEA.HI.X.SX32 R21, R61, R94, 0x2, P2 ;  /* 0x0000005e3d157211 */ /* 0x000fe200010f16ff */
[----:B------:R-:W-:Y:S01]  /*3700*/  IMAD.WIDE R148, R154, 0x4, R76 ;  /* 0x000000049a947825 */ /* 0x000fe200078e024c */
[----:B------:R-:W-:Y:S02]  /*3710*/  LEA R66, P2, R88, R92, 0x2 ;  /* 0x0000005c58427211 */ /* 0x000fe400078410ff */
[----:B------:R-:W-:Y:S01]  /*3720*/  LEA.HI.X.SX32 R25, R19, R94, 0x2, P5 ;  /* 0x0000005e13197211 */ /* 0x000fe200028f16ff */
[----:B------:R-:W-:Y:S01]  /*3730*/  IMAD.WIDE R150, R154, 0x4, R78 ;  /* 0x000000049a967825 */ /* 0x000fe200078e024e */
[----:B------:R-:W-:-:S02]  /*3740*/  LEA R8, P5, R37, R92, 0x2 ;  /* 0x0000005c25087211 */ /* 0x000fc400078a10ff */
[-C--:B------:R-:W-:Y:S01]  /*3750*/  LEA.HI.X.SX32 R39, R36, R94.reuse, 0x2, P6 ;  /* 0x0000005e24277211 */ /* 0x080fe200030f16ff */
[----:B------:R-:W-:Y:S01]  /*3760*/  IMAD.WIDE R152, R154, 0x4, R80 ;  /* 0x000000049a987825 */ /* 0x000fe200078e0250 */
[----:B------:R-:W-:Y:S02]  /*3770*/  LEA.HI.X.SX32 R61, R67, R94, 0x2, P4 ;  /* 0x0000005e433d7211 */ /* 0x000fe400020f16ff */
[----:B------:R-:W-:Y:S01]  /*3780*/  LEA R16, P6, R56, R92, 0x2 ;  /* 0x0000005c38107211 */ /* 0x000fe200078c10ff */
[----:B------:R-:W-:Y:S01]  /*3790*/  IMAD R156, R2, 0x6, RZ ;  /* 0x00000006029c7824 */ /* 0x000fe200078e02ff */
[-C--:B------:R-:W-:Y:S01]  /*37a0*/  LEA.HI.X.SX32 R67, R88, R94.reuse, 0x2, P2 ;  /* 0x0000005e58437211 */ /* 0x080fe200010f16ff */
[----:B------:R-:W-:Y:S01]  /*37b0*/  IMAD R168, R2, 0x16, RZ ;  /* 0x0000001602a87824 */ /* 0x000fe200078e02ff */
[----:B------:R-:W-:Y:S01]  /*37c0*/  ISETP.GE.U32.AND P2, PT, R4, 0x7fffffc7, PT ;  /* 0x7fffffc70400780c */ /* 0x000fe20003f46070 */
[----:B------:R-:W1:Y:S01]  /*37d0*/  LDC R88, c[0x0][0x3a0] ;  /* 0x0000e800ff587b82 */ /* 0x000e620000000800 */
[----:B------:R-:W-:Y:S01]  /*37e0*/  LEA.HI.X.SX32 R9, R37, R94, 0x2, P5 ;  /* 0x0000005e25097211 */ /* 0x000fe200028f16ff */
[----:B------:R-:W-:Y:S01]  /*37f0*/  IMAD.WIDE R170, R168, 0x4, R84 ;  /* 0x00000004a8aa7825 */ /* 0x000fe200078e0254 */
[----:B------:R-:W-:-:S02]  /*3800*/  LEA R46, P5, R57, R92, 0x2 ;  /* 0x0000005c392e7211 */ /* 0x000fc400078a10ff */
[----:B------:R-:W-:Y:S01]  /*3810*/  LEA R36, P4, R89, R92, 0x2 ;  /* 0x0000005c59247211 */ /* 0x000fe200078810ff */
[----:B------:R-:W-:Y:S01]  /*3820*/  IMAD.WIDE R160, R168, 0x4, R74 ;  /* 0x00000004a8a07825 */ /* 0x000fe200078e024a */
[----:B------:R-:W-:Y:S02]  /*3830*/  LEA.HI.X.SX32 R17, R56, R94, 0x2, P6 ;  /* 0x0000005e38117211 */ /* 0x000fe400030f16ff */
[----:B------:R-:W-:Y:S01]  /*3840*/  IADD3 R3, PT, PT, R96, -0x19, RZ ;  /* 0xffffffe760037810 */ /* 0x000fe20007ffe0ff */
[----:B------:R-:W-:Y:S01]  /*3850*/  IMAD.WIDE R162, R168, 0x4, R76 ;  /* 0x00000004a8a27825 */ /* 0x000fe200078e024c */
[----:B------:R-:W-:Y:S02]  /*3860*/  LEA R10, P6, R86, R92, 0x2 ;  /* 0x0000005c560a7211 */ /* 0x000fe400078c10ff */
[----:B------:R-:W-:Y:S01]  /*3870*/  SEL R4, RZ, 0x4, P2 ;  /* 0x00000004ff047807 */ /* 0x000fe20001000000 */
[----:B------:R-:W-:Y:S01]  /*3880*/  IMAD.WIDE R164, R168, 0x4, R78 ;  /* 0x00000004a8a47825 */ /* 0x000fe200078e024e */
[----:B------:R-:W-:-:S02]  /*3890*/  ISETP.GE.U32.AND P2, PT, R5, 0x7fffffc1, PT ;  /* 0x7fffffc10500780c */ /* 0x000fc40003f46070 */
[-C--:B------:R-:W-:Y:S01]  /*38a0*/  LEA.HI.X.SX32 R47, R57, R94.reuse, 0x2, P5 ;  /* 0x0000005e392f7211 */ /* 0x080fe200028f16ff */
[----:B------:R-:W-:Y:S01]  /*38b0*/  IMAD.WIDE R166, R168, 0x4, R80 ;  /* 0x00000004a8a67825 */ /* 0x000fe200078e0250 */
[----:B------:R-:W-:Y:S02]  /*38c0*/  LEA.HI.X.SX32 R37, R89, R94, 0x2, P4 ;  /* 0x0000005e59257211 */ /* 0x000fe400020f16ff */
[----:B------:R-:W-:Y:S01]  /*38d0*/  LEA R18, P5, R87, R92, 0x2 ;  /* 0x0000005c57127211 */ /* 0x000fe200078a10ff */
[----:B------:R-:W-:Y:S01]  /*38e0*/  IMAD R184, R2, 0x1a, RZ ;  /* 0x0000001a02b87824 */ /* 0x000fe200078e02ff */
[----:B------:R-:W-:Y:S01]  /*38f0*/  ISETP.GE.U32.AND P4, PT, R3, 0x7fffffc8, PT ;  /* 0x7fffffc80300780c */ /* 0x000fe20003f86070 */
[----:B------:R-:W-:Y:S01]  /*3900*/  VIADD R3, R95, 0xffffffe2 ;  /* 0xffffffe25f037836 */ /* 0x000fe20000000000 */
[----:B------:R-:W-:Y:S01]  /*3910*/  LEA.HI.X.SX32 R11, R86, R94, 0x2, P6 ;  /* 0x0000005e560b7211 */ /* 0x000fe200030f16ff */
[----:B------:R-:W-:Y:S01]  /*3920*/  IMAD.WIDE R186, R184, 0x4, R84 ;  /* 0x00000004b8ba7825 */ /* 0x000fe200078e0254 */
[----:B------:R-:W-:-:S02]  /*3930*/  SEL R86, RZ, 0x1, P2 ;  /* 0x00000001ff567807 */ /* 0x000fc40001000000 */
[----:B------:R-:W-:Y:S01]  /*3940*/  LEA.HI.X.SX32 R19, R87, R94, 0x2, P5 ;  /* 0x0000005e57137211 */ /* 0x000fe200028f16ff */
[C---:B------:R-:W-:Y:S01]  /*3950*/  IMAD.WIDE R172, R184.reuse, 0x4, R70 ;  /* 0x00000004b8ac7825 */ /* 0x040fe200078e0246 */
[----:B------:R-:W-:Y:S02]  /*3960*/  SEL R87, RZ, 0x7fff8, P4 ;  /* 0x0007fff8ff577807 */ /* 0x000fe40002000000 */
[----:B------:R-:W-:Y:S01]  /*3970*/  ISETP.GE.U32.AND P4, PT, R3, 0x7fffffc3, PT ;  /* 0x7fffffc30300780c */ /* 0x000fe20003f86070 */
[----:B------:R-:W-:Y:S01]  /*3980*/  IMAD.WIDE R174, R184, 0x4, R72 ;  /* 0x00000004b8ae7825 */ /* 0x000fe200078e0248 */
[----:B------:R-:W-:Y:S01]  /*3990*/  IADD3 R86, PT, PT, R86, UR18, RZ ;  /* 0x0000001256567c10 */ /* 0x000fe2000fffe0ff */
[----:B------:R-:W2:Y:S01]  /*39a0*/  LDCU UR18, c[0x0][0x3a0] ;  /* 0x00007400ff1277ac */ /* 0x000ea20008000800 */
[----:B------:R-:W-:Y:S01]  /*39b0*/  SEL R3, RZ, 0x4, P4 ;  /* 0x00000004ff037807 */ /* 0x000fe20002000000 */
[----:B------:R-:W-:Y:S01]  /*39c0*/  IMAD.WIDE R176, R184, 0x4, R74 ;  /* 0x00000004b8b07825 */ /* 0x000fe200078e024a */
[----:B------:R-:W-:-:S02]  /*39d0*/  LOP3.LUT R86, R86, 0x3, RZ, 0xc0, !PT ;  /* 0x0000000356567812 */ /* 0x000fc400078ec0ff */
[----:B------:R-:W-:Y:S01]  /*39e0*/  IADD3 R4, PT, PT, R87, UR14, R4 ;  /* 0x0000000e57047c10 */ /* 0x000fe2000fffe004 */
[----:B------:R-:W-:Y:S01]  /*39f0*/  IMAD.WIDE R178, R184, 0x4, R76 ;  /* 0x00000004b8b27825 */ /* 0x000fe200078e024c */
[----:B------:R-:W-:Y:S01]  /*3a00*/  IADD3 R86, PT, PT, R86, UR17, R3 ;  /* 0x0000001156567c10 */ /* 0x000fe2000fffe003 */
[----:B------:R-:W3:Y:S01]  /*3a10*/  LDCU UR17, c[0x0][0x3a0] ;  /* 0x00007400ff1177ac */ /* 0x000ee20008000800 */
[----:B------:R-:W-:Y:S01]  /*3a20*/  LEA R56, P6, R90, R92, 0x2 ;  /* 0x0000005c5a387211 */ /* 0x000fe200078c10ff */
[----:B-1----:R-:W-:Y:S01]  /*3a30*/  VIADD R3, R88, 0xfffffff3 ;  /* 0xfffffff358037836 */ /* 0x002fe20000000000 */
[----:B------:R-:W-:Y:S01]  /*3a40*/  LOP3.LUT R87, R86, 0xf, RZ, 0xc0, !PT ;  /* 0x0000000f56577812 */ /* 0x000fe200078ec0ff */
[----:B------:R-:W-:Y:S01]  /*3a50*/  IMAD.WIDE R180, R184, 0x4, R78 ;  /* 0x00000004b8b47825 */ /* 0x000fe200078e024e */
[----:B------:R-:W-:Y:S01]  /*3a60*/  LEA.HI.X.SX32 R57, R90, R94, 0x2, P6 ;  /* 0x0000005e5a397211 */ /* 0x000fe200030f16ff */
[----:B------:R-:W1:Y:S01]  /*3a70*/  LDCU UR14, c[0x0][0x3a0] ;  /* 0x00007400ff0e77ac */ /* 0x000e620008000800 */
[----:B------:R-:W-:Y:S01]  /*3a80*/  ISETP.GE.U32.AND P4, PT, R3, 0x7fffffd4, PT ;  /* 0x7fffffd40300780c */ /* 0x000fe20003f86070 */
[----:B------:R-:W-:Y:S01]  /*3a90*/  IMAD R4, R4, 0x10, R87 ;  /* 0x0000001004047824 */ /* 0x000fe200078e0257 */
[----:B------:R-:W-:Y:S01]  /*3aa0*/  SHF.L.U32 R3, R98, 0x2, RZ ;  /* 0x0000000262037819 */ /* 0x000fe200000006ff */
[----:B------:R-:W-:Y:S01]  /*3ab0*/  IMAD.SHL.U32 R87, R2, 0x8, RZ ;  /* 0x0000000802577824 */ /* 0x000fe200078e00ff */
[----:B------:R-:W-:Y:S01]  /*3ac0*/  ISETP.GE.AND P6, PT, R0, R5, PT ;  /* 0x000000050000720c */ /* 0x000fe20003fc6270 */
[----:B------:R-:W-:Y:S01]  /*3ad0*/  IMAD.SHL.U32 R5, R2, 0x4, RZ ;  /* 0x0000000402057824 */ /* 0x000fe200078e00ff */
[----:B------:R-:W-:Y:S01]  /*3ae0*/  LOP3.LUT R4, R4, 0xff, RZ, 0xc0, !PT ;  /* 0x000000ff04047812 */ /* 0x000fe200078ec0ff */
[--C-:B------:R-:W-:Y:S01]  /*3af0*/  IMAD.WIDE R102, R87, 0x4, R84.reuse ;  /* 0x0000000457667825 */ /* 0x100fe200078e0254 */
[----:B------:R-:W-:Y:S01]  /*3b00*/  LEA R12, P5, R13, R92, 0x2 ;  /* 0x0000005c0d0c7211 */ /* 0x000fe200078a10ff */
[----:B--2---:R-:W-:Y:S01]  /*3b10*/  UIADD3 UR18, UPT, UPT, UR18, -0x26, URZ ;  /* 0xffffffda12127890 */ /* 0x004fe2000fffe0ff */
[----:B------:R-:W-:Y:S01]  /*3b20*/  SEL R86, RZ, 0x4, P6 ;  /* 0x00000004ff567807 */ /* 0x000fe20003000000 */
[----:B------:R-:W-:Y:S01]  /*3b30*/  VIADD R0, R4, UR4 ;  /* 0x0000000404007c36 */ /* 0x000fe20008000000 */
[----:B------:R-:W-:Y:S01]  /*3b40*/  IADD3 R4, PT, PT, R3, UR6, RZ ;  /* 0x0000000603047c10 */ /* 0x000fe2000fffe0ff */
[----:B------:R-:W-:Y:S01]  /*3b50*/  IMAD.WIDE R214, R5, 0x4, R84 ;  /* 0x0000000405d67825 */ /* 0x000fe200078e0254 */
[----:B------:R-:W-:Y:S01]  /*3b60*/  LEA.HI.X.SX32 R13, R13, R94, 0x2, P5 ;  /* 0x0000005e0d0d7211 */ /* 0x000fe200028f16ff */
[----:B------:R-:W2:Y:S01]  /*3b70*/  LDCU UR4, c[0x0][0x3a0] ;  /* 0x00007400ff0477ac */ /* 0x000ea20008000800 */
[----:B------:R-:W-:Y:S01]  /*3b80*/  ISETP.GE.U32.AND P5, PT, R91, 0x7fffffd8, PT ;  /* 0x7fffffd85b00780c */ /* 0x000fe20003fa6070 */
[----:B------:R-:W-:Y:S01]  /*3b90*/  @!PT LDS RZ, [RZ] ;  /* 0x00000000fffff984 */ /* 0x000fe20000000800 */
[----:B------:R-:W-:Y:S01]  /*3ba0*/  @!PT LDS RZ, [RZ] ;  /* 0x00000000fffff984 */ /* 0x000fe20000000800 */
[----:B------:R-:W-:Y:S01]  /*3bb0*/  @!PT LDS RZ, [RZ] ;  /* 0x00000000fffff984 */ /* 0x000fe20000000800 */
[----:B------:R-:W-:Y:S01]  /*3bc0*/  LDGSTS.E [R4], desc[UR28][R84.64], !P1 ;  /* 0x0000000054047fae */ /* 0x000fe2000c9a101c */
[C---:B------:R-:W-:Y:S01]  /*3bd0*/  IMAD.WIDE R212, R5.reuse, 0x4, R70 ;  /* 0x0000000405d47825 */ /* 0x040fe200078e0246 */
[----:B------:R-:W-:Y:S01]  /*3be0*/  PLOP3.LUT P6, PT, PT, PT, UP0, 0x80, 0x8 ;  /* 0x000000000008781c */ /* 0x000fe20003fcf008 */
[----:B------:R-:W-:Y:S01]  /*3bf0*/  UISETP.GE.U32.AND UP0, UPT, UR7, 0x7fffffa1, UPT ;  /* 0x7fffffa10700788c */ /* 0x000fe2000bf06070 */
[----:B------:R-:W-:Y:S01]  /*3c00*/  LDGSTS.E [R4+0x100], desc[UR28][R70.64], !P1 ;  /* 0x0010000046047fae */ /* 0x000fe2000c9a101c */
[C---:B------:R-:W-:Y:S01]  /*3c10*/  IMAD.WIDE R98, R5.reuse, 0x4, R72 ;  /* 0x0000000405627825 */ /* 0x040fe200078e0248 */
[----:B------:R-:W-:Y:S01]  /*3c20*/  SEL R86, R86, RZ, P6 ;  /* 0x000000ff56567207 */ /* 0x000fe20003000000 */
[----:B------:R-:W-:Y:S01]  /*3c30*/  USEL UR21, URZ, 0x1, UP0 ;  /* 0x00000001ff157887 */ /* 0x000fe20008000000 */
[----:B------:R-:W-:Y:S01]  /*3c40*/  LDGSTS.E [R4+0x200], desc[UR28][R72.64], !P1 ;  /* 0x0020000048047fae */ /* 0x000fe2000c9a101c */
[C---:B------:R-:W-:Y:S01]  /*3c50*/  IMAD.WIDE R96, R5.reuse, 0x4, R74 ;  /* 0x0000000405607825 */ /* 0x040fe200078e024a */
[----:B------:R-:W-:Y:S01]  /*3c60*/  LOP3.LUT R0, R0, 0xffff, RZ, 0xc0, !PT ;  /* 0x0000ffff00007812 */ /* 0x000fe200078ec0ff */
[----:B---3--:R-:W-:Y:S01]  /*3c70*/  UIADD3 UR17, UPT, UPT, UR17, -0x25, URZ ;  /* 0xffffffdb11117890 */ /* 0x008fe2000fffe0ff */
[----:B------:R-:W-:Y:S01]  /*3c80*/  LDGSTS.E [R4+0x300], desc[UR28][R74.64], !P1 ;  /* 0x003000004a047fae */ /* 0x000fe2000c9a101c */
[----:B------:R-:W-:Y:S01]  /*3c90*/  IMAD.WIDE R94, R5, 0x4, R76 ;  /* 0x00000004055e7825 */ /* 0x000fe200078e024c */
[----:B------:R-:W-:Y:S01]  /*3ca0*/  LOP3.LUT R247, R3, 0x20, RZ, 0x3c, !PT ;  /* 0x0000002003f77812 */ /* 0x000fe200078e3cff */
[----:B------:R-:W-:Y:S01]  /*3cb0*/  UISETP.GE.U32.AND UP1, UPT, UR18, 0x7fffffbb, UPT ;  /* 0x7fffffbb1200788c */ /* 0x000fe2000bf26070 */
[----:B------:R-:W-:Y:S01]  /*3cc0*/  LDGSTS.E [R4+0x400], desc[UR28][R76.64], !P1 ;  /* 0x004000004c047fae */ /* 0x000fe2000c9a101c */
[----:B------:R-:W-:Y:S01]  /*3cd0*/  IMAD.WIDE R92, R5, 0x4, R78 ;  /* 0x00000004055c7825 */ /* 0x000fe200078e024e */
[----:B------:R-:W-:Y:S01]  /*3ce0*/  IADD3 R247, PT, PT, R247, UR6, RZ ;  /* 0x00000006f7f77c10 */ /* 0x000fe2000fffe0ff */
[----:B------:R-:W-:Y:S01]  /*3cf0*/  UISETP.GE.U32.AND UP2, UPT, UR17, 0x7fffffbc, UPT ;  /* 0x7fffffbc1100788c */ /* 0x000fe2000bf46070 */
[----:B------:R-:W-:Y:S01]  /*3d00*/  LDGSTS.E [R4+0x500], desc[UR28][R78.64], !P1 ;  /* 0x005000004e047fae */ /* 0x000fe2000c9a101c */
[----:B------:R-:W-:Y:S01]  /*3d10*/  IMAD.WIDE R90, R5, 0x4, R80 ;  /* 0x00000004055a7825 */ /* 0x000fe200078e0250 */
[----:B------:R-:W-:Y:S01]  /*3d20*/  LOP3.LUT R248, R3, 0x40, RZ, 0x3c, !PT ;  /* 0x0000004003f87812 */ /* 0x000fe200078e3cff */
[----:B--2---:R-:W-:Y:S01]  /*3d30*/  UIADD3 UR4, UPT, UPT, UR4, -0x2f, URZ ;  /* 0xffffffd104047890 */ /* 0x004fe2000fffe0ff */
[----:B------:R-:W-:Y:S01]  /*3d40*/  LDGSTS.E [R4+0x600], desc[UR28][R80.64], !P1 ;  /* 0x0060000050047fae */ /* 0x000fe2000c9a101c */
[----:B------:R-:W-:Y:S01]  /*3d50*/  IMAD.WIDE R88, R5, 0x4, R82 ;  /* 0x0000000405587825 */ /* 0x000fe200078e0252 */
[----:B------:R-:W-:Y:S01]  /*3d60*/  IADD3 R248, PT, PT, R248, UR6, RZ ;  /* 0x00000006f8f87c10 */ /* 0x000fe2000fffe0ff */
[----:B------:R-:W-:Y:S01]  /*3d70*/  USEL UR11, URZ, 0x4, UP1 ;  /* 0x00000004ff0b7887 */ /* 0x000fe20008800000 */
[----:B------:R-:W-:Y:S01]  /*3d80*/  LDGSTS.E [R4+0x700], desc[UR28][R82.64], !P1 ;  /* 0x0070000052047fae */ /* 0x000fe2000c9a101c */
[----:B------:R-:W-:Y:S01]  /*3d90*/  IMAD.WIDE R100, R87, 0x4, R70 ;  /* 0x0000000457647825 */ /* 0x000fe200078e0246 */
[----:B------:R-:W-:Y:S01]  /*3da0*/  ISETP.NE.U32.AND P1, PT, R86, RZ, PT ;  /* 0x000000ff5600720c */ /* 0x000fe20003f25070 */
[----:B-1----:R-:W-:Y:S01]  /*3db0*/  UIADD3 UR14, UPT, UPT, UR14, -0x2a, URZ ;  /* 0xffffffd60e0e7890 */ /* 0x002fe2000fffe0ff */
[----:B------:R-:W-:Y:S01]  /*3dc0*/  LDGSTS.E [R4+0x2000], desc[UR28][R214.64], !P3 ;  /* 0x02000000d6047fae */ /* 0x000fe2000d9a101c */
[----:B------:R-:W-:Y:S01]  /*3dd0*/  SHF.R.U32.HI R86, RZ, 0xf, R0 ;  /* 0x0000000fff567819 */ /* 0x000fe20000011600 */
[----:B------:R-:W-:Y:S01]  /*3de0*/  IMAD R5, R2, 0xc, RZ ;  /* 0x0000000c02057824 */ /* 0x000fe200078e02ff */
[----:B------:R-:W-:Y:S01]  /*3df0*/  LOP3.LUT R246, R3, 0x60, RZ, 0x3c, !PT ;  /* 0x0000006003f67812 */ /* 0x000fe200078e3cff */
[----:B------:R-:W-:Y:S01]  /*3e00*/  LDGSTS.E [R4+0x2100], desc[UR28][R212.64], !P3 ;  /* 0x02100000d4047fae */ /* 0x000fe2000d9a101c */
[----:B------:R-:W-:Y:S01]  /*3e10*/  IMAD.WIDE R182, R184, 0x4, R80 ;  /* 0x00000004b8b67825 */ /* 0x000fe200078e0250 */
[----:B------:R-:W-:-:S02]  /*3e20*/  UISETP.GE.U32.AND UP1, UPT, UR8, 0x7fffffb1, UPT ;  /* 0x7fffffb10800788c */ /* 0x000fc4000bf26070 */
[----:B------:R1:W-:Y:S01]  /*3e30*/  LDGSTS.E [R4+0x2200], desc[UR28][R98.64], !P3 ;  /* 0x0220000062047fae */ /* 0x0003e2000d9a101c */
[----:B------:R-:W-:Y:S01]  /*3e40*/  IMAD.WIDE R184, R184, 0x4, R82 ;  /* 0x00000004b8b87825 */ /* 0x000fe200078e0252 */
[----:B------:R-:W-:Y:S02]  /*3e50*/  USEL UR8, URZ, 0x7fff8, UP2 ;  /* 0x0007fff8ff087887 */ /* 0x000fe40009000000 */
[----:B------:R2:W-:Y:S01]  /*3e60*/  LDGSTS.E [R4+0x2300], desc[UR28][R96.64], !P3 ;  /* 0x0230000060047fae */ /* 0x0005e2000d9a101c */
[C---:B------:R-:W-:Y:S01]  /*3e70*/  IMAD R200, R2.reuse, 0x1e, RZ ;  /* 0x0000001e02c87824 */ /* 0x040fe200078e02ff */
[----:B------:R-:W-:Y:S01]  /*3e80*/  UISETP.GE.U32.AND UP2, UPT, UR4, 0x7fffffb2, UPT ;  /* 0x7fffffb20400788c */ /* 0x000fe2000bf46070 */
[----:B------:R-:W-:Y:S01]  /*3e90*/  IMAD R3, R2, 0x3, RZ ;  /* 0x0000000302037824 */ /* 0x000fe200078e02ff */
[----:B------:R1:W-:Y:S01]  /*3ea0*/  STL.64 [R1+0x4a8], R98 ;  /* 0x0004a86201007387 */ /* 0x0003e20000100a00 */
[----:B------:R-:W-:Y:S01]  /*3eb0*/  IMAD.WIDE R240, R200, 0x4, R84 ;  /* 0x00000004c8f07825 */ /* 0x000fe200078e0254 */
[----:B------:R-:W-:-:S02]  /*3ec0*/  UISETP.GE.U32.AND UP5, UPT, UR14, 0x7fffffb7, UPT ;  /* 0x7fffffb70e00788c */ /* 0x000fc4000bfa6070 */
[----:B------:R3:W-:Y:S01]  /*3ed0*/  LDGSTS.E [R4+0x2400], desc[UR28][R94.64], !P3 ;  /* 0x024000005e047fae */ /* 0x0007e2000d9a101c */
[C---:B------:R-:W-:Y:S01]  /*3ee0*/  IMAD.WIDE R190, R200.reuse, 0x4, R72 ;  /* 0x00000004c8be7825 */ /* 0x040fe200078e0248 */
[----:B------:R-:W-:Y:S02]  /*3ef0*/  USEL UR14, URZ, 0x1fffe, UP6 ;  /* 0x0001fffeff0e7887 */ /* 0x000fe4000b000000 */
[----:B------:R2:W-:Y:S01]  /*3f00*/  STL.64 [R1+0x4a0], R96 ;  /* 0x0004a06001007387 */ /* 0x0005e20000100a00 */
[----:B------:R-:W-:Y:S01]  /*3f10*/  IMAD.WIDE R192, R200, 0x4, R74 ;  /* 0x00000004c8c07825 */ /* 0x000fe200078e024a */
[----:B------:R-:W-:Y:S02]  /*3f20*/  UISETP.GE.U32.AND UP6, UPT, UR13, 0x7fffffb8, UPT ;  /* 0x7fffffb80d00788c */ /* 0x000fe4000bfc6070 */
[----:B------:R4:W-:Y:S01]  /*3f30*/  LDGSTS.E [R4+0x2500], desc[UR28][R92.64], !P3 ;  /* 0x025000005c047fae */ /* 0x0009e2000d9a101c */
[----:B-1----:R-:W-:Y:S01]  /*3f40*/  IMAD.WIDE R98, R87, 0x4, R72 ;  /* 0x0000000457627825 */ /* 0x002fe200078e0248 */
[----:B------:R-:W-:-:S02]  /*3f50*/  USEL UR19, URZ, 0x1, UP1 ;  /* 0x00000001ff137887 */ /* 0x000fc40008800000 */
[----:B------:R3:W-:Y:S01]  /*3f60*/  STL.64 [R1+0x498], R94 ;  /* 0x0004985e01007387 */ /* 0x0007e20000100a00 */
[C---:B------:R-:W-:Y:S01]  /*3f70*/  IMAD.WIDE R194, R200.reuse, 0x4, R76 ;  /* 0x00000004c8c27825 */ /* 0x040fe200078e024c */
[----:B------:R-:W-:Y:S02]  /*3f80*/  USEL UR20, URZ, 0x1fffe, UP2 ;  /* 0x0001fffeff147887 */ /* 0x000fe40009000000 */
[----:B------:R1:W-:Y:S01]  /*3f90*/  LDGSTS.E [R4+0x2600], desc[UR28][R90.64], !P3 ;  /* 0x026000005a047fae */ /* 0x0003e2000d9a101c */
[----:B--2---:R-:W-:Y:S01]  /*3fa0*/  IMAD.WIDE R96, R87, 0x4, R74 ;  /* 0x0000000457607825 */ /* 0x004fe200078e024a */
[----:B------:R-:W-:Y:S02]  /*3fb0*/  USEL UR13, URZ, 0x1, UP3 ;  /* 0x00000001ff0d7887 */ /* 0x000fe40009800000 */
[----:B------:R4:W-:Y:S01]  /*3fc0*/  STL.64 [R1+0x490], R92 ;  /* 0x0004905c01007387 */ /* 0x0009e20000100a00 */
[----:B------:R-:W-:Y:S01]  /*3fd0*/  IMAD.WIDE R196, R200, 0x4, R78 ;  /* 0x00000004c8c47825 */ /* 0x000fe200078e024e */
[----:B------:R-:W-:-:S02]  /*3fe0*/  UISETP.GE.U32.AND UP3, UPT, UR10, 0x7fffffb3, UPT ;  /* 0x7fffffb30a00788c */ /* 0x000fc4000bf66070 */
[----:B------:R2:W-:Y:S01]  /*3ff0*/  LDGSTS.E [R4+0x2700], desc[UR28][R88.64], !P3 ;  /* 0x0270000058047fae */ /* 0x0005e2000d9a101c */
[C---:B---3--:R-:W-:Y:S01]  /*4000*/  IMAD.WIDE R94, R87.reuse, 0x4, R76 ;  /* 0x00000004575e7825 */ /* 0x048fe200078e024c */
[----:B------:R-:W-:Y:S01]  /*4010*/  LOP3.LUT P3, RZ, R86, 0x1, RZ, 0xc0, !PT ;  /* 0x0000000156ff7812 */ /* 0x000fe2000786c0ff */
[----:B------:R-:W-:Y:S01]  /*4020*/  USEL UR10, URZ, 0x1fffe, UP4 ;  /* 0x0001fffeff0a7887 */ /* 0x000fe2000a000000 */
[----:B------:R1:W-:Y:S01]  /*4030*/  STL.64 [R1+0x488], R90 ;  /* 0x0004885a01007387 */ /* 0x0003e20000100a00 */
[----:B------:R-:W-:Y:S01]  /*4040*/  SHF.R.U32.HI R86, RZ, 0xb, R0 ;  /* 0x0000000bff567819 */ /* 0x000fe20000011600 */
[----:B------:R-:W-:Y:S01]  /*4050*/  IMAD.WIDE R198, R200, 0x4, R80 ;  /* 0x00000004c8c67825 */ /* 0x000fe200078e0250 */
[----:B------:R-:W-:Y:S01]  /*4060*/  UISETP.GE.U32.AND UP4, UPT, UR9, 0x7fffffb4, UPT ;  /* 0x7fffffb40900788c */ /* 0x000fe2000bf86070 */
[----:B------:R3:W-:Y:S01]  /*4070*/  LDGSTS.E [R4+0x4000], desc[UR28][R102.64], !P5 ;  /* 0x0400000066047fae */ /* 0x0007e2000e9a101c */
[----:B------:R-:W-:Y:S01]  /*4080*/  UIADD3 UR19, UPT, UPT, UR19, UR20, URZ ;  /* 0x0000001413137290 */ /* 0x000fe2000fffe0ff */
[C---:B----4-:R-:W-:Y:S01]  /*4090*/  IMAD.WIDE R92, R87.reuse, 0x4, R78 ;  /* 0x00000004575c7825 */ /* 0x050fe200078e024e */
[----:B------:R-:W-:Y:S01]  /*40a0*/  UIADD3 UR14, UPT, UPT, UR16, UR14, URZ ;  /* 0x0000000e100e7290 */ /* 0x000fe2000fffe0ff */
[----:B------:R2:W-:Y:S01]  /*40b0*/  STL.64 [R1+0x480], R88 ;  /* 0x0004805801007387 */ /* 0x0005e20000100a00 */
[----:B------:R-:W-:Y:S01]  /*40c0*/  USEL UR17, URZ, 0x4, UP3 ;  /* 0x00000004ff117887 */ /* 0x000fe20009800000 */
[----:B------:R-:W-:Y:S01]  /*40d0*/  VIADD R246, R246, UR6 ;  /* 0x00000006f6f67c36 */ /* 0x000fe20008000000 */
[----:B------:R-:W-:Y:S01]  /*40e0*/  USEL UR18, URZ, 0x7fff8, UP4 ;  /* 0x0007fff8ff127887 */ /* 0x000fe2000a000000 */
[----:B-1----:R-:W-:Y:S01]  /*40f0*/  IMAD.WIDE R90, R87, 0x4, R80 ;  /* 0x00000004575a7825 */ /* 0x002fe200078e0250 */
[----:B------:R1:W-:Y:S01]  /*4100*/  LDGSTS.E [R4+0x4100], desc[UR28][R100.64], !P5 ;  /* 0x0410000064047fae */ /* 0x0003e2000e9a101c */
[----:B------:R-:W-:-:S02]  /*4110*/  UIADD3 UR10, UPT, UPT, UR13, UR10, URZ ;  /* 0x0000000a0d0a7290 */ /* 0x000fc4000fffe0ff */
[----:B------:R-:W-:Y:S01]  /*4120*/  ULOP3.LUT UR19, UR19, 0x3, URZ, 0xc0, !UPT ;  /* 0x0000000313137892 */ /* 0x000fe2000f8ec0ff */
[----:B------:R3:W-:Y:S01]  /*4130*/  STL.64 [R1+0x3f8], R102 ;  /* 0x0003f86601007387 */ /* 0x0007e20000100a00 */
[----:B------:R-:W-:Y:S01]  /*4140*/  ULOP3.LUT UR14, UR14, 0x3, URZ, 0xc0, !UPT ;  /* 0x000000030e0e7892 */ /* 0x000fe2000f8ec0ff */
[C---:B------:R-:W-:Y:S01]  /*4150*/  IMAD R216, R2.reuse, 0x17, RZ ;  /* 0x0000001702d87824 */ /* 0x040fe200078e02ff */
[----:B------:R-:W-:Y:S01]  /*4160*/  USEL UR4, URZ, 0x4, UP5 ;  /* 0x00000004ff047887 */ /* 0x000fe2000a800000 */
[----:B--2---:R-:W-:Y:S01]  /*4170*/  IMAD.WIDE R88, R87, 0x4, R82 ;  /* 0x0000000457587825 */ /* 0x004fe200078e0252 */
[----:B------:R2:W-:Y:S01]  /*4180*/  LDGSTS.E [R4+0x4200], desc[UR28][R98.64], !P5 ;  /* 0x0420000062047fae */ /* 0x0005e2000e9a101c */
[----:B------:R-:W-:Y:S02]  /*4190*/  USEL UR9, URZ, 0x7fff8, UP6 ;  /* 0x0007fff8ff097887 */ /* 0x000fe4000b000000 */
[C---:B------:R-:W-:Y:S01]  /*41a0*/  IMAD.SHL.U32 R87, R2.reuse, 0x10, RZ ;  /* 0x0000001002577824 */ /* 0x040fe200078e00ff */
[----:B------:R1:W-:Y:S01]  /*41b0*/  STL.64 [R1+0x3f0], R100 ;  /* 0x0003f06401007387 */ /* 0x0003e20000100a00 */
[----:B------:R-:W-:Y:S01]  /*41c0*/  ULOP3.LUT UR10, UR10, 0x3, URZ, 0xc0, !UPT ;  /* 0x000000030a0a7892 */ /* 0x000fe2000f8ec0ff */
[----:B------:R-:W-:Y:S01]  /*41d0*/  IMAD R234, R2, 0x1b, RZ ;  /* 0x0000001b02ea7824 */ /* 0x000fe200078e02ff */
[----:B------:R-:W-:Y:S01]  /*41e0*/  UIADD3 UR17, UPT, UPT, UR19, UR18, UR17 ;  /* 0x0000001213117290 */ /* 0x000fe2000fffe011 */
[----:B------:R4:W-:Y:S01]  /*41f0*/  LDGSTS.E [R4+0x4300], desc[UR28][R96.64], !P5 ;  /* 0x0430000060047fae */ /* 0x0009e2000e9a101c */
[----:B---3--:R-:W-:Y:S01]  /*4200*/  IMAD.WIDE R102, R5, 0x4, R84 ;  /* 0x0000000405667825 */ /* 0x008fe200078e0254 */
[----:B------:R-:W-:-:S02]  /*4210*/  UIADD3 UR8, UPT, UPT, UR14, UR8, UR11 ;  /* 0x000000080e087290 */ /* 0x000fc4000fffe00b */
[----:B------:R2:W-:Y:S01]  /*4220*/  STL.64 [R1+0x3e8], R98 ;  /* 0x0003e86201007387 */ /* 0x0005e20000100a00 */
[----:B------:R-:W-:Y:S01]  /*4230*/  IMAD.WIDE R104, R87, 0x4, R84 ;  /* 0x0000000457687825 */ /* 0x000fe200078e0254 */
[----:B------:R-:W-:Y:S02]  /*4240*/  UIADD3 UR4, UPT, UPT, UR10, UR9, UR4 ;  /* 0x000000090a047290 */ /* 0x000fe4000fffe004 */
[----:B------:R3:W-:Y:S01]  /*4250*/  LDGSTS.E [R4+0x4400], desc[UR28][R94.64], !P5 ;  /* 0x044000005e047fae */ /* 0x0007e2000e9a101c */
[C---:B-1----:R-:W-:Y:S01]  /*4260*/  IMAD.WIDE R100, R5.reuse, 0x4, R70 ;  /* 0x0000000405647825 */ /* 0x042fe200078e0246 */
[----:B------:R-:W-:Y:S02]  /*4270*/  ULOP3.LUT UR17, UR17, 0xf, URZ, 0xc0, !UPT ;  /* 0x0000000f11117892 */ /* 0x000fe4000f8ec0ff */
[----:B------:R4:W-:Y:S01]  /*4280*/  STL.64 [R1+0x3e0], R96 ;  /* 0x0003e06001007387 */ /* 0x0009e20000100a00 */
[----:B------:R-:W-:Y:S01]  /*4290*/  USHF.L.U32 UR8, UR8, 0x8, URZ ;  /* 0x0000000808087899 */ /* 0x000fe200080006ff */
[C---:B------:R-:W-:Y:S01]  /*42a0*/  IMAD.WIDE R218, R234.reuse, 0x4, R84 ;  /* 0x00000004eada7825 */ /* 0x040fe200078e0254 */
[----:B------:R-:W-:Y:S01]  /*42b0*/  ULEA UR17, UR4, UR17, 0x4 ;  /* 0x0000001104117291 */ /* 0x000fe2000f8e20ff */
[----:B------:R1:W-:Y:S01]  /*42c0*/  LDGSTS.E [R4+0x4500], desc[UR28][R92.64], !P5 ;  /* 0x045000005c047fae */ /* 0x0003e2000e9a101c */
[----:B------:R-:W-:Y:S01]  /*42d0*/  ULOP3.LUT UR4, UR8, 0xf00, URZ, 0xe2, !UPT ;  /* 0x00000f0008047892 */ /* 0x000fe2000f8ee2ff */
[----:B--2---:R-:W-:Y:S01]  /*42e0*/  IMAD.WIDE R98, R5, 0x4, R72 ;  /* 0x0000000405627825 */ /* 0x004fe200078e0248 */
[----:B------:R-:W-:Y:S01]  /*42f0*/  ULOP3.LUT UR17, UR17, 0xff, URZ, 0xc0, !UPT ;  /* 0x000000ff11117892 */ /* 0x000fe2000f8ec0ff */
[----:B------:R3:W-:Y:S02]  /*4300*/  STL.64 [R1+0x3d8], R94 ;  /* 0x0003d85e01007387 */ /* 0x0007e40000100a00 */
[----:B------:R-:W-:-:S02]  /*4310*/  IMAD.WIDE R222, R234, 0x4, R70 ;  /* 0x00000004eade7825 */ /* 0x000fc400078e0246 */
[----:B------:R2:W-:Y:S02]  /*4320*/  LDGSTS.E [R4+0x4600], desc[UR28][R90.64], !P5 ;  /* 0x046000005a047fae */ /* 0x0005e4000e9a101c */
[C---:B----4-:R-:W-:Y:S02]  /*4330*/  IMAD.WIDE R96, R5.reuse, 0x4, R74 ;  /* 0x0000000405607825 */ /* 0x050fe400078e024a */
[----:B------:R1:W-:Y:S02]  /*4340*/  STL.64 [R1+0x3d0], R92 ;  /* 0x0003d05c01007387 */ /* 0x0003e40000100a00 */
[----:B------:R-:W-:Y:S02]  /*4350*/  IMAD.WIDE R224, R234, 0x4, R72 ;  /* 0x00000004eae07825 */ /* 0x000fe400078e0248 */
[----:B------:R4:W-:Y:S01]  /*4360*/  LDGSTS.E [R4+0x4700], desc[UR28][R88.64], !P5 ;  /* 0x0470000058047fae */ /* 0x0009e2000e9a101c */
[----:B------:R-:W-:Y:S01]  /*4370*/  LOP3.LUT P5, RZ, R86, 0x1, RZ, 0xc0, !PT ;  /* 0x0000000156ff7812 */ /* 0x000fe200078ac0ff */
[----:B---3--:R-:W-:Y:S01]  /*4380*/  IMAD.WIDE R94, R5, 0x4, R76 ;  /* 0x00000004055e7825 */ /* 0x008fe200078e024c */
[----:B------:R-:W-:Y:S01]  /*4390*/  SHF.R.U32.HI R86, RZ, 0x7, R0 ;  /* 0x00000007ff567819 */ /* 0x000fe20000011600 */
[----:B------:R2:W-:Y:S02]  /*43a0*/  STL.64 [R1+0x3c8], R90 ;  /* 0x0003c85a01007387 */ /* 0x0005e40000100a00 */
[----:B------:R-:W-:-:S02]  /*43b0*/  IMAD.WIDE R226, R234, 0x4, R74 ;  /* 0x00000004eae27825 */ /* 0x000fc400078e024a */
[----:B------:R3:W-:Y:S02]  /*43c0*/  LDGSTS.E [R4+0x6000], desc[UR28][R102.64], !P4 ;  /* 0x0600000066047fae */ /* 0x0007e4000e1a101c */
[C---:B-1----:R-:W-:Y:S02]  /*43d0*/  IMAD.WIDE R92, R5.reuse, 0x4, R78 ;  /* 0x00000004055c7825 */ /* 0x042fe400078e024e */
[----:B------:R4:W-:Y:S02]  /*43e0*/  STL.64 [R1+0x3c0], R88 ;  /* 0x0003c05801007387 */ /* 0x0009e40000100a00 */
[----:B------:R-:W-:Y:S02]  /*43f0*/  IMAD.WIDE R228, R234, 0x4, R76 ;  /* 0x00000004eae47825 */ /* 0x000fe400078e024c */
[----:B------:R1:W-:Y:S02]  /*4400*/  LDGSTS.E [R4+0x6100], desc[UR28][R100.64], !P4 ;  /* 0x0610000064047fae */ /* 0x0003e4000e1a101c */
[----:B--2---:R-:W-:-:S02]  /*4410*/  IMAD.WIDE R90, R5, 0x4, R80 ;  /* 0x00000004055a7825 */ /* 0x004fc400078e0250 */
[----:B------:R2:W-:Y:S02]  /*4420*/  LDGSTS.E [R4+0x6200], desc[UR28][R98.64], !P4 ;  /* 0x0620000062047fae */ /* 0x0005e4000e1a101c */
[C---:B------:R-:W-:Y:S02]  /*4430*/  IMAD.WIDE R230, R234.reuse, 0x4, R78 ;  /* 0x00000004eae67825 */ /* 0x040fe400078e024e */
[----:B------:R3:W-:Y:S02]  /*4440*/  STL.64 [R1+0x338], R102 ;  /* 0x0003386601007387 */ /* 0x0007e40000100a00 */
[----:B----4-:R-:W-:Y:S01]  /*4450*/  IMAD.WIDE R88, R5, 0x4, R82 ;  /* 0x0000000405587825 */ /* 0x010fe200078e0252 */
[----:B------:R-:W-:Y:S01]  /*4460*/  SHF.R.U32.HI R5, RZ, 0x3, R0 ;  /* 0x00000003ff057819 */ /* 0x000fe20000011600 */
[----:B------:R4:W-:Y:S02]  /*4470*/  LDGSTS.E [R4+0x6300], desc[UR28][R96.64], !P4 ;  /* 0x0630000060047fae */ /* 0x0009e4000e1a101c */
[----:B------:R-:W-:-:S02]  /*4480*/  IMAD.WIDE R232, R234, 0x4, R80 ;  /* 0x00000004eae87825 */ /* 0x000fc400078e0250 */
[----:B------:R1:W-:Y:S02]  /*4490*/  STL.64 [R1+0x330], R100 ;  /* 0x0003306401007387 */ /* 0x0003e40000100a00 */
[----:B------:R-:W-:Y:S02]  /*44a0*/  IMAD.WIDE R234, R234, 0x4, R82 ;  /* 0x00000004eaea7825 */ /* 0x000fe400078e0252 */
[----:B------:R5:W-:Y:S02]  /*44b0*/  LDGSTS.E [R4+0x6400], desc[UR28][R94.64], !P4 ;  /* 0x064000005e047fae */ /* 0x000be4000e1a101c */
[C---:B---3--:R-:W-:Y:S02]  /*44c0*/  IMAD.WIDE R102, R87.reuse, 0x4, R70 ;  /* 0x0000000457667825 */ /* 0x048fe400078e0246 */
[----:B------:R2:W-:Y:S04]  /*44d0*/  STL.64 [R1+0x328], R98 ;  /* 0x0003286201007387 */ /* 0x0005e80000100a00 */
[----:B------:R3:W-:Y:S01]  /*44e0*/  LDGSTS.E [R4+0x6500], desc[UR28][R92.64], !P4 ;  /* 0x065000005c047fae */ /* 0x0007e2000e1a101c */
[----:B-1----:R-:W-:-:S03]  /*44f0*/  IMAD.WIDE R100, R87, 0x4, R72 ;  /* 0x0000000457647825 */ /* 0x002fc600078e0248 */
[----:B------:R4:W-:Y:S04]  /*4500*/  STL.64 [R1+0x320], R96 ;  /* 0x0003206001007387 */ /* 0x0009e80000100a00 */
[----:B------:R1:W-:Y:S01]  /*4510*/  LDGSTS.E [R4+0x6600], desc[UR28][R90.64], !P4 ;  /* 0x066000005a047fae */ /* 0x0003e2000e1a101c */
[----:B--2---:R-:W-:-:S03]  /*4520*/  IMAD.WIDE R98, R87, 0x4, R74 ;  /* 0x0000000457627825 */ /* 0x004fc600078e024a */
[----:B------:R5:W-:Y:S04]  /*4530*/  STL.64 [R1+0x318], R94 ;  /* 0x0003185e01007387 */ /* 0x000be80000100a00 */
[----:B------:R2:W-:Y:S01]  /*4540*/  LDGSTS.E [R4+0x6700], desc[UR28][R88.64], !P4 ;  /* 0x0670000058047fae */ /* 0x0005e2000e1a101c */
[C---:B----4-:R-:W-:Y:S01]  /*4550*/  IMAD.WIDE R96, R87.reuse, 0x4, R76 ;  /* 0x0000000457607825 */ /* 0x050fe200078e024c */
[----:B------:R-:W-:Y:S02]  /*4560*/  LOP3.LUT P4, RZ, R86, 0x1, RZ, 0xc0, !PT ;  /* 0x0000000156ff7812 */ /* 0x000fe4000788c0ff */
[----:B------:R3:W-:Y:S01]  /*4570*/  STL.64 [R1+0x310], R92 ;  /* 0x0003105c01007387 */ /* 0x0007e20000100a00 */
[----:B------:R-:W-:Y:S01]  /*4580*/  SHF.R.U32.HI R86, RZ, 0xe, R0 ;  /* 0x0000000eff567819 */ /* 0x000fe20000011600 */
[----:B-----5:R-:W-:-:S02]  /*4590*/  IMAD.WIDE R94, R87, 0x4, R78 ;  /* 0x00000004575e7825 */ /* 0x020fc400078e024e */
[----:B------:R4:W-:Y:S04]  /*45a0*/  LDGSTS.E [R4+0x8000], desc[UR28][R104.64], P3 ;  /* 0x0800000068047fae */ /* 0x0009e800099a101c */
[----:B------:R1:W-:Y:S01]  /*45b0*/  STL.64 [R1+0x308], R90 ;  /* 0x0003085a01007387 */ /* 0x0003e20000100a00 */
[----:B---3--:R-:W-:-:S03]  /*45c0*/  IMAD.WIDE R92, R87, 0x4, R80 ;  /* 0x00000004575c7825 */ /* 0x008fc600078e0250 */
[----:B------:R3:W-:Y:S04]  /*45d0*/  LDGSTS.E [R4+0x8100], desc[UR28][R102.64], P3 ;  /* 0x0810000066047fae */ /* 0x0007e800099a101c */
[----:B------:R2:W-:Y:S01]  /*45e0*/  STL.64 [R1+0x300], R88 ;  /* 0x0003005801007387 */ /* 0x0005e20000100a00 */
[----:B-1----:R-:W-:-:S03]  /*45f0*/  IMAD.WIDE R90, R87, 0x4, R82 ;  /* 0x00000004575a7825 */ /* 0x002fc600078e0252 */
[----:B------:R1:W-:Y:S04]  /*4600*/  LDGSTS.E [R4+0x8200], desc[UR28][R100.64], P3 ;  /* 0x0820000064047fae */ /* 0x0003e800099a101c */
[----:B------:R5:W-:Y:S01]  /*4610*/  LDGSTS.E [R4+0x8300], desc[UR28][R98.64], P3 ;  /* 0x0830000062047fae */ /* 0x000be200099a101c */
[----:B--2---:R-:W2:Y:S03]  /*4620*/  LDC R88, c[0x0][0x3a0] ;  /* 0x0000e800ff587b82 */ /* 0x004ea60000000800 */
[----:B------:R1:W-:Y:S04]  /*4630*/  LDGSTS.E [R4+0x8400], desc[UR28][R96.64], P3 ;  /* 0x0840000060047fae */ /* 0x0003e800099a101c */
[----:B------:R1:W-:Y:S04]  /*4640*/  LDGSTS.E [R4+0x8500], desc[UR28][R94.64], P3 ;  /* 0x085000005e047fae */ /* 0x0003e800099a101c */
[----:B------:R1:W-:Y:S04]  /*4650*/  LDGSTS.E [R4+0x8600], desc[UR28][R92.64], P3 ;  /* 0x086000005c047fae */ /* 0x0003e800099a101c */
[----:B------:R1:W-:Y:S01]  /*4660*/  LDGSTS.E [R4+0x8700], desc[UR28][R90.64], P3 ;  /* 0x087000005a047fae */ /* 0x0003e200099a101c */
[----:B------:R-:W-:Y:S01]  /*4670*/  LOP3.LUT P3, RZ, R5, 0x1, RZ, 0xc0, !PT ;  /* 0x0000000105ff7812 */ /* 0x000fe2000786c0ff */
[----:B------:R-:W-:-:S02]  /*4680*/  IMAD R5, R2, 0x14, RZ ;  /* 0x0000001402057824 */ /* 0x000fc400078e02ff */
[----:B------:R4:W-:Y:S02]  /*4690*/  STL.64 [R1+0x278], R104 ;  /* 0x0002786801007387 */ /* 0x0009e40000100a00 */
[C---:B------:R-:W-:Y:S02]  /*46a0*/  IMAD.WIDE R108, R5.reuse, 0x4, R84 ;  /* 0x00000004056c7825 */ /* 0x040fe400078e0254 */
[----:B------:R3:W-:Y:S02]  /*46b0*/  STL.64 [R1+0x270], R102 ;  /* 0x0002706601007387 */ /* 0x0007e40000100a00 */
[C---:B------:R-:W-:Y:S02]  /*46c0*/  IMAD.WIDE R106, R5.reuse, 0x4, R70 ;  /* 0x00000004056a7825 */ /* 0x040fe400078e0246 */
[----:B------:R1:W-:Y:S04]  /*46d0*/  STL.64 [R1+0x268], R100 ;  /* 0x0002686401007387 */ /* 0x0003e80000100a00 */
[----:B------:R5:W-:Y:S01]  /*46e0*/  STL.64 [R1+0x260], R98 ;  /* 0x0002606201007387 */ /* 0x000be20000100a00 */
[----:B----4-:R-:W-:-:S03]  /*46f0*/  IMAD.WIDE R104, R5, 0x4, R72 ;  /* 0x0000000405687825 */ /* 0x010fc600078e0248 */
[----:B------:R4:W-:Y:S01]  /*4700*/  STL.64 [R1+0x258], R96 ;  /* 0x0002586001007387 */ /* 0x0009e20000100a00 */
[----:B---3--:R-:W3:Y:S01]  /*4710*/  LDC R102, c[0x0][0x3a0] ;  /* 0x0000e800ff667b82 */ /* 0x008ee20000000800 */
[C---:B-1----:R-:W-:Y:S02]  /*4720*/  IMAD.WIDE R100, R5.reuse, 0x4, R74 ;  /* 0x0000000405647825 */ /* 0x042fe400078e024a */
[----:B------:R1:W-:Y:S02]  /*4730*/  STL.64 [R1+0x250], R94 ;  /* 0x0002505e01007387 */ /* 0x0003e40000100a00 */
[----:B-----5:R-:W-:Y:S02]  /*4740*/  IMAD R99, R2, 0x18, RZ ;  /* 0x0000001802637824 */ /* 0x020fe400078e02ff */
[----:B------:R5:W-:Y:S01]  /*4750*/  STL.64 [R1+0x248], R92 ;  /* 0x0002485c01007387 */ /* 0x000be20000100a00 */
[----:B----4-:R-:W-:-:S03]  /*4760*/  IMAD.WIDE R96, R5, 0x4, R76 ;  /* 0x0000000405607825 */ /* 0x010fc600078e024c */
[----:B------:R4:W-:Y:S01]  /*4770*/  LDGSTS.E [R4+0xa000], desc[UR28][R108.64], P5 ;  /* 0x0a0000006c047fae */ /* 0x0009e2000a9a101c */
[----:B-1----:R-:W-:-:S03]  /*4780*/  IMAD.WIDE R94, R5, 0x4, R78 ;  /* 0x00000004055e7825 */ /* 0x002fc600078e024e */
[----:B------:R1:W-:Y:S01]  /*4790*/  STL.64 [R1+0x240], R90 ;  /* 0x0002405a01007387 */ /* 0x0003e20000100a00 */
[----:B-----5:R-:W-:-:S03]  /*47a0*/  IMAD.WIDE R92, R5, 0x4, R80 ;  /* 0x00000004055c7825 */ /* 0x020fc600078e0250 */
[----:B------:R5:W-:Y:S04]  /*47b0*/  LDGSTS.E [R4+0xa100], desc[UR28][R106.64], P5 ;  /* 0x0a1000006a047fae */ /* 0x000be8000a9a101c */
[----:B------:R3:W-:Y:S01]  /*47c0*/  LDGSTS.E [R4+0xa200], desc[UR28][R104.64], P5 ;  /* 0x0a20000068047fae */ /* 0x0007e2000a9a101c */
[----:B-1----:R-:W-:-:S03]  /*47d0*/  IMAD.WIDE R90, R5, 0x4, R82 ;  /* 0x00000004055a7825 */ /* 0x002fc600078e0252 */
[----:B------:R4:W-:Y:S01]  /*47e0*/  STL.64 [R1+0x78], R108 ;  /* 0x0000786c01007387 */ /* 0x0009e20000100a00 */
[----:B--2---:R-:W-:Y:S01]  /*47f0*/  IADD3 R5, PT, PT, R88, -0x2, RZ ;  /* 0xfffffffe58057810 */ /* 0x004fe20007ffe0ff */
[----:B------:R-:W-:Y:S02]  /*4800*/  IMAD.WIDE R88, R99, 0x4, R72 ;  /* 0x0000000463587825 */ /* 0x000fe400078e0248 */
[----:B------:R1:W-:Y:S04]  /*4810*/  LDGSTS.E [R4+0xa300], desc[UR28][R100.64], P5 ;  /* 0x0a30000064047fae */ /* 0x0003e8000a9a101c */
[----:B------:R5:W-:Y:S04]  /*4820*/  STL.64 [R1+0x70], R106 ;  /* 0x0000706a01007387 */ /* 0x000be80000100a00 */
[----:B------:R2:W-:Y:S01]  /*4830*/  LDGSTS.E [R4+0xa400], desc[UR28][R96.64], P5 ;  /* 0x0a40000060047fae */ /* 0x0005e2000a9a101c */
[----:B----4-:R-:W-:-:S03]  /*4840*/  IMAD.WIDE R108, R115, 0x4, R76 ;  /* 0x00000004736c7825 */ /* 0x010fc600078e024c */
[----:B------:R3:W-:Y:S04]  /*4850*/  STL.64 [R1+0x68], R104 ;  /* 0x0000686801007387 */ /* 0x0007e80000100a00 */
[----:B------:R4:W-:Y:S01]  /*4860*/  LDGSTS.E [R4+0xa500], desc[UR28][R94.64], P5 ;  /* 0x0a5000005e047fae */ /* 0x0009e2000a9a101c */
[----:B-----5:R-:W-:-:S03]  /*4870*/  IMAD.WIDE R106, R115, 0x4, R74 ;  /* 0x00000004736a7825 */ /* 0x020fc600078e024a */
[----:B------:R1:W-:Y:S04]  /*4880*/  STL.64 [R1+0x60], R100 ;  /* 0x0000606401007387 */ /* 0x0003e80000100a00 */
[----:B------:R5:W-:Y:S01]  /*4890*/  LDGSTS.E [R4+0xa600], desc[UR28][R92.64], P5 ;  /* 0x0a6000005c047fae */ /* 0x000be2000a9a101c */
[----:B---3--:R-:W-:-:S03]  /*48a0*/  IMAD.WIDE R104, R115, 0x4, R72 ;  /* 0x0000000473687825 */ /* 0x008fc600078e0248 */
[----:B------:R2:W-:Y:S04]  /*48b0*/  STL.64 [R1+0x58], R96 ;  /* 0x0000586001007387 */ /* 0x0005e80000100a00 */
[----:B------:R3:W-:Y:S01]  /*48c0*/  LDGSTS.E [R4+0xa700], desc[UR28][R90.64], P5 ;  /* 0x0a7000005a047fae */ /* 0x0007e2000a9a101c */
[----:B------:R-:W-:Y:S01]  /*48d0*/  LOP3.LUT P5, RZ, R86, 0x1, RZ, 0xc0, !PT ;  /* 0x0000000156ff7812 */ /* 0x000fe200078ac0ff */
[C---:B-1----:R-:W-:Y:S02]  /*48e0*/  IMAD.WIDE R100, R99.reuse, 0x4, R84 ;  /* 0x0000000463647825 */ /* 0x042fe400078e0254 */
[----:B------:R4:W-:Y:S02]  /*48f0*/  STL.64 [R1+0x50], R94 ;  /* 0x0000505e01007387 */ /* 0x0009e40000100a00 */
[----:B------:R-:W-:-:S02]  /*4900*/  IMAD.WIDE R86, R99, 0x4, R70 ;  /* 0x0000000463567825 */ /* 0x000fc400078e0246 */
[----:B------:R5:W-:Y:S02]  /*4910*/  STL.64 [R1+0x20], R92 ;  /* 0x0000205c01007387 */ /* 0x000be40000100a00 */
[C---:B--2---:R-:W-:Y:S02]  /*4920*/  IMAD.WIDE R96, R99.reuse, 0x4, R80 ;  /* 0x0000000463607825 */ /* 0x044fe400078e0250 */
[----:B------:R3:W-:Y:S02]  /*4930*/  STL.64 [R1+0x18], R90 ;  /* 0x0000185a01007387 */ /* 0x0007e40000100a00 */
[C---:B----4-:R-:W-:Y:S02]  /*4940*/  IMAD.WIDE R94, R99.reuse, 0x4, R78 ;  /* 0x00000004635e7825 */ /* 0x050fe400078e024e */
[----:B------:R1:W-:Y:S02]  /*4950*/  LDGSTS.E [R4+0xc000], desc[UR28][R100.64], P4 ;  /* 0x0c00000064047fae */ /* 0x0003e4000a1a101c */
[----:B-----5:R-:W-:-:S02]  /*4960*/  IMAD.WIDE R92, R99, 0x4, R76 ;  /* 0x00000004635c7825 */ /* 0x020fc400078e024c */
[----:B------:R2:W-:Y:S02]  /*4970*/  LDGSTS.E [R4+0xc100], desc[UR28][R86.64], P4 ;  /* 0x0c10000056047fae */ /* 0x0005e4000a1a101c */
[C---:B---3--:R-:W-:Y:S02]  /*4980*/  IMAD.WIDE R90, R99.reuse, 0x4, R74 ;  /* 0x00000004635a7825 */ /* 0x048fe400078e024a */
[----:B------:R3:W-:Y:S02]  /*4990*/  LDGSTS.E [R4+0xc200], desc[UR28][R88.64], P4 ;  /* 0x0c20000058047fae */ /* 0x0007e4000a1a101c */
[----:B------:R-:W-:Y:S02]  /*49a0*/  IMAD.WIDE R98, R99, 0x4, R82 ;  /* 0x0000000463627825 */ /* 0x000fe400078e0252 */
[----:B------:R4:W-:Y:S04]  /*49b0*/  LDGSTS.E [R4+0xc300], desc[UR28][R90.64], P4 ;  /* 0x0c3000005a047fae */ /* 0x0009e8000a1a101c */
[----:B------:R5:W-:Y:S04]  /*49c0*/  LDGSTS.E [R4+0xc400], desc[UR28][R92.64], P4 ;  /* 0x0c4000005c047fae */ /* 0x000be8000a1a101c */
[----:B------:R1:W-:Y:S04]  /*49d0*/  LDGSTS.E [R4+0xc500], desc[UR28][R94.64], P4 ;  /* 0x0c5000005e047fae */ /* 0x0003e8000a1a101c */
[----:B------:R1:W-:Y:S04]  /*49e0*/  LDGSTS.E [R4+0xc600], desc[UR28][R96.64], P4 ;  /* 0x0c60000060047fae */ /* 0x0003e8000a1a101c */
[----:B------:R1:W-:Y:S01]  /*49f0*/  LDGSTS.E [R4+0xc700], desc[UR28][R98.64], P4 ;  /* 0x0c70000062047fae */ /* 0x0003e2000a1a101c */
[----:B------:R-:W-:Y:S01]  /*4a00*/  ISETP.GE.U32.AND P4, PT, R5, 0x7fffffdf, PT ;  /* 0x7fffffdf0500780c */ /* 0x000fe20003f86070 */
[----:B------:R-:W-:-:S02]  /*4a10*/  VIADD R5, R102, 0xfffffffa ;  /* 0xfffffffa66057836 */ /* 0x000fc40000000000 */
[C---:B------:R-:W-:Y:S01]  /*4a20*/  IMAD.WIDE R102, R115.reuse, 0x4, R70 ;  /* 0x0000000473667825 */ /* 0x040fe200078e0246 */
[----:B------:R-:W-:Y:S03]  /*4a30*/  LDGSTS.E [R4+0xe000], desc[UR28][R244.64], P3 ;  /* 0x0e000000f4047fae */ /* 0x000fe600099a101c */
[----:B------:R-:W-:Y:S01]  /*4a40*/  IMAD.WIDE R114, R115, 0x4, R82 ;  /* 0x0000000473727825 */ /* 0x000fe200078e0252 */
[----:B------:R-:W-:Y:S04]  /*4a50*/  LDGSTS.E [R4+0xe100], desc[UR28][R102.64], P3 ;  /* 0x0e10000066047fae */ /* 0x000fe800099a101c */
[----:B------:R-:W-:Y:S04]  /*4a60*/  LDGSTS.E [R4+0xe200], desc[UR28][R104.64], P3 ;  /* 0x0e20000068047fae */ /* 0x000fe800099a101c */
[----:B------:R-:W-:Y:S04]  /*4a70*/  LDGSTS.E [R4+0xe300], desc[UR28][R106.64], P3 ;  /* 0x0e3000006a047fae */ /* 0x000fe800099a101c */
[----:B------:R-:W-:Y:S04]  /*4a80*/  LDGSTS.E [R4+0xe400], desc[UR28][R108.64], P3 ;  /* 0x0e4000006c047fae */ /* 0x000fe800099a101c */
[----:B------:R-:W-:Y:S04]  /*4a90*/  LDGSTS.E [R4+0xe500], desc[UR28][R110.64], P3 ;  /* 0x0e5000006e047fae */ /* 0x000fe800099a101c */
[----:B------:R-:W-:Y:S04]  /*4aa0*/  LDGSTS.E [R4+0xe600], desc[UR28][R112.64], P3 ;  /* 0x0e60000070047fae */ /* 0x000fe800099a101c */
[----:B------:R-:W-:Y:S01]  /*4ab0*/  LDGSTS.E [R4+0xe700], desc[UR28][R114.64], P3 ;  /* 0x0e70000072047fae */ /* 0x000fe200099a101c */
[----:B------:R-:W-:Y:S01]  /*4ac0*/  ISETP.GE.U32.AND P3, PT, R5, 0x7fffffdb, PT ;  /* 0x7fffffdb0500780c */ /* 0x000fe20003f66070 */
[----:B------:R-:W-:-:S02]  /*4ad0*/  IMAD R5, R2, 0x5, RZ ;  /* 0x0000000502057824 */ /* 0x000fc400078e02ff */
[----:B------:R1:W-:Y:S04]  /*4ae0*/  STL.64 [R1+0x11e8], R100 ;  /* 0x0011e86401007387 */ /* 0x0003e80000100a00 */
[----:B------:R2:W-:Y:S04]  /*4af0*/  STL.64 [R1+0x11f0], R86 ;  /* 0x0011f05601007387 */ /* 0x0005e80000100a00 */
[----:B------:R3:W-:Y:S04]  /*4b00*/  STL.64 [R1+0x11f8], R88 ;  /* 0x0011f85801007387 */ /* 0x0007e80000100a00 */
[----:B------:R4:W-:Y:S01]  /*4b10*/  STL.64 [R1+0x1200], R90 ;  /* 0x0012005a01007387 */ /* 0x0009e20000100a00 */
[----:B-1----:R-:W-:-:S03]  /*4b20*/  IMAD.WIDE R100, R5, 0x4, R84 ;  /* 0x0000000405647825 */ /* 0x002fc600078e0254 */
[----:B------:R5:W-:Y:S01]  /*4b30*/  STL.64 [R1+0x1208], R92 ;  /* 0x0012085c01007387 */ /* 0x000be20000100a00 */
[----:B--2---:R-:W-:-:S03]  /*4b40*/  IMAD.WIDE R86, R5, 0x4, R82 ;  /* 0x0000000405567825 */ /* 0x004fc600078e0252 */
[----:B------:R1:W-:Y:S01]  /*4b50*/  LDGSTS.E [R247+0x800], desc[UR28][R132.64], !P4 ;  /* 0x0080000084f77fae */ /* 0x0003e2000e1a101c */
[----:B---3--:R-:W-:-:S03]  /*4b60*/  IMAD.WIDE R88, R5, 0x4, R80 ;  /* 0x0000000405587825 */ /* 0x008fc600078e0250 */
[----:B------:R2:W-:Y:S01]  /*4b70*/  STL.64 [R1+0x1210], R94 ;  /* 0x0012105e01007387 */ /* 0x0005e20000100a00 */
[----:B----4-:R-:W-:-:S03]  /*4b80*/  IMAD.WIDE R90, R5, 0x4, R78 ;  /* 0x00000004055a7825 */ /* 0x010fc600078e024e */
[----:B------:R3:W-:Y:S01]  /*4b90*/  LDGSTS.E [R247+0x900], desc[UR28][R130.64], !P4 ;  /* 0x0090000082f77fae */ /* 0x0007e2000e1a101c */
[----:B-----5:R-:W-:-:S03]  /*4ba0*/  IMAD.WIDE R92, R5, 0x4, R76 ;  /* 0x00000004055c7825 */ /* 0x020fc600078e024c */
[----:B------:R4:W-:Y:S04]  /*4bb0*/  STL.64 [R1+0x1218], R96 ;  /* 0x0012186001007387 */ /* 0x0009e80000100a00 */
[----:B------:R5:W-:Y:S01]  /*4bc0*/  LDGSTS.E [R247+0xa00], desc[UR28][R128.64], !P4 ;  /* 0x00a0000080f77fae */ /* 0x000be2000e1a101c */
[----:B--2---:R-:W-:-:S03]  /*4bd0*/  IMAD.WIDE R94, R5, 0x4, R74 ;  /* 0x00000004055e7825 */ /* 0x004fc600078e024a */
[----:B------:R2:W-:Y:S04]  /*4be0*/  STL.64 [R1+0x1220], R98 ;  /* 0x0012206201007387 */ /* 0x0005e80000100a00 */
[----:B------:R1:W-:Y:S01]  /*4bf0*/  LDGSTS.E [R247+0xb00], desc[UR28][R126.64], !P4 ;  /* 0x00b000007ef77fae */ /* 0x0003e2000e1a101c */
[----:B----4-:R-:W-:-:S03]  /*4c00*/  IMAD.WIDE R96, R5, 0x4, R72 ;  /* 0x0000000405607825 */ /* 0x010fc600078e0248 */
[----:B------:R-:W-:Y:S04]  /*4c10*/  STL.64 [R1+0x1228], R244 ;  /* 0x001228f401007387 */ /* 0x000fe80000100a00 */
[----:B------:R4:W-:Y:S01]  /*4c20*/  LDGSTS.E [R247+0xc00], desc[UR28][R124.64], !P4 ;  /* 0x00c000007cf77fae */ /* 0x0009e2000e1a101c */
[----:B--2---:R-:W-:Y:S01]  /*4c30*/  IMAD.WIDE R98, R5, 0x4, R70 ;  /* 0x0000000405627825 */ /* 0x004fe200078e0246 */
[----:B------:R-:W-:Y:S02]  /*4c40*/  SHF.R.U32.HI R5, RZ, 0xa, R0 ;  /* 0x0000000aff057819 */ /* 0x000fe40000011600 */
[----:B------:R1:W-:Y:S04]  /*4c50*/  STL.64 [R1+0x538], R132 ;  /* 0x0005388401007387 */ /* 0x0003e80000100a00 */
[----:B------:R2:W-:Y:S04]  /*4c60*/  LDGSTS.E [R247+0xd00], desc[UR28][R122.64], !P4 ;  /* 0x00d000007af77fae */ /* 0x0005e8000e1a101c */
[----:B------:R3:W-:Y:S04]  /*4c70*/  STL.64 [R1+0x530], R130 ;  /* 0x0005308201007387 */ /* 0x0007e80000100a00 */
[----:B------:R2:W-:Y:S01]  /*4c80*/  LDGSTS.E [R247+0xe00], desc[UR28][R120.64], !P4 ;  /* 0x00e0000078f77fae */ /* 0x0005e2000e1a101c */
[----:B-1----:R-:W-:-:S03]  /*4c90*/  IMAD.WIDE R132, R138, 0x4, R76 ;  /* 0x000000048a847825 */ /* 0x002fc600078e024c */
[----:B------:R5:W-:Y:S04]  /*4ca0*/  STL.64 [R1+0x528], R128 ;  /* 0x0005288001007387 */ /* 0x000be80000100a00 */
[----:B------:R1:W-:Y:S01]  /*4cb0*/  LDGSTS.E [R247+0xf00], desc[UR28][R118.64], !P4 ;  /* 0x00f0000076f77fae */ /* 0x0003e2000e1a101c */
[----:B------:R-:W-:Y:S01]  /*4cc0*/  ISETP.GE.U32.AND P4, PT, R116, 0x7fffffd7, PT ;  /* 0x7fffffd77400780c */ /* 0x000fe20003f86070 */
[----:B------:R-:W-:Y:S02]  /*4cd0*/  IMAD R116, R2, 0x9, RZ ;  /* 0x0000000902747824 */ /* 0x000fe400078e02ff */
[----:B------:R1:W-:Y:S01]  /*4ce0*/  STL.64 [R1+0x520], R126 ;  /* 0x0005207e01007387 */ /* 0x0003e20000100a00 */
[----:B---3--:R-:W-:-:S03]  /*4cf0*/  IMAD.WIDE R130, R138, 0x4, R74 ;  /* 0x000000048a827825 */ /* 0x008fc600078e024a */
[----:B------:R3:W-:Y:S01]  /*4d00*/  LDGSTS.E [R247+0x2800], desc[UR28][R100.64], !P3 ;  /* 0x0280000064f77fae */ /* 0x0007e2000d9a101c */
[----:B-----5:R-:W-:-:S03]  /*4d10*/  IMAD.WIDE R128, R138, 0x4, R72 ;  /* 0x000000048a807825 */ /* 0x020fc600078e0248 */
[----:B------:R4:W-:Y:S04]  /*4d20*/  STL.64 [R1+0x518], R124 ;  /* 0x0005187c01007387 */ /* 0x0009e80000100a00 */
[----:B------:R5:W-:Y:S01]  /*4d30*/  LDGSTS.E [R247+0x2900], desc[UR28][R98.64], !P3 ;  /* 0x0290000062f77fae */ /* 0x000be2000d9a101c */
[----:B-1----:R-:W1:Y:S03]  /*4d40*/  LDC R126, c[0x0][0x3a0] ;  /* 0x0000e800ff7e7b82 */ /* 0x002e660000000800 */
[----:B------:R2:W-:Y:S04]  /*4d50*/  STL.64 [R1+0x510], R122 ;  /* 0x0005107a01007387 */ /* 0x0005e80000100a00 */
[----:B------:R1:W-:Y:S01]  /*4d60*/  LDGSTS.E [R247+0x2a00], desc[UR28][R96.64], !P3 ;  /* 0x02a0000060f77fae */ /* 0x0003e2000d9a101c */
[----:B----4-:R-:W-:-:S03]  /*4d70*/  IMAD R124, R2, 0x15, RZ ;  /* 0x00000015027c7824 */ /* 0x010fc600078e02ff */
[----:B------:R4:W-:Y:S01]  /*4d80*/  STL.64 [R1+0x508], R120 ;  /* 0x0005087801007387 */ /* 0x0009e20000100a00 */
[----:B------:R-:W-:-:S03]  /*4d90*/  IMAD.WIDE R250, R124, 0x4, R72 ;  /* 0x000000047cfa7825 */ /* 0x000fc600078e0248 */
[----:B------:R1:W-:Y:S01]  /*4da0*/  LDGSTS.E [R247+0x2b00], desc[UR28][R94.64], !P3 ;  /* 0x02b000005ef77fae */ /* 0x0003e2000d9a101c */
[----:B--2---:R-:W-:-:S03]  /*4db0*/  IMAD.WIDE R122, R124, 0x4, R80 ;  /* 0x000000047c7a7825 */ /* 0x004fc600078e0250 */
[----:B------:R2:W-:Y:S04]  /*4dc0*/  STL.64 [R1+0x500], R118 ;  /* 0x0005007601007387 */ /* 0x0005e80000100a00 */
[----:B------:R1:W-:Y:S01]  /*4dd0*/  LDGSTS.E [R247+0x2c00], desc[UR28][R92.64], !P3 ;  /* 0x02c000005cf77fae */ /* 0x0003e2000d9a101c */
[----:B----4-:R-:W-:-:S03]  /*4de0*/  IMAD.WIDE R120, R124, 0x4, R78 ;  /* 0x000000047c787825 */ /* 0x010fc600078e024e */
[----:B------:R3:W-:Y:S04]  /*4df0*/  STL.64 [R1+0x478], R100 ;  /* 0x0004786401007387 */ /* 0x0007e80000100a00 */
[----:B------:R4:W-:Y:S01]  /*4e00*/  LDGSTS.E [R247+0x2d00], desc[UR28][R90.64], !P3 ;  /* 0x02d000005af77fae */ /* 0x0009e2000d9a101c */
[----:B--2---:R-:W-:-:S03]  /*4e10*/  IMAD.WIDE R118, R124, 0x4, R76 ;  /* 0x000000047c767825 */ /* 0x004fc600078e024c */
[----:B------:R5:W-:Y:S04]  /*4e20*/  STL.64 [R1+0x470], R98 ;  /* 0x0004706201007387 */ /* 0x000be80000100a00 */
[----:B------:R2:W-:Y:S01]  /*4e30*/  LDGSTS.E [R247+0x2e00], desc[UR28][R88.64], !P3 ;  /* 0x02e0000058f77fae */ /* 0x0005e2000d9a101c */
[----:B---3--:R-:W-:-:S03]  /*4e40*/  IMAD.WIDE R100, R116, 0x4, R84 ;  /* 0x0000000474647825 */ /* 0x008fc600078e0254 */
[----:B------:R1:W-:Y:S04]  /*4e50*/  STL.64 [R1+0x468], R96 ;  /* 0x0004686001007387 */ /* 0x0003e80000100a00 */
[----:B------:R3:W-:Y:S01]  /*4e60*/  LDGSTS.E [R247+0x2f00], desc[UR28][R86.64], !P3 ;  /* 0x02f0000056f77fae */ /* 0x0007e2000d9a101c */
[----:B------:R-:W-:Y:S01]  /*4e70*/  ISETP.GE.U32.AND P3, PT, R117, 0x7fffffd3, PT ;  /* 0x7fffffd37500780c */ /* 0x000fe20003f66070 */
[----:B-----5:R-:W-:Y:S02]  /*4e80*/  IMAD.WIDE R98, R116, 0x4, R70 ;  /* 0x0000000474627825 */ /* 0x020fe400078e0246 */
[----:B------:R5:W-:Y:S02]  /*4e90*/  STL.64 [R1+0x460], R94 ;  /* 0x0004605e01007387 */ /* 0x000be40000100a00 */
[----:B------:R-:W-:-:S02]  /*4ea0*/  IMAD R117, R2, 0xd, RZ ;  /* 0x0000000d02757824 */ /* 0x000fc400078e02ff */
[----:B------:R2:W-:Y:S01]  /*4eb0*/  STL.64 [R1+0x458], R92 ;  /* 0x0004585c01007387 */ /* 0x0005e20000100a00 */
[----:B-1----:R-:W-:-:S03]  /*4ec0*/  IMAD.WIDE R96, R116, 0x4, R72 ;  /* 0x0000000474607825 */ /* 0x002fc600078e0248 */
[----:B------:R4:W-:Y:S04]  /*4ed0*/  STL.64 [R1+0x450], R90 ;  /* 0x0004505a01007387 */ /* 0x0009e80000100a00 */
[----:B------:R1:W-:Y:S01]  /*4ee0*/  STL.64 [R1+0x448], R88 ;  /* 0x0004485801007387 */ /* 0x0003e20000100a00 */
[----:B-----5:R-:W-:-:S03]  /*4ef0*/  IMAD.WIDE R94, R116, 0x4, R74 ;  /* 0x00000004745e7825 */ /* 0x020fc600078e024a */
[----:B------:R3:W-:Y:S01]  /*4f00*/  STL.64 [R1+0x440], R86 ;  /* 0x0004405601007387 */ /* 0x0007e20000100a00 */
[----:B--2---:R-:W-:-:S03]  /*4f10*/  IMAD.WIDE R92, R116, 0x4, R76 ;  /* 0x00000004745c7825 */ /* 0x004fc600078e024c */
[----:B------:R2:W-:Y:S01]  /*4f20*/  STL.64 [R1+0x3b8], R100 ;  /* 0x0003b86401007387 */ /* 0x0005e20000100a00 */
[----:B----4-:R-:W-:-:S03]  /*4f30*/  IMAD.WIDE R90, R116, 0x4, R78 ;  /* 0x00000004745a7825 */ /* 0x010fc600078e024e */
[----:B------:R2:W-:Y:S01]  /*4f40*/  LDGSTS.E [R247+0x4800], desc[UR28][R100.64], !P4 ;  /* 0x0480000064f77fae */ /* 0x0005e2000e1a101c */
[----:B-1----:R-:W-:-:S03]  /*4f50*/  IMAD.WIDE R88, R116, 0x4, R80 ;  /* 0x0000000474587825 */ /* 0x002fc600078e0250 */
[----:B------:R1:W-:Y:S01]  /*4f60*/  STL.64 [R1+0x3b0], R98 ;  /* 0x0003b06201007387 */ /* 0x0003e20000100a00 */
[----:B---3--:R-:W-:-:S03]  /*4f70*/  IMAD.WIDE R86, R116, 0x4, R82 ;  /* 0x0000000474567825 */ /* 0x008fc600078e0252 */
[----:B------:R1:W-:Y:S01]  /*4f80*/  LDGSTS.E [R247+0x4900], desc[UR28][R98.64], !P4 ;  /* 0x0490000062f77fae */ /* 0x0003e2000e1a101c */
[----:B------:R-:W-:-:S03]  /*4f90*/  IMAD R116, R2, 0x11, RZ ;  /* 0x0000001102747824 */ /* 0x000fc600078e02ff */
[----:B------:R3:W-:Y:S01]  /*4fa0*/  STL.64 [R1+0x3a8], R96 ;  /* 0x0003a86001007387 */ /* 0x0007e20000100a00 */
[----:B--2---:R-:W-:-:S03]  /*4fb0*/  IMAD.WIDE R100, R117, 0x4, R84 ;  /* 0x0000000475647825 */ /* 0x004fc600078e0254 */
[----:B------:R3:W-:Y:S04]  /*4fc0*/  LDGSTS.E [R247+0x4a00], desc[UR28][R96.64], !P4 ;  /* 0x04a0000060f77fae */ /* 0x0007e8000e1a101c */
[----:B------:R2:W-:Y:S01]  /*4fd0*/  STL.64 [R1+0x3a0], R94 ;  /* 0x0003a05e01007387 */ /* 0x0005e20000100a00 */
[----:B-1----:R-:W-:-:S03]  /*4fe0*/  IMAD.WIDE R98, R117, 0x4, R70 ;  /* 0x0000000475627825 */ /* 0x002fc600078e0246 */
[----:B------:R2:W-:Y:S04]  /*4ff0*/  LDGSTS.E [R247+0x4b00], desc[UR28][R94.64], !P4 ;  /* 0x04b000005ef77fae */ /* 0x0005e8000e1a101c */
[----:B------:R1:W-:Y:S01]  /*5000*/  STL.64 [R1+0x398], R92 ;  /* 0x0003985c01007387 */ /* 0x0003e20000100a00 */
[----:B---3--:R-:W-:-:S03]  /*5010*/  IMAD.WIDE R96, R117, 0x4, R72 ;  /* 0x0000000475607825 */ /* 0x008fc600078e0248 */
[----:B------:R1:W-:Y:S04]  /*5020*/  LDGSTS.E [R247+0x4c00], desc[UR28][R92.64], !P4 ;  /* 0x04c000005cf77fae */ /* 0x0003e8000e1a101c */
        /* <DEDUP_REMOVED lines=8> */
[----:B------:R1:W-:Y:S01]  /*50b0*/  LDGSTS.E [R247+0x4f00], desc[UR28][R86.64], !P4 ;  /* 0x04f0000056f77fae */ /* 0x0003e2000e1a101c */
[----:B------:R-:W-:Y:S02]  /*50c0*/  LOP3.LUT P4, RZ, R5, 0x1, RZ, 0xc0, !PT ;  /* 0x0000000105ff7812 */ /* 0x000fe4000788c0ff */
[----:B------:R-:W-:Y:S01]  /*50d0*/  SHF.R.U32.HI R5, RZ, 0x6, R0 ;  /* 0x00000006ff057819 */ /* 0x000fe20000011600 */
        /* <DEDUP_REMOVED lines=23> */
[----:B------:R2:W-:Y:S01]  /*5250*/  LDGSTS.E [R247+0x6f00], desc[UR28][R86.64], !P3 ;  /* 0x06f0000056f77fae */ /* 0x0005e2000d9a101c */
[----:B------:R-:W-:Y:S02]  /*5260*/  LOP3.LUT P3, RZ, R5, 0x1, RZ, 0xc0, !PT ;  /* 0x0000000105ff7812 */ /* 0x000fe4000786c0ff */
[----:B------:R-:W-:Y:S01]  /*5270*/  SHF.R.U32.HI R5, RZ, 0x2, R0 ;  /* 0x00000002ff057819 */ /* 0x000fe20000011600 */
[----:B------:R-:W-:Y:S01]  /*5280*/  STL.64 [R1+0x238], R100 ;  /* 0x0002386401007387 */ /* 0x000fe20000100a00 */
[----:B---3--:R-:W-:-:S03]  /*5290*/  IMAD.WIDE R88, R116, 0x4, R80 ;  /* 0x0000000474587825 */ /* 0x008fc600078e0250 */
[----:B------:R-:W-:Y:S04]  /*52a0*/  LDGSTS.E [R247+0x8800], desc[UR28][R100.64], P5 ;  /* 0x0880000064f77fae */ /* 0x000fe8000a9a101c */
[----:B------:R-:W-:Y:S01]  /*52b0*/  STL.64 [R1+0x230], R98 ;  /* 0x0002306201007387 */ /* 0x000fe20000100a00 */
[----:B--2---:R-:W-:-:S03]  /*52c0*/  IMAD.WIDE R86, R116, 0x4, R82 ;  /* 0x0000000474567825 */ /* 0x004fc600078e0252 */
[----:B------:R-:W-:Y:S01]  /*52d0*/  LDGSTS.E [R247+0x8900], desc[UR28][R98.64], P5 ;  /* 0x0890000062f77fae */ /* 0x000fe2000a9a101c */
[----:B------:R-:W-:-:S03]  /*52e0*/  IMAD.WIDE R116, R124, 0x4, R74 ;  /* 0x000000047c747825 */ /* 0x000fc600078e024a */
[----:B------:R-:W-:Y:S04]  /*52f0*/  STL.64 [R1+0x228], R96 ;  /* 0x0002286001007387 */ /* 0x000fe80000100a00 */
[----:B------:R-:W-:Y:S04]  /*5300*/  LDGSTS.E [R247+0x8a00], desc[UR28][R96.64], P5 ;  /* 0x08a0000060f77fae */ /* 0x000fe8000a9a101c */
[----:B------:R-:W-:Y:S04]  /*5310*/  STL.64 [R1+0x220], R94 ;  /* 0x0002205e01007387 */ /* 0x000fe80000100a00 */
[----:B------:R-:W-:Y:S04]  /*5320*/  LDGSTS.E [R247+0x8b00], desc[UR28][R94.64], P5 ;  /* 0x08b000005ef77fae */ /* 0x000fe8000a9a101c */
[----:B------:R-:W-:Y:S04]  /*5330*/  STL.64 [R1+0x218], R92 ;  /* 0x0002185c01007387 */ /* 0x000fe80000100a00 */
[----:B------:R-:W-:Y:S04]  /*5340*/  LDGSTS.E [R247+0x8c00], desc[UR28][R92.64], P5 ;  /* 0x08c000005cf77fae */ /* 0x000fe8000a9a101c */
[----:B------:R-:W-:Y:S04]  /*5350*/  STL.64 [R1+0x210], R90 ;  /* 0x0002105a01007387 */ /* 0x000fe80000100a00 */
[----:B------:R-:W-:Y:S04]  /*5360*/  LDGSTS.E [R247+0x8d00], desc[UR28][R90.64], P5 ;  /* 0x08d000005af77fae */ /* 0x000fe8000a9a101c */
[----:B------:R1:W-:Y:S04]  /*5370*/  STL.64 [R1+0x208], R88 ;  /* 0x0002085801007387 */ /* 0x0003e80000100a00 */
[----:B------:R1:W-:Y:S04]  /*5380*/  LDGSTS.E [R247+0x8e00], desc[UR28][R88.64], P5 ;  /* 0x08e0000058f77fae */ /* 0x0003e8000a9a101c */
[----:B------:R2:W-:Y:S04]  /*5390*/  STL.64 [R1+0x200], R86 ;  /* 0x0002005601007387 */ /* 0x0005e80000100a00 */
[----:B------:R2:W-:Y:S01]  /*53a0*/  LDGSTS.E [R247+0x8f00], desc[UR28][R86.64], P5 ;  /* 0x08f0000056f77fae */ /* 0x0005e2000a9a101c */
[----:B------:R-:W-:-:S02]  /*53b0*/  LOP3.LUT P5, RZ, R5, 0x1, RZ, 0xc0, !PT ;  /* 0x0000000105ff7812 */ /* 0x000fc400078ac0ff */
[----:B------:R-:W-:Y:S01]  /*53c0*/  SHF.R.U32.HI R5, RZ, 0xd, R0 ;  /* 0x0000000dff057819 */ /* 0x000fe20000011600 */
[----:B-1----:R-:W-:-:S05]  /*53d0*/  IMAD.WIDE R88, R124, 0x4, R84 ;  /* 0x000000047c587825 */ /* 0x002fca00078e0254 */
[----:B------:R1:W-:Y:S01]  /*53e0*/  LDGSTS.E [R247+0xa800], desc[UR28][R88.64], P4 ;  /* 0x0a80000058f77fae */ /* 0x0003e2000a1a101c */
[----:B--2---:R-:W-:-:S03]  /*53f0*/  IMAD.WIDE R86, R124, 0x4, R70 ;  /* 0x000000047c567825 */ /* 0x004fc600078e0246 */
[----:B------:R1:W-:Y:S01]  /*5400*/  STL.64 [R1+0x10], R88 ;  /* 0x0000105801007387 */ /* 0x0003e20000100a00 */
[----:B------:R-:W-:-:S03]  /*5410*/  IMAD.WIDE R124, R124, 0x4, R82 ;  /* 0x000000047c7c7825 */ /* 0x000fc600078e0252 */
[----:B------:R2:W-:Y:S04]  /*5420*/  LDGSTS.E [R247+0xa900], desc[UR28][R86.64], P4 ;  /* 0x0a90000056f77fae */ /* 0x0005e8000a1a101c */
[----:B------:R-:W-:Y:S04]  /*5430*/  LDGSTS.E [R247+0xaa00], desc[UR28][R250.64], P4 ;  /* 0x0aa00000faf77fae */ /* 0x000fe8000a1a101c */
[----:B------:R-:W-:Y:S04]  /*5440*/  LDGSTS.E [R247+0xab00], desc[UR28][R116.64], P4 ;  /* 0x0ab0000074f77fae */ /* 0x000fe8000a1a101c */
[----:B------:R-:W-:Y:S04]  /*5450*/  LDGSTS.E [R247+0xac00], desc[UR28][R118.64], P4 ;  /* 0x0ac0000076f77fae */ /* 0x000fe8000a1a101c */
[----:B------:R-:W-:Y:S04]  /*5460*/  LDGSTS.E [R247+0xad00], desc[UR28][R120.64], P4 ;  /* 0x0ad0000078f77fae */ /* 0x000fe8000a1a101c */
[----:B------:R-:W-:Y:S04]  /*5470*/  LDGSTS.E [R247+0xae00], desc[UR28][R122.64], P4 ;  /* 0x0ae000007af77fae */ /* 0x000fe8000a1a101c */
[----:B------:R-:W-:Y:S01]  /*5480*/  LDGSTS.E [R247+0xaf00], desc[UR28][R124.64], P4 ;  /* 0x0af000007cf77fae */ /* 0x000fe2000a1a101c */
[----:B------:R-:W-:Y:S01]  /*5490*/  LOP3.LUT P4, RZ, R5, 0x1, RZ, 0xc0, !PT ;  /* 0x0000000105ff7812 */ /* 0x000fe2000788c0ff */
[----:B------:R-:W-:-:S02]  /*54a0*/  VIADD R5, R126, 0xfffffffd ;  /* 0xfffffffd7e057836 */ /* 0x000fc40000000000 */
[C---:B------:R-:W-:Y:S01]  /*54b0*/  IMAD.WIDE R126, R138.reuse, 0x4, R70 ;  /* 0x000000048a7e7825 */ /* 0x040fe200078e0246 */
[----:B------:R-:W-:Y:S02]  /*54c0*/  LDGSTS.E [R247+0xc800], desc[UR28][R140.64], P3 ;  /* 0x0c8000008cf77fae */ /* 0x000fe400099a101c */
[----:B------:R-:W-:Y:S01]  /*54d0*/  ISETP.GE.U32.AND P6, PT, R5, 0x7fffffde, PT ;  /* 0x7fffffde0500780c */ /* 0x000fe20003fc6070 */
[----:B------:R-:W-:Y:S01]  /*54e0*/  IMAD.WIDE R138, R138, 0x4, R82 ;  /* 0x000000048a8a7825 */ /* 0x000fe200078e0252 */
[----:B------:R-:W-:Y:S01]  /*54f0*/  LDGSTS.E [R247+0xc900], desc[UR28][R126.64], P3 ;  /* 0x0c9000007ef77fae */ /* 0x000fe200099a101c */
[----:B------:R-:W-:Y:S02]  /*5500*/  IADD3 R5, PT, PT, R142, -0x7, RZ ;  /* 0xfffffff98e057810 */ /* 0x000fe40007ffe0ff */
[C---:B------:R-:W-:Y:S01]  /*5510*/  IMAD.WIDE R142, R154.reuse, 0x4, R70 ;  /* 0x000000049a8e7825 */ /* 0x040fe200078e0246 */
[----:B------:R-:W-:Y:S03]  /*5520*/  LDGSTS.E [R247+0xca00], desc[UR28][R128.64], P3 ;  /* 0x0ca0000080f77fae */ /* 0x000fe600099a101c */
[----:B------:R-:W-:Y:S01]  /*5530*/  IMAD.WIDE R154, R154, 0x4, R82 ;  /* 0x000000049a9a7825 */ /* 0x000fe200078e0252 */
[----:B------:R-:W-:Y:S04]  /*5540*/  LDGSTS.E [R247+0xcb00], desc[UR28][R130.64], P3 ;  /* 0x0cb0000082f77fae */ /* 0x000fe800099a101c */
[----:B------:R-:W-:Y:S04]  /*5550*/  LDGSTS.E [R247+0xcc00], desc[UR28][R132.64], P3 ;  /* 0x0cc0000084f77fae */ /* 0x000fe800099a101c */
[----:B------:R-:W-:Y:S04]  /*5560*/  LDGSTS.E [R247+0xcd00], desc[UR28][R134.64], P3 ;  /* 0x0cd0000086f77fae */ /* 0x000fe800099a101c */
[----:B------:R-:W-:Y:S04]  /*5570*/  LDGSTS.E [R247+0xce00], desc[UR28][R136.64], P3 ;  /* 0x0ce0000088f77fae */ /* 0x000fe800099a101c */
[----:B------:R-:W-:Y:S01]  /*5580*/  LDGSTS.E [R247+0xcf00], desc[UR28][R138.64], P3 ;  /* 0x0cf000008af77fae */ /* 0x000fe200099a101c */
[----:B------:R-:W-:Y:S01]  /*5590*/  ISETP.GE.U32.AND P3, PT, R5, 0x7fffffda, PT ;  /* 0x7fffffda0500780c */ /* 0x000fe20003f66070 */
[----:B------:R-:W-:-:S02]  /*55a0*/  IMAD.SHL.U32 R5, R2, 0x2, RZ ;  /* 0x0000000202057824 */ /* 0x000fc400078e00ff */
[----:B------:R-:W-:Y:S02]  /*55b0*/  LDGSTS.E [R247+0xe800], desc[UR28][R242.64], P5 ;  /* 0x0e800000f2f77fae */ /* 0x000fe4000a9a101c */
[C---:B------:R-:W-:Y:S02]  /*55c0*/  IMAD.WIDE R100, R5.reuse, 0x4, R84 ;  /* 0x0000000405647825 */ /* 0x040fe400078e0254 */
[----:B------:R-:W-:Y:S02]  /*55d0*/  LDGSTS.E [R247+0xe900], desc[UR28][R142.64], P5 ;  /* 0x0e9000008ef77fae */ /* 0x000fe4000a9a101c */
[C---:B------:R-:W-:Y:S02]  /*55e0*/  IMAD.WIDE R98, R5.reuse, 0x4, R70 ;  /* 0x0000000405627825 */ /* 0x040fe400078e0246 */
[----:B------:R-:W-:Y:S02]  /*55f0*/  LDGSTS.E [R247+0xea00], desc[UR28][R144.64], P5 ;  /* 0x0ea0000090f77fae */ /* 0x000fe4000a9a101c */
[----:B------:R-:W-:-:S02]  /*5600*/  IMAD.WIDE R96, R5, 0x4, R72 ;  /* 0x0000000405607825 */ /* 0x000fc400078e0248 */
[----:B------:R-:W-:Y:S02]  /*5610*/  LDGSTS.E [R247+0xeb00], desc[UR28][R146.64], P5 ;  /* 0x0eb0000092f77fae */ /* 0x000fe4000a9a101c */
[C---:B------:R-:W-:Y:S02]  /*5620*/  IMAD.WIDE R94, R5.reuse, 0x4, R74 ;  /* 0x00000004055e7825 */ /* 0x040fe400078e024a */
[----:B------:R-:W-:Y:S02]  /*5630*/  LDGSTS.E [R247+0xec00], desc[UR28][R148.64], P5 ;  /* 0x0ec0000094f77fae */ /* 0x000fe4000a9a101c */
[C---:B------:R-:W-:Y:S02]  /*5640*/  IMAD.WIDE R92, R5.reuse, 0x4, R76 ;  /* 0x00000004055c7825 */ /* 0x040fe400078e024c */
[----:B------:R-:W-:Y:S02]  /*5650*/  LDGSTS.E [R247+0xed00], desc[UR28][R150.64], P5 ;  /* 0x0ed0000096f77fae */ /* 0x000fe4000a9a101c */
[----:B------:R-:W-:-:S02]  /*5660*/  IMAD.WIDE R90, R5, 0x4, R78 ;  /* 0x00000004055a7825 */ /* 0x000fc400078e024e */
[----:B------:R-:W-:Y:S02]  /*5670*/  LDGSTS.E [R247+0xee00], desc[UR28][R152.64], P5 ;  /* 0x0ee0000098f77fae */ /* 0x000fe4000a9a101c */
[----:B-1----:R-:W-:Y:S02]  /*5680*/  IMAD.WIDE R88, R5, 0x4, R80 ;  /* 0x0000000405587825 */ /* 0x002fe400078e0250 */
[----:B------:R-:W-:Y:S01]  /*5690*/  LDGSTS.E [R247+0xef00], desc[UR28][R154.64], P5 ;  /* 0x0ef000009af77fae */ /* 0x000fe2000a9a101c */
[----:B------:R-:W-:Y:S01]  /*56a0*/  ISETP.GE.U32.AND P5, PT, R157, 0x7fffffd6, PT ;  /* 0x7fffffd69d00780c */ /* 0x000fe20003fa6070 */
[----:B------:R-:W-:Y:S02]  /*56b0*/  IMAD R157, R2, 0xe, RZ ;  /* 0x0000000e029d7824 */ /* 0x000fe400078e02ff */
[----:B------:R1:W-:Y:S04]  /*56c0*/  LDGSTS.E [R248+0x1000], desc[UR28][R100.64], !P6 ;  /* 0x0100000064f87fae */ /* 0x0003e8000f1a101c */
[----:B------:R2:W-:Y:S04]  /*56d0*/  STL.64 [R1], R86 ;  /* 0x0000005601007387 */ /* 0x0005e80000100a00 */
[----:B------:R3:W-:Y:S04]  /*56e0*/  LDGSTS.E [R248+0x1100], desc[UR28][R98.64], !P6 ;  /* 0x0110000062f87fae */ /* 0x0007e8000f1a101c */
[----:B------:R1:W-:Y:S01]  /*56f0*/  STL.64 [R1+0x4f8], R100 ;  /* 0x0004f86401007387 */ /* 0x0003e20000100a00 */
[----:B--2---:R-:W-:-:S03]  /*5700*/  IMAD.WIDE R86, R5, 0x4, R82 ;  /* 0x0000000405567825 */ /* 0x004fc600078e0252 */
[----:B------:R2:W-:Y:S01]  /*5710*/  LDGSTS.E [R248+0x1200], desc[UR28][R96.64], !P6 ;  /* 0x0120000060f87fae */ /* 0x0005e2000f1a101c */
[----:B------:R-:W-:-:S03]  /*5720*/  VIADD R5, R158, 0xfffffff1 ;  /* 0xfffffff19e057836 */ /* 0x000fc60000000000 */
[----:B------:R3:W-:Y:S01]  /*5730*/  STL.64 [R1+0x4f0], R98 ;  /* 0x0004f06201007387 */ /* 0x0007e20000100a00 */
[----:B------:R-:W-:-:S03]  /*5740*/  IMAD.WIDE R158, R168, 0x4, R72 ;  /* 0x00000004a89e7825 */ /* 0x000fc600078e0248 */
[----:B------:R4:W-:Y:S01]  /*5750*/  LDGSTS.E [R248+0x1300], desc[UR28][R94.64], !P6 ;  /* 0x013000005ef87fae */ /* 0x0009e2000f1a101c */
[----:B-1----:R-:W-:-:S03]  /*5760*/  IMAD.WIDE R100, R156, 0x4, R84 ;  /* 0x000000049c647825 */ /* 0x002fc600078e0254 */
[----:B------:R2:W-:Y:S04]  /*5770*/  STL.64 [R1+0x4e8], R96 ;  /* 0x0004e86001007387 */ /* 0x0005e80000100a00 */
[----:B------:R1:W-:Y:S01]  /*5780*/  LDGSTS.E [R248+0x1400], desc[UR28][R92.64], !P6 ;  /* 0x014000005cf87fae */ /* 0x0003e2000f1a101c */
[----:B---3--:R-:W-:-:S03]  /*5790*/  IMAD.WIDE R98, R156, 0x4, R70 ;  /* 0x000000049c627825 */ /* 0x008fc600078e0246 */
[----:B------:R4:W-:Y:S04]  /*57a0*/  STL.64 [R1+0x4e0], R94 ;  /* 0x0004e05e01007387 */ /* 0x0009e80000100a00 */
[----:B------:R3:W-:Y:S01]  /*57b0*/  LDGSTS.E [R248+0x1500], desc[UR28][R90.64], !P6 ;  /* 0x015000005af87fae */ /* 0x0007e2000f1a101c */
[----:B--2---:R-:W-:-:S03]  /*57c0*/  IMAD.WIDE R96, R156, 0x4, R72 ;  /* 0x000000049c607825 */ /* 0x004fc600078e0248 */
[----:B------:R1:W-:Y:S04]  /*57d0*/  STL.64 [R1+0x4d8], R92 ;  /* 0x0004d85c01007387 */ /* 0x0003e80000100a00 */
[----:B------:R2:W-:Y:S01]  /*57e0*/  LDGSTS.E [R248+0x1600], desc[UR28][R88.64], !P6 ;  /* 0x0160000058f87fae */ /* 0x0005e2000f1a101c */
[----:B----4-:R-:W-:-:S03]  /*57f0*/  IMAD.WIDE R94, R156, 0x4, R74 ;  /* 0x000000049c5e7825 */ /* 0x010fc600078e024a */
[----:B------:R3:W-:Y:S04]  /*5800*/  STL.64 [R1+0x4d0], R90 ;  /* 0x0004d05a01007387 */ /* 0x0007e80000100a00 */
[----:B------:R4:W-:Y:S01]  /*5810*/  LDGSTS.E [R248+0x1700], desc[UR28][R86.64], !P6 ;  /* 0x0170000056f87fae */ /* 0x0009e2000f1a101c */
[----:B-1----:R-:W-:-:S03]  /*5820*/  IMAD.WIDE R92, R156, 0x4, R76 ;  /* 0x000000049c5c7825 */ /* 0x002fc600078e024c */
[----:B------:R2:W-:Y:S01]  /*5830*/  STL.64 [R1+0x4c8], R88 ;  /* 0x0004c85801007387 */ /* 0x0005e20000100a00 */
[----:B---3--:R-:W-:-:S03]  /*5840*/  IMAD.WIDE R90, R156, 0x4, R78 ;  /* 0x000000049c5a7825 */ /* 0x008fc600078e024e */
[----:B------:R1:W-:Y:S04]  /*5850*/  LDGSTS.E [R248+0x3000], desc[UR28][R100.64], !P3 ;  /* 0x0300000064f87fae */ /* 0x0003e8000d9a101c */
[----:B------:R4:W-:Y:S01]  /*5860*/  STL.64 [R1+0x4c0], R86 ;  /* 0x0004c05601007387 */ /* 0x0009e20000100a00 */
[----:B--2---:R-:W-:-:S03]  /*5870*/  IMAD.WIDE R88, R156, 0x4, R80 ;  /* 0x000000049c587825 */ /* 0x004fc600078e0250 */
[----:B------:R2:W-:Y:S04]  /*5880*/  LDGSTS.E [R248+0x3100], desc[UR28][R98.64], !P3 ;  /* 0x0310000062f87fae */ /* 0x0005e8000d9a101c */
[----:B------:R3:W-:Y:S01]  /*5890*/  LDGSTS.E [R248+0x3200], desc[UR28][R96.64], !P3 ;  /* 0x0320000060f87fae */ /* 0x0007e2000d9a101c */
[----:B----4-:R-:W-:-:S03]  /*58a0*/  IMAD.WIDE R86, R156, 0x4, R82 ;  /* 0x000000049c567825 */ /* 0x010fc600078e0252 */
[----:B------:R4:W-:Y:S01]  /*58b0*/  LDGSTS.E [R248+0x3300], desc[UR28][R94.64], !P3 ;  /* 0x033000005ef87fae */ /* 0x0009e2000d9a101c */
[----:B------:R-:W-:-:S03]  /*58c0*/  IMAD R156, R2, 0xa, RZ ;  /* 0x0000000a029c7824 */ /* 0x000fc600078e02ff */
[----:B------:R5:W-:Y:S04]  /*58d0*/  LDGSTS.E [R248+0x3400], desc[UR28][R92.64], !P3 ;  /* 0x034000005cf87fae */ /* 0x000be8000d9a101c */
[----:B------:R1:W-:Y:S04]  /*58e0*/  LDGSTS.E [R248+0x3500], desc[UR28][R90.64], !P3 ;  /* 0x035000005af87fae */ /* 0x0003e8000d9a101c */
[----:B------:R1:W-:Y:S04]  /*58f0*/  LDGSTS.E [R248+0x3600], desc[UR28][R88.64], !P3 ;  /* 0x0360000058f87fae */ /* 0x0003e8000d9a101c */
[----:B------:R1:W-:Y:S04]  /*5900*/  STL.64 [R1+0x438], R100 ;  /* 0x0004386401007387 */ /* 0x0003e80000100a00 */
[----:B------:R2:W-:Y:S01]  /*5910*/  LDGSTS.E [R248+0x3700], desc[UR28][R86.64], !P3 ;  /* 0x0370000056f87fae */ /* 0x0005e2000d9a101c */
[----:B------:R-:W-:-:S02]  /*5920*/  ISETP.GE.U32.AND P3, PT, R5, 0x7fffffd2, PT ;  /* 0x7fffffd20500780c */ /* 0x000fc40003f66070 */
[----:B------:R-:W-:Y:S01]  /*5930*/  SHF.R.U32.HI R5, RZ, 0x9, R0 ;  /* 0x00000009ff057819 */ /* 0x000fe20000011600 */
[----:B------:R2:W-:Y:S01]  /*5940*/  STL.64 [R1+0x430], R98 ;  /* 0x0004306201007387 */ /* 0x0005e20000100a00 */
[----:B-1----:R-:W-:-:S03]  /*5950*/  IMAD.WIDE R100, R156, 0x4, R84 ;  /* 0x000000049c647825 */ /* 0x002fc600078e0254 */
[----:B------:R3:W-:Y:S04]  /*5960*/  STL.64 [R1+0x428], R96 ;  /* 0x0004286001007387 */ /* 0x0007e80000100a00 */
[----:B------:R4:W-:Y:S01]  /*5970*/  STL.64 [R1+0x420], R94 ;  /* 0x0004205e01007387 */ /* 0x0009e20000100a00 */
[----:B--2---:R-:W-:-:S03]  /*5980*/  IMAD.WIDE R98, R156, 0x4, R70 ;  /* 0x000000049c627825 */ /* 0x004fc600078e0246 */
[----:B------:R5:W-:Y:S01]  /*5990*/  STL.64 [R1+0x418], R92 ;  /* 0x0004185c01007387 */ /* 0x000be20000100a00 */
[----:B---3--:R-:W-:-:S03]  /*59a0*/  IMAD.WIDE R96, R156, 0x4, R72 ;  /* 0x000000049c607825 */ /* 0x008fc600078e0248 */
[----:B------:R1:W-:Y:S01]  /*59b0*/  STL.64 [R1+0x410], R90 ;  /* 0x0004105a01007387 */ /* 0x0003e20000100a00 */
[----:B----4-:R-:W-:-:S03]  /*59c0*/  IMAD.WIDE R94, R156, 0x4, R74 ;  /* 0x000000049c5e7825 */ /* 0x010fc600078e024a */
[----:B------:R2:W-:Y:S01]  /*59d0*/  STL.64 [R1+0x408], R88 ;  /* 0x0004085801007387 */ /* 0x0005e20000100a00 */
[----:B-----5:R-:W-:-:S03]  /*59e0*/  IMAD.WIDE R92, R156, 0x4, R76 ;  /* 0x000000049c5c7825 */ /* 0x020fc600078e024c */
[----:B------:R3:W-:Y:S01]  /*59f0*/  LDGSTS.E [R248+0x5000], desc[UR28][R100.64], !P5 ;  /* 0x0500000064f87fae */ /* 0x0007e2000e9a101c */
[----:B-1----:R-:W-:-:S03]  /*5a00*/  IMAD.WIDE R90, R156, 0x4, R78 ;  /* 0x000000049c5a7825 */ /* 0x002fc600078e024e */
[----:B------:R1:W-:Y:S01]  /*5a10*/  STL.64 [R1+0x400], R86 ;  /* 0x0004005601007387 */ /* 0x0003e20000100a00 */
[----:B--2---:R-:W-:-:S03]  /*5a20*/  IMAD.WIDE R88, R156, 0x4, R80 ;  /* 0x000000049c587825 */ /* 0x004fc600078e0250 */
[----:B------:R2:W-:Y:S04]  /*5a30*/  LDGSTS.E [R248+0x5100], desc[UR28][R98.64], !P5 ;  /* 0x0510000062f87fae */ /* 0x0005e8000e9a101c */
[----:B------:R3:W-:Y:S01]  /*5a40*/  STL.64 [R1+0x378], R100 ;  /* 0x0003786401007387 */ /* 0x0007e20000100a00 */
[----:B-1----:R-:W-:-:S03]  /*5a50*/  IMAD.WIDE R86, R156, 0x4, R82 ;  /* 0x000000049c567825 */ /* 0x002fc600078e0252 */
[----:B------:R1:W-:Y:S01]  /*5a60*/  LDGSTS.E [R248+0x5200], desc[UR28][R96.64], !P5 ;  /* 0x0520000060f87fae */ /* 0x0003e2000e9a101c */
[----:B------:R-:W-:-:S03]  /*5a70*/  IMAD R156, R2, 0x12, RZ ;  /* 0x00000012029c7824 */ /* 0x000fc600078e02ff */
[----:B------:R2:W-:Y:S01]  /*5a80*/  STL.64 [R1+0x370], R98 ;  /* 0x0003706201007387 */ /* 0x0005e20000100a00 */
[----:B---3--:R-:W-:-:S03]  /*5a90*/  IMAD.WIDE R100, R157, 0x4, R84 ;  /* 0x000000049d647825 */ /* 0x008fc600078e0254 */
[----:B------:R3:W-:Y:S04]  /*5aa0*/  LDGSTS.E [R248+0x5300], desc[UR28][R94.64], !P5 ;  /* 0x053000005ef87fae */ /* 0x0007e8000e9a101c */
[----:B------:R1:W-:Y:S04]  /*5ab0*/  STL.64 [R1+0x368], R96 ;  /* 0x0003686001007387 */ /* 0x0003e80000100a00 */
[----:B------:R4:W-:Y:S01]  /*5ac0*/  LDGSTS.E [R248+0x5400], desc[UR28][R92.64], !P5 ;  /* 0x054000005cf87fae */ /* 0x0009e2000e9a101c */
[----:B--2---:R-:W-:-:S03]  /*5ad0*/  IMAD.WIDE R98, R157, 0x4, R70 ;  /* 0x000000049d627825 */ /* 0x004fc600078e0246 */
[----:B------:R3:W-:Y:S04]  /*5ae0*/  STL.64 [R1+0x360], R94 ;  /* 0x0003605e01007387 */ /* 0x0007e80000100a00 */
[----:B------:R2:W-:Y:S01]  /*5af0*/  LDGSTS.E [R248+0x5500], desc[UR28][R90.64], !P5 ;  /* 0x055000005af87fae */ /* 0x0005e2000e9a101c */
[----:B-1----:R-:W-:-:S03]  /*5b00*/  IMAD.WIDE R96, R157, 0x4, R72 ;  /* 0x000000049d607825 */ /* 0x002fc600078e0248 */
[----:B------:R4:W-:Y:S04]  /*5b10*/  STL.64 [R1+0x358], R92 ;  /* 0x0003585c01007387 */ /* 0x0009e80000100a00 */
[----:B------:R1:W-:Y:S01]  /*5b20*/  LDGSTS.E [R248+0x5600], desc[UR28][R88.64], !P5 ;  /* 0x0560000058f87fae */ /* 0x0003e2000e9a101c */
[----:B---3--:R-:W-:-:S03]  /*5b30*/  IMAD.WIDE R94, R157, 0x4, R74 ;  /* 0x000000049d5e7825 */ /* 0x008fc600078e024a */
[----:B------:R2:W-:Y:S04]  /*5b40*/  STL.64 [R1+0x350], R90 ;  /* 0x0003505a01007387 */ /* 0x0005e80000100a00 */
[----:B------:R3:W-:Y:S01]  /*5b50*/  LDGSTS.E [R248+0x5700], desc[UR28][R86.64], !P5 ;  /* 0x0570000056f87fae */ /* 0x0007e2000e9a101c */
[----:B----4-:R-:W-:Y:S01]  /*5b60*/  IMAD.WIDE R92, R157, 0x4, R76 ;  /* 0x000000049d5c7825 */ /* 0x010fe200078e024c */
[----:B------:R-:W-:Y:S02]  /*5b70*/  LOP3.LUT P5, RZ, R5, 0x1, RZ, 0xc0, !PT ;  /* 0x0000000105ff7812 */ /* 0x000fe400078ac0ff */
[----:B------:R1:W-:Y:S01]  /*5b80*/  STL.64 [R1+0x348], R88 ;  /* 0x0003485801007387 */ /* 0x0003e20000100a00 */
[----:B------:R-:W-:Y:S01]  /*5b90*/  SHF.R.U32.HI R5, RZ, 0x5, R0 ;  /* 0x00000005ff057819 */ /* 0x000fe20000011600 */
[----:B--2---:R-:W-:-:S02]  /*5ba0*/  IMAD.WIDE R90, R157, 0x4, R78 ;  /* 0x000000049d5a7825 */ /* 0x004fc400078e024e */
        /* <DEDUP_REMOVED lines=25> */
[----:B-1----:R-:W-:-:S02]  /*5d40*/  IMAD.WIDE R90, R156, 0x4, R78 ;  /* 0x000000049c5a7825 */ /* 0x002fc400078e024e */
[----:B------:R1:W-:Y:S01]  /*5d50*/  LDGSTS.E [R248+0x9000], desc[UR28][R100.64], P4 ;  /* 0x0900000064f87fae */ /* 0x0003e2000a1a101c */
[----:B------:R-:W-:Y:S02]  /*5d60*/  LOP3.LUT P6, RZ, R5, 0x1, RZ, 0xc0, !PT ;  /* 0x0000000105ff7812 */ /* 0x000fe400078cc0ff */
[----:B------:R-:W-:Y:S01]  /*5d70*/  SHF.R.U32.HI R5, RZ, 0xc, R0 ;  /* 0x0000000cff057819 */ /* 0x000fe20000011600 */
[----:B------:R2:W-:Y:S01]  /*5d80*/  STL.64 [R1+0x280], R86 ;  /* 0x0002805601007387 */ /* 0x0005e20000100a00 */
[----:B---3--:R-:W-:-:S03]  /*5d90*/  IMAD.WIDE R88, R156, 0x4, R80 ;  /* 0x000000049c587825 */ /* 0x008fc600078e0250 */
[----:B------:R3:W-:Y:S04]  /*5da0*/  LDGSTS.E [R248+0x9100], desc[UR28][R98.64], P4 ;  /* 0x0910000062f87fae */ /* 0x0007e8000a1a101c */
[----:B------:R4:W-:Y:S01]  /*5db0*/  LDGSTS.E [R248+0x9200], desc[UR28][R96.64], P4 ;  /* 0x0920000060f87fae */ /* 0x0009e2000a1a101c */
[----:B--2---:R-:W-:-:S03]  /*5dc0*/  IMAD.WIDE R86, R156, 0x4, R82 ;  /* 0x000000049c567825 */ /* 0x004fc600078e0252 */
[----:B------:R2:W-:Y:S01]  /*5dd0*/  LDGSTS.E [R248+0x9300], desc[UR28][R94.64], P4 ;  /* 0x093000005ef87fae */ /* 0x0005e2000a1a101c */
[----:B------:R-:W-:-:S03]  /*5de0*/  IMAD.WIDE R156, R168, 0x4, R70 ;  /* 0x00000004a89c7825 */ /* 0x000fc600078e0246 */
[----:B------:R5:W-:Y:S01]  /*5df0*/  LDGSTS.E [R248+0x9400], desc[UR28][R92.64], P4 ;  /* 0x094000005cf87fae */ /* 0x000be2000a1a101c */
[----:B------:R-:W-:-:S03]  /*5e00*/  IMAD.WIDE R168, R168, 0x4, R82 ;  /* 0x00000004a8a87825 */ /* 0x000fc600078e0252 */
[----:B------:R1:W-:Y:S04]  /*5e10*/  LDGSTS.E [R248+0x9500], desc[UR28][R90.64], P4 ;  /* 0x095000005af87fae */ /* 0x0003e8000a1a101c */
[----:B------:R1:W-:Y:S04]  /*5e20*/  LDGSTS.E [R248+0x9600], desc[UR28][R88.64], P4 ;  /* 0x0960000058f87fae */ /* 0x0003e8000a1a101c */
[----:B------:R1:W-:Y:S04]  /*5e30*/  LDGSTS.E [R248+0x9700], desc[UR28][R86.64], P4 ;  /* 0x0970000056f87fae */ /* 0x0003e8000a1a101c */
[----:B------:R-:W-:Y:S04]  /*5e40*/  LDGSTS.E [R248+0xb000], desc[UR28][R170.64], P5 ;  /* 0x0b000000aaf87fae */ /* 0x000fe8000a9a101c */
[----:B------:R-:W-:Y:S04]  /*5e50*/  LDGSTS.E [R248+0xb100], desc[UR28][R156.64], P5 ;  /* 0x0b1000009cf87fae */ /* 0x000fe8000a9a101c */
[----:B------:R-:W-:Y:S04]  /*5e60*/  LDGSTS.E [R248+0xb200], desc[UR28][R158.64], P5 ;  /* 0x0b2000009ef87fae */ /* 0x000fe8000a9a101c */
[----:B------:R-:W-:Y:S04]  /*5e70*/  LDGSTS.E [R248+0xb300], desc[UR28][R160.64], P5 ;  /* 0x0b300000a0f87fae */ /* 0x000fe8000a9a101c */
[----:B------:R-:W-:Y:S04]  /*5e80*/  LDGSTS.E [R248+0xb400], desc[UR28][R162.64], P5 ;  /* 0x0b400000a2f87fae */ /* 0x000fe8000a9a101c */
[----:B------:R-:W-:Y:S04]  /*5e90*/  LDGSTS.E [R248+0xb500], desc[UR28][R164.64], P5 ;  /* 0x0b500000a4f87fae */ /* 0x000fe8000a9a101c */
[----:B------:R-:W-:Y:S04]  /*5ea0*/  LDGSTS.E [R248+0xb600], desc[UR28][R166.64], P5 ;  /* 0x0b600000a6f87fae */ /* 0x000fe8000a9a101c */
[----:B------:R-:W-:Y:S01]  /*5eb0*/  LDGSTS.E [R248+0xb700], desc[UR28][R168.64], P5 ;  /* 0x0b700000a8f87fae */ /* 0x000fe2000a9a101c */
[----:B------:R-:W-:-:S02]  /*5ec0*/  LOP3.LUT P5, RZ, R5, 0x1, RZ, 0xc0, !PT ;  /* 0x0000000105ff7812 */ /* 0x000fc400078ac0ff */
[--C-:B------:R-:W-:Y:S01]  /*5ed0*/  SHF.R.U32.HI R5, RZ, 0x8, R0.reuse ;  /* 0x00000008ff057819 */ /* 0x100fe20000011600 */
[----:B------:R-:W-:Y:S01]  /*5ee0*/  LDGSTS.E [R248+0xd000], desc[UR28][R186.64], P3 ;  /* 0x0d000000baf87fae */ /* 0x000fe200099a101c */
[----:B------:R-:W-:Y:S02]  /*5ef0*/  SHF.R.U32.HI R0, RZ, 0x4, R0 ;  /* 0x00000004ff007819 */ /* 0x000fe40000011600 */
[----:B------:R-:W-:Y:S01]  /*5f00*/  LOP3.LUT P4, RZ, R5, 0x1, RZ, 0xc0, !PT ;  /* 0x0000000105ff7812 */ /* 0x000fe2000788c0ff */
[----:B------:R-:W-:Y:S01]  /*5f10*/  LDGSTS.E [R248+0xd100], desc[UR28][R172.64], P3 ;  /* 0x0d100000acf87fae */ /* 0x000fe200099a101c */
[----:B------:R-:W-:Y:S02]  /*5f20*/  VIADD R5, R188, 0xfffffffc ;  /* 0xfffffffcbc057836 */ /* 0x000fe40000000000 */
        /* <DEDUP_REMOVED lines=8> */
[----:B------:R-:W-:-:S02]  /*5fb0*/  ISETP.GE.U32.AND P3, PT, R5, 0x7fffffdd, PT ;  /* 0x7fffffdd0500780c */ /* 0x000fc40003f66070 */
[----:B------:R-:W-:Y:S01]  /*5fc0*/  IADD3 R5, PT, PT, R202, -0x34, RZ ;  /* 0xffffffccca057810 */ /* 0x000fe20007ffe0ff */
[----:B------:R1:W-:Y:S01]  /*5fd0*/  STL.64 [R1+0x1f8], R100 ;  /* 0x0001f86401007387 */ /* 0x0003e20000100a00 */
[----:B------:R-:W-:Y:S02]  /*5fe0*/  VIADD R202, R203, 0xffffffcd ;  /* 0xffffffcdcbca7836 */ /* 0x000fe40000000000 */
[----:B------:R-:W-:Y:S01]  /*5ff0*/  VIADD R203, R206, 0xffffffc8 ;  /* 0xffffffc8cecb7836 */ /* 0x000fe20000000000 */
[----:B------:R-:W-:Y:S04]  /*6000*/  LDGSTS.E [R248+0xf000], desc[UR28][R240.64], P6 ;  /* 0x0f000000f0f87fae */ /* 0x000fe8000b1a101c */
[----:B------:R3:W-:Y:S04]  /*6010*/  STL.64 [R1+0x1f0], R98 ;  /* 0x0001f06201007387 */ /* 0x0007e80000100a00 */
[----:B------:R-:W-:Y:S01]  /*6020*/  LDGSTS.E [R248+0xf100], desc[UR28][R188.64], P6 ;  /* 0x0f100000bcf87fae */ /* 0x000fe2000b1a101c */
[----:B-1----:R-:W-:-:S03]  /*6030*/  IMAD.WIDE R100, R3, 0x4, R84 ;  /* 0x0000000403647825 */ /* 0x002fc600078e0254 */
[----:B------:R4:W-:Y:S04]  /*6040*/  STL.64 [R1+0xe8], R96 ;  /* 0x0000e86001007387 */ /* 0x0009e80000100a00 */
[----:B------:R-:W-:Y:S01]  /*6050*/  LDGSTS.E [R248+0xf200], desc[UR28][R190.64], P6 ;  /* 0x0f200000bef87fae */ /* 0x000fe2000b1a101c */
[----:B---3--:R-:W-:-:S03]  /*6060*/  IMAD.WIDE R98, R3, 0x4, R70 ;  /* 0x0000000403627825 */ /* 0x008fc600078e0246 */
[----:B------:R2:W-:Y:S04]  /*6070*/  STL.64 [R1+0xe0], R94 ;  /* 0x0000e05e01007387 */ /* 0x0005e80000100a00 */
[----:B------:R-:W-:Y:S01]  /*6080*/  LDGSTS.E [R248+0xf300], desc[UR28][R192.64], P6 ;  /* 0x0f300000c0f87fae */ /* 0x000fe2000b1a101c */
[----:B----4-:R-:W-:-:S03]  /*6090*/  IMAD.WIDE R96, R3, 0x4, R72 ;  /* 0x0000000403607825 */ /* 0x010fc600078e0248 */
[----:B------:R5:W-:Y:S04]  /*60a0*/  STL.64 [R1+0xd8], R92 ;  /* 0x0000d85c01007387 */ /* 0x000be80000100a00 */
[----:B------:R-:W-:Y:S01]  /*60b0*/  LDGSTS.E [R248+0xf400], desc[UR28][R194.64], P6 ;  /* 0x0f400000c2f87fae */ /* 0x000fe2000b1a101c */
[----:B--2---:R-:W-:-:S03]  /*60c0*/  IMAD.WIDE R94, R3, 0x4, R74 ;  /* 0x00000004035e7825 */ /* 0x004fc600078e024a */
[----:B------:R1:W-:Y:S04]  /*60d0*/  STL.64 [R1+0xd0], R90 ;  /* 0x0000d05a01007387 */ /* 0x0003e80000100a00 */
[----:B------:R-:W-:Y:S01]  /*60e0*/  LDGSTS.E [R248+0xf500], desc[UR28][R196.64], P6 ;  /* 0x0f500000c4f87fae */ /* 0x000fe2000b1a101c */
[----:B-----5:R-:W-:-:S03]  /*60f0*/  IMAD.WIDE R92, R3, 0x4, R76 ;  /* 0x00000004035c7825 */ /* 0x020fc600078e024c */
[----:B------:R2:W-:Y:S04]  /*6100*/  STL.64 [R1+0xc8], R88 ;  /* 0x0000c85801007387 */ /* 0x0005e80000100a00 */
[----:B------:R-:W-:Y:S01]  /*6110*/  LDGSTS.E [R248+0xf600], desc[UR28][R198.64], P6 ;  /* 0x0f600000c6f87fae */ /* 0x000fe2000b1a101c */
[----:B-1----:R-:W-:-:S03]  /*6120*/  IMAD.WIDE R90, R3, 0x4, R78 ;  /* 0x00000004035a7825 */ /* 0x002fc600078e024e */
[----:B------:R1:W-:Y:S04]  /*6130*/  STL.64 [R1+0xc0], R86 ;  /* 0x0000c05601007387 */ /* 0x0003e80000100a00 */
[----:B------:R-:W-:Y:S01]  /*6140*/  LDGSTS.E [R248+0xf700], desc[UR28][R200.64], P6 ;  /* 0x0f700000c8f87fae */ /* 0x000fe2000b1a101c */
[----:B--2---:R-:W-:Y:S01]  /*6150*/  IMAD.WIDE R88, R3, 0x4, R80 ;  /* 0x0000000403587825 */ /* 0x004fe200078e0250 */
[----:B------:R-:W-:Y:S02]  /*6160*/  ISETP.GE.U32.AND P6, PT, R5, 0x7fffffad, PT ;  /* 0x7fffffad0500780c */ /* 0x000fe40003fc6070 */
[----:B------:R2:W-:Y:S02]  /*6170*/  LDGSTS.E [R246+0x1800], desc[UR28][R100.64], !P3 ;  /* 0x0180000064f67fae */ /* 0x0005e4000d9a101c */
[----:B------:R-:W-:Y:S01]  /*6180*/  SEL R5, RZ, 0x1, P6 ;  /* 0x00000001ff057807 */ /* 0x000fe20003000000 */
[----:B-1----:R-:W-:Y:S01]  /*6190*/  IMAD.WIDE R86, R3, 0x4, R82 ;  /* 0x0000000403567825 */ /* 0x002fe200078e0252 */
[----:B------:R1:W-:Y:S01]  /*61a0*/  LDGSTS.E [R246+0x1900], desc[UR28][R98.64], !P3 ;  /* 0x0190000062f67fae */ /* 0x0003e2000d9a101c */
[----:B------:R-:W-:-:S02]  /*61b0*/  IADD3 R3, PT, PT, R204, -0x32, RZ ;  /* 0xffffffcecc037810 */ /* 0x000fc40007ffe0ff */
[----:B------:R-:W-:Y:S01]  /*61c0*/  VIADD R204, R210, 0xffffffc9 ;  /* 0xffffffc9d2cc7836 */ /* 0x000fe20000000000 */
[----:B------:R3:W-:Y:S01]  /*61d0*/  LDGSTS.E [R246+0x1a00], desc[UR28][R96.64], !P3 ;  /* 0x01a0000060f67fae */ /* 0x0007e2000d9a101c */
[----:B------:R-:W-:Y:S01]  /*61e0*/  ISETP.GE.U32.AND P6, PT, R3, 0x7fffffaf, PT ;  /* 0x7fffffaf0300780c */ /* 0x000fe20003fc6070 */
[----:B------:R-:W4:Y:S02]  /*61f0*/  LDC R210, c[0x0][0x3a0] ;  /* 0x0000e800ffd27b82 */ /* 0x000f240000000800 */
[----:B------:R5:W-:Y:S01]  /*6200*/  LDGSTS.E [R246+0x1b00], desc[UR28][R94.64], !P3 ;  /* 0x01b000005ef67fae */ /* 0x000be2000d9a101c */
[----:B------:R-:W-:Y:S02]  /*6210*/  SEL R206, RZ, 0x4, P6 ;  /* 0x00000004ffce7807 */ /* 0x000fe40003000000 */
[----:B------:R-:W-:Y:S01]  /*6220*/  ISETP.GE.U32.AND P6, PT, R203, 0x7fffffa9, PT ;  /* 0x7fffffa9cb00780c */ /* 0x000fe20003fc6070 */
[----:B------:R1:W-:Y:S03]  /*6230*/  LDGSTS.E [R246+0x1c00], desc[UR28][R92.64], !P3 ;  /* 0x01c000005cf67fae */ /* 0x0003e6000d9a101c */
[----:B------:R-:W-:Y:S01]  /*6240*/  SEL R203, RZ, 0x1, P6 ;  /* 0x00000001ffcb7807 */ /* 0x000fe20003000000 */
[----:B------:R1:W-:Y:S01]  /*6250*/  LDGSTS.E [R246+0x1d00], desc[UR28][R90.64], !P3 ;  /* 0x01d000005af67fae */ /* 0x0003e2000d9a101c */
[----:B------:R-:W-:Y:S01]  /*6260*/  ISETP.GE.U32.AND P6, PT, R204, 0x7fffffaa, PT ;  /* 0x7fffffaacc00780c */ /* 0x000fe20003fc6070 */
[----:B------:R-:W-:Y:S01]  /*6270*/  VIADD R204, R207, 0xffffffca ;  /* 0xffffffcacfcc7836 */ /* 0x000fe20000000000 */
[----:B------:R-:W-:Y:S01]  /*6280*/  IADD3 R207, PT, PT, R208, -0x35, RZ ;  /* 0xffffffcbd0cf7810 */ /* 0x000fe20007ffe0ff */
[----:B------:R1:W-:Y:S01]  /*6290*/  LDGSTS.E [R246+0x1e00], desc[UR28][R88.64], !P3 ;  /* 0x01e0000058f67fae */ /* 0x0003e2000d9a101c */
[----:B------:R-:W1:Y:S03]  /*62a0*/  LDC R208, c[0x0][0x3a0] ;  /* 0x0000e800ffd07b82 */ /* 0x000e660000000800 */
[----:B------:R1:W-:Y:S01]  /*62b0*/  LDGSTS.E [R246+0x1f00], desc[UR28][R86.64], !P3 ;  /* 0x01f0000056f67fae */ /* 0x0003e2000d9a101c */
[----:B------:R-:W-:Y:S01]  /*62c0*/  ISETP.GE.U32.AND P3, PT, R202, 0x7fffffae, PT ;  /* 0x7fffffaeca00780c */ /* 0x000fe20003f66070 */
[----:B------:R-:W-:-:S02]  /*62d0*/  VIADD R202, R205, 0xffffffcf ;  /* 0xffffffcfcdca7836 */ /* 0x000fc40000000000 */
[----:B------:R2:W-:Y:S01]  /*62e0*/  STL.64 [R1+0x1e8], R100 ;  /* 0x0001e86401007387 */ /* 0x0005e20000100a00 */
[----:B------:R-:W-:Y:S02]  /*62f0*/  SEL R3, RZ, 0x1fffe, P3 ;  /* 0x0001fffeff037807 */ /* 0x000fe40001800000 */
[----:B------:R-:W-:Y:S01]  /*6300*/  ISETP.GE.U32.AND P3, PT, R202, 0x7fffffb0, PT ;  /* 0x7fffffb0ca00780c */ /* 0x000fe20003f66070 */
[----:B------:R1:W-:Y:S01]  /*6310*/  STL.64 [R1+0x1e0], R98 ;  /* 0x0001e06201007387 */ /* 0x0003e20000100a00 */
[----:B------:R-:W-:Y:S01]  /*6320*/  IADD3 R202, PT, PT, R209, -0x8, RZ ;  /* 0xfffffff8d1ca7810 */ /* 0x000fe20007ffe0ff */
[----:B------:R-:W-:Y:S01]  /*6330*/  IMAD.IADD R5, R5, 0x1, R3 ;  /* 0x0000000105057824 */ /* 0x000fe200078e0203 */
[----:B------:R-:W-:Y:S01]  /*6340*/  SEL R205, RZ, 0x7fff8, P3 ;  /* 0x0007fff8ffcd7807 */ /* 0x000fe20001800000 */
[----:B------:R-:W1:Y:S01]  /*6350*/  LDC R209, c[0x0][0x3a0] ;  /* 0x0000e800ffd17b82 */ /* 0x000e620000000800 */
[----:B------:R-:W-:Y:S01]  /*6360*/  ISETP.GE.U32.AND P3, PT, R202, 0x7fffffd9, PT ;  /* 0x7fffffd9ca00780c */ /* 0x000fe20003f66070 */
[----:B------:R3:W-:Y:S01]  /*6370*/  STL.64 [R1+0x1d8], R96 ;  /* 0x0001d86001007387 */ /* 0x0007e20000100a00 */
[----:B------:R-:W-:-:S02]  /*6380*/  SEL R202, RZ, 0x1fffe, P6 ;  /* 0x0001fffeffca7807 */ /* 0x000fc40003000000 */
[----:B------:R-:W-:Y:S01]  /*6390*/  ISETP.GE.U32.AND P6, PT, R204, 0x7fffffab, PT ;  /* 0x7fffffabcc00780c */ /* 0x000fe20003fc6070 */
[----:B------:R5:W-:Y:S02]  /*63a0*/  STL.64 [R1+0x1d0], R94 ;  /* 0x0001d05e01007387 */ /* 0x000be40000100a00 */
[----:B------:R-:W-:Y:S01]  /*63b0*/  IMAD.IADD R3, R203, 0x1, R202 ;  /* 0x00000001cb037824 */ /* 0x000fe200078e02ca */
[----:B------:R-:W-:Y:S01]  /*63c0*/  SEL R204, RZ, 0x4, P6 ;  /* 0x00000004ffcc7807 */ /* 0x000fe20003000000 */
[----:B------:R1:W-:Y:S01]  /*63d0*/  STL.64 [R1+0x1c8], R92 ;  /* 0x0001c85c01007387 */ /* 0x0003e20000100a00 */
[----:B------:R-:W-:Y:S02]  /*63e0*/  ISETP.GE.U32.AND P6, PT, R207, 0x7fffffac, PT ;  /* 0x7fffffaccf00780c */ /* 0x000fe40003fc6070 */
[----:B------:R-:W2:Y:S01]  /*63f0*/  LDC R207, c[0x0][0x3a0] ;  /* 0x0000e800ffcf7b82 */ /* 0x000ea20000000800 */
[----:B------:R-:W-:Y:S01]  /*6400*/  LOP3.LUT R202, R5, 0x3, RZ, 0xc0, !PT ;  /* 0x0000000305ca7812 */ /* 0x000fe200078ec0ff */
[----:B------:R1:W-:Y:S01]  /*6410*/  STL.64 [R1+0x1c0], R90 ;  /* 0x0001c05a01007387 */ /* 0x0003e20000100a00 */
[----:B------:R-:W-:-:S02]  /*6420*/  SEL R5, RZ, 0x7fff8, P6 ;  /* 0x0007fff8ff057807 */ /* 0x000fc40003000000 */
[----:B------:R-:W-:Y:S01]  /*6430*/  IADD3 R203, PT, PT, R202, R205, R206 ;  /* 0x000000cdcacb7210 */ /* 0x000fe20007ffe0ce */
[----:B------:R1:W-:Y:S01]  /*6440*/  STL.64 [R1+0x1b8], R88 ;  /* 0x0001b85801007387 */ /* 0x0003e20000100a00 */
[----:B------:R-:W-:Y:S01]  /*6450*/  LOP3.LUT R3, R3, 0x3, RZ, 0xc0, !PT ;  /* 0x0000000303037812 */ /* 0x000fe200078ec0ff */
[----:B------:R-:W3:Y:S02]  /*6460*/  LDC R205, c[0x0][0x3a0] ;  /* 0x0000e800ffcd7b82 */ /* 0x000ee40000000800 */
[----:B------:R1:W-:Y:S01]  /*6470*/  STL.64 [R1+0x1b0], R86 ;  /* 0x0001b05601007387 */ /* 0x0003e20000100a00 */
[----:B------:R-:W-:Y:S02]  /*6480*/  IADD3 R3, PT, PT, R3, R5, R204 ;  /* 0x0000000503037210 */ /* 0x000fe40007ffe0cc */
[----:B-1----:R-:W-:Y:S02]  /*6490*/  IADD3 R5, PT, PT, R209, -0x3c, RZ ;  /* 0xffffffc4d1057810 */ /* 0x002fe40007ffe0ff */
[----:B------:R-:W-:Y:S01]  /*64a0*/  SHF.L.U32 R3, R3, 0x8, RZ ;  /* 0x0000000803037819 */ /* 0x000fe200000006ff */
[----:B------:R-:W1:Y:S01]  /*64b0*/  LDC R206, c[0x0][0x3a0] ;  /* 0x0000e800ffce7b82 */ /* 0x000e620000000800 */
[----:B------:R-:W-:Y:S01]  /*64c0*/  ISETP.GE.U32.AND P6, PT, R5, 0x7fffffa5, PT ;  /* 0x7fffffa50500780c */ /* 0x000fe20003fc6070 */
[----:B----4-:R-:W-:Y:S01]  /*64d0*/  VIADD R5, R210, 0xffffffc5 ;  /* 0xffffffc5d2057836 */ /* 0x010fe20000000000 */
[----:B------:R-:W-:Y:S01]  /*64e0*/  LOP3.LUT R3, R3, 0xf00, RZ, 0xe2, !PT ;  /* 0x00000f0003037812 */ /* 0x000fe200078ee2ff */
[----:B------:R-:W-:Y:S01]  /*64f0*/  IMAD.WIDE R210, R216, 0x4, R76 ;  /* 0x00000004d8d27825 */ /* 0x000fe200078e024c */
[----:B------:R-:W-:-:S02]  /*6500*/  SEL R202, RZ, 0x1, P6 ;  /* 0x00000001ffca7807 */ /* 0x000fc40003000000 */
[----:B------:R-:W-:Y:S01]  /*6510*/  ISETP.GE.U32.AND P6, PT, R5, 0x7fffffa6, PT ;  /* 0x7fffffa60500780c */ /* 0x000fe20003fc6070 */
[----:B--2---:R-:W-:Y:S02]  /*6520*/  VIADD R204, R207, 0xffffffc6 ;  /* 0xffffffc6cfcc7836 */ /* 0x004fe40000000000 */
[----:B------:R-:W2:Y:S01]  /*6530*/  LDC R207, c[0x0][0x3a0] ;  /* 0x0000e800ffcf7b82 */ /* 0x000ea20000000800 */
[----:B------:R-:W-:Y:S02]  /*6540*/  SEL R5, RZ, 0x1fffe, P6 ;  /* 0x0001fffeff057807 */ /* 0x000fe40003000000 */
[----:B------:R-:W-:Y:S01]  /*6550*/  ISETP.GE.U32.AND P6, PT, R204, 0x7fffffa7, PT ;  /* 0x7fffffa7cc00780c */ /* 0x000fe20003fc6070 */
[----:B------:R-:W-:Y:S02]  /*6560*/  IMAD R204, R203, 0x1000, R3 ;  /* 0x00001000cbcc7824 */ /* 0x000fe400078e0203 */
[----:B---3--:R-:W-:Y:S01]  /*6570*/  VIADD R205, R205, 0xffffffc7 ;  /* 0xffffffc7cdcd7836 */ /* 0x008fe20000000000 */
[----:B------:R-:W-:Y:S01]  /*6580*/  SEL R203, RZ, 0x4, P6 ;  /* 0x00000004ffcb7807 */ /* 0x000fe20003000000 */
[----:B------:R-:W-:-:S03]  /*6590*/  IMAD.IADD R3, R202, 0x1, R5 ;  /* 0x00000001ca037824 */ /* 0x000fc600078e0205 */
[----:B------:R-:W-:Y:S02]  /*65a0*/  ISETP.GE.U32.AND P6, PT, R205, 0x7fffffa8, PT ;  /* 0x7fffffa8cd00780c */ /* 0x000fe40003fc6070 */
[----:B------:R-:W-:Y:S02]  /*65b0*/  LOP3.LUT R3, R3, 0x3, RZ, 0xc0, !PT ;  /* 0x0000000303037812 */ /* 0x000fe400078ec0ff */
[----:B-1----:R-:W-:Y:S02]  /*65c0*/  IADD3 R205, PT, PT, R206, -0x3f, RZ ;  /* 0xffffffc1cecd7810 */ /* 0x002fe40007ffe0ff */
[----:B------:R-:W-:Y:S01]  /*65d0*/  SEL R202, RZ, 0x7fff8, P6 ;  /* 0x0007fff8ffca7807 */ /* 0x000fe20003000000 */
[----:B------:R-:W1:Y:S01]  /*65e0*/  LDC R206, c[0x0][0x3a0] ;  /* 0x0000e800ffce7b82 */ /* 0x000e620000000800 */
[----:B------:R-:W-:Y:S02]  /*65f0*/  ISETP.GE.U32.AND P6, PT, R205, 0x7fffffa2, PT ;  /* 0x7fffffa2cd00780c */ /* 0x000fe40003fc6070 */
[----:B------:R-:W-:-:S02]  /*6600*/  IADD3 R203, PT, PT, R3, R202, R203 ;  /* 0x000000ca03cb7210 */ /* 0x000fc40007ffe0cb */
[----:B------:R-:W-:Y:S01]  /*6610*/  SEL R5, RZ, 0x1fffe, P6 ;  /* 0x0001fffeff057807 */ /* 0x000fe20003000000 */
[----:B--2---:R-:W-:Y:S02]  /*6620*/  VIADD R205, R207, 0xffffffc2 ;  /* 0xffffffc2cfcd7836 */ /* 0x004fe40000000000 */
[----:B------:R-:W2:Y:S02]  /*6630*/  LDC R207, c[0x0][0x3a0] ;  /* 0x0000e800ffcf7b82 */ /* 0x000ea40000000800 */
[----:B------:R-:W-:Y:S01]  /*6640*/  VIADD R3, R5, UR21 ;  /* 0x0000001505037c36 */ /* 0x000fe20008000000 */
[----:B------:R-:W-:Y:S02]  /*6650*/  ISETP.GE.U32.AND P6, PT, R205, 0x7fffffa3, PT ;  /* 0x7fffffa3cd00780c */ /* 0x000fe40003fc6070 */
[----:B------:R-:W-:Y:S02]  /*6660*/  IADD3 R205, PT, PT, R208, -0x3d, RZ ;  /* 0xffffffc3d0cd7810 */ /* 0x000fe40007ffe0ff */
[----:B------:R-:W-:Y:S01]  /*6670*/  SEL R202, RZ, 0x4, P6 ;  /* 0x00000004ffca7807 */ /* 0x000fe20003000000 */
[----:B------:R-:W3:Y:S01]  /*6680*/  LDC R208, c[0x0][0x3a0] ;  /* 0x0000e800ffd07b82 */ /* 0x000ee20000000800 */
[----:B------:R-:W-:-:S02]  /*6690*/  ISETP.GE.U32.AND P6, PT, R205, 0x7fffffa4, PT ;  /* 0x7fffffa4cd00780c */ /* 0x000fc40003fc6070 */
[----:B------:R-:W-:Y:S02]  /*66a0*/  LOP3.LUT R3, R3, 0x3, RZ, 0xc0, !PT ;  /* 0x0000000303037812 */ /* 0x000fe400078ec0ff */
[----:B------:R-:W-:Y:S01]  /*66b0*/  SEL R5, RZ, 0x7fff8, P6 ;  /* 0x0007fff8ff057807 */ /* 0x000fe20003000000 */
[----:B-1----:R-:W-:-:S03]  /*66c0*/  VIADD R205, R206, 0xffffffde ;  /* 0xffffffdececd7836 */ /* 0x002fc60000000000 */
[----:B------:R-:W-:Y:S01]  /*66d0*/  IADD3 R3, PT, PT, R3, R5, R202 ;  /* 0x0000000503037210 */ /* 0x000fe20007ffe0ca */
[----:B------:R-:W1:Y:S03]  /*66e0*/  LDC R206, c[0x0][0x3a0] ;  /* 0x0000e800ffce7b82 */ /* 0x000e660000000800 */
[----:B------:R-:W-:Y:S02]  /*66f0*/  LOP3.LUT R3, R3, 0xf, RZ, 0xc0, !PT ;  /* 0x0000000f03037812 */ /* 0x000fe400078ec0ff */
[----:B------:R-:W-:Y:S02]  /*6700*/  ISETP.GE.U32.AND P6, PT, R205, 0x7fffffbf, PT ;  /* 0x7fffffbfcd00780c */ /* 0x000fe40003fc6070 */
[----:B--2---:R-:W-:Y:S01]  /*6710*/  IADD3 R5, PT, PT, R207, -0x21, RZ ;  /* 0xffffffdfcf057810 */ /* 0x004fe20007ffe0ff */
[----:B------:R-:W-:Y:S01]  /*6720*/  IMAD R3, R203, 0x10, R3 ;  /* 0x00000010cb037824 */ /* 0x000fe200078e0203 */
[----:B------:R-:W-:Y:S01]  /*6730*/  SEL R202, RZ, 0x4, P6 ;  /* 0x00000004ffca7807 */ /* 0x000fe20003000000 */
[----:B------:R-:W-:Y:S01]  /*6740*/  IMAD R203, R2, 0x7, RZ ;  /* 0x0000000702cb7824 */ /* 0x000fe200078e02ff */
[----:B------:R-:W-:-:S03]  /*6750*/  ISETP.GE.U32.AND P6, PT, R5, 0x7fffffc0, PT ;  /* 0x7fffffc00500780c */ /* 0x000fc60003fc6070 */
[----:B------:R-:W-:Y:S01]  /*6760*/  IMAD.WIDE R100, R203, 0x4, R84 ;  /* 0x00000004cb647825 */ /* 0x000fe200078e0254 */
[----:B------:R-:W-:-:S03]  /*6770*/  SEL R5, RZ, 0x7fff8, P6 ;  /* 0x0007fff8ff057807 */ /* 0x000fc60003000000 */
[----:B------:R-:W-:Y:S01]  /*6780*/  IMAD.WIDE R98, R203, 0x4, R70 ;  /* 0x00000004cb627825 */ /* 0x000fe200078e0246 */
[----:B------:R2:W-:Y:S01]  /*6790*/  LDGSTS.E [R246+0x3800], desc[UR28][R100.64], !P3 ;  /* 0x0380000064f67fae */ /* 0x0005e2000d9a101c */
[----:B------:R-:W-:Y:S02]  /*67a0*/  IADD3 R5, PT, PT, R5, UR12, R202 ;  /* 0x0000000c05057c10 */ /* 0x000fe4000fffe0ca */
[----:B------:R-:W-:Y:S01]  /*67b0*/  IMAD.WIDE R96, R203, 0x4, R72 ;  /* 0x00000004cb607825 */ /* 0x000fe200078e0248 */
[----:B------:R4:W-:Y:S01]  /*67c0*/  LDGSTS.E [R246+0x3900], desc[UR28][R98.64], !P3 ;  /* 0x0390000062f67fae */ /* 0x0009e2000d9a101c */
[----:B------:R-:W-:Y:S02]  /*67d0*/  LOP3.LUT R202, R3, 0xff, RZ, 0xc0, !PT ;  /* 0x000000ff03ca7812 */ /* 0x000fe400078ec0ff */
[----:B-----5:R-:W-:Y:S01]  /*67e0*/  IMAD.WIDE R94, R203, 0x4, R74 ;  /* 0x00000004cb5e7825 */ /* 0x020fe200078e024a */
[----:B------:R5:W-:Y:S01]  /*67f0*/  LDGSTS.E [R246+0x3a00], desc[UR28][R96.64], !P3 ;  /* 0x03a0000060f67fae */ /* 0x000be2000d9a101c */
[----:B------:R-:W-:-:S02]  /*6800*/  LEA R3, R5, UR4, 0xc ;  /* 0x0000000405037c11 */ /* 0x000fc4000f8e60ff */
[C---:B------:R-:W-:Y:S01]  /*6810*/  IMAD.WIDE R92, R203.reuse, 0x4, R76 ;  /* 0x00000004cb5c7825 */ /* 0x040fe200078e024c */
[----:B------:R1:W-:Y:S01]  /*6820*/  LDGSTS.E [R246+0x3b00], desc[UR28][R94.64], !P3 ;  /* 0x03b000005ef67fae */ /* 0x0003e2000d9a101c */
[----:B------:R-:W-:Y:S02]  /*6830*/  IADD3 R202, PT, PT, R204, R202, RZ ;  /* 0x000000caccca7210 */ /* 0x000fe40007ffe0ff */
[C---:B------:R-:W-:Y:S01]  /*6840*/  IMAD.WIDE R90, R203.reuse, 0x4, R78 ;  /* 0x00000004cb5a7825 */ /* 0x040fe200078e024e */
[----:B------:R1:W-:Y:S03]  /*6850*/  LDGSTS.E [R246+0x3c00], desc[UR28][R92.64], !P3 ;  /* 0x03c000005cf67fae */ /* 0x0003e6000d9a101c */
[C---:B------:R-:W-:Y:S01]  /*6860*/  IMAD.WIDE R88, R203.reuse, 0x4, R80 ;  /* 0x00000004cb587825 */ /* 0x040fe200078e0250 */
[----:B------:R2:W-:Y:S03]  /*6870*/  LDGSTS.E [R246+0x3d00], desc[UR28][R90.64], !P3 ;  /* 0x03d000005af67fae */ /* 0x0005e6000d9a101c */
[----:B------:R-:W-:Y:S01]  /*6880*/  IMAD.WIDE R86, R203, 0x4, R82 ;  /* 0x00000004cb567825 */ /* 0x000fe200078e0252 */
[----:B------:R2:W-:Y:S03]  /*6890*/  LDGSTS.E [R246+0x3e00], desc[UR28][R88.64], !P3 ;  /* 0x03e0000058f67fae */ /* 0x0005e6000d9a101c */
[----:B---3--:R-:W-:Y:S01]  /*68a0*/  VIADD R205, R208, 0xfffffff4 ;  /* 0xfffffff4d0cd7836 */ /* 0x008fe20000000000 */
[----:B------:R3:W-:Y:S01]  /*68b0*/  LDGSTS.E [R246+0x3f00], desc[UR28][R86.64], !P3 ;  /* 0x03f0000056f67fae */ /* 0x0007e2000d9a101c */
[----:B------:R-:W-:-:S02]  /*68c0*/  IMAD R5, R2, 0xb, RZ ;  /* 0x0000000b02057824 */ /* 0x000fc400078e02ff */
[----:B-1----:R-:W-:Y:S01]  /*68d0*/  VIADD R203, R206, 0xfffffff0 ;  /* 0xfffffff0cecb7836 */ /* 0x002fe20000000000 */
[----:B------:R-:W-:Y:S01]  /*68e0*/  ISETP.GE.U32.AND P3, PT, R205, 0x7fffffd5, PT ;  /* 0x7fffffd5cd00780c */ /* 0x000fe20003f66070 */
[----:B------:R2:W-:Y:S01]  /*68f0*/  STL.64 [R1+0x1a8], R100 ;  /* 0x0001a86401007387 */ /* 0x0005e20000100a00 */
[----:B------:R-:W-:Y:S02]  /*6900*/  VIADD R3, R3, UR17 ;  /* 0x0000001103037c36 */ /* 0x000fe40008000000 */
[----:B------:R-:W-:Y:S01]  /*6910*/  IMAD.WIDE R204, R216, 0x4, R70 ;  /* 0x00000004d8cc7825 */ /* 0x000fe200078e0246 */
[----:B------:R4:W-:Y:S02]  /*6920*/  STL.64 [R1+0x1a0], R98 ;  /* 0x0001a06201007387 */ /* 0x0009e40000100a00 */
[----:B------:R-:W-:Y:S01]  /*6930*/  PRMT R249, R202, 0x5410, R3 ;  /* 0x00005410caf97816 */ /* 0x000fe20000000003 */
[----:B------:R-:W-:Y:S01]  /*6940*/  IMAD R3, R2, 0x13, RZ ;  /* 0x0000001302037824 */ /* 0x000fe200078e02ff */
[----:B------:R5:W-:Y:S01]  /*6950*/  STL.64 [R1+0x198], R96 ;  /* 0x0001986001007387 */ /* 0x000be20000100a00 */
[----:B------:R-:W-:-:S03]  /*6960*/  IMAD.WIDE R206, R216, 0x4, R72 ;  /* 0x00000004d8ce7825 */ /* 0x000fc600078e0248 */
[----:B------:R1:W-:Y:S01]  /*6970*/  STL.64 [R1+0x190], R94 ;  /* 0x0001905e01007387 */ /* 0x0003e20000100a00 */
[----:B--2---:R-:W-:-:S03]  /*6980*/  IMAD.WIDE R100, R5, 0x4, R84 ;  /* 0x0000000405647825 */ /* 0x004fc600078e0254 */
[----:B------:R2:W-:Y:S01]  /*6990*/  STL.64 [R1+0x188], R92 ;  /* 0x0001885c01007387 */ /* 0x0005e20000100a00 */
[----:B----4-:R-:W-:-:S03]  /*69a0*/  IMAD.WIDE R98, R5, 0x4, R70 ;  /* 0x0000000405627825 */ /* 0x010fc600078e0246 */
[----:B------:R4:W-:Y:S01]  /*69b0*/  STL.64 [R1+0x180], R90 ;  /* 0x0001805a01007387 */ /* 0x0009e20000100a00 */
[----:B-----5:R-:W-:-:S03]  /*69c0*/  IMAD.WIDE R96, R5, 0x4, R72 ;  /* 0x0000000405607825 */ /* 0x020fc600078e0248 */
[----:B------:R5:W-:Y:S01]  /*69d0*/  STL.64 [R1+0x178], R88 ;  /* 0x0001785801007387 */ /* 0x000be20000100a00 */
[----:B-1----:R-:W-:-:S03]  /*69e0*/  IMAD.WIDE R94, R5, 0x4, R74 ;  /* 0x00000004055e7825 */ /* 0x002fc600078e024a */
[----:B------:R1:W-:Y:S01]  /*69f0*/  LDGSTS.E [R246+0x5800], desc[UR28][R100.64], !P3 ;  /* 0x0580000064f67fae */ /* 0x0003e2000d9a101c */
[----:B--2---:R-:W-:-:S03]  /*6a00*/  IMAD.WIDE R92, R5, 0x4, R76 ;  /* 0x00000004055c7825 */ /* 0x004fc600078e024c */
[----:B------:R3:W-:Y:S01]  /*6a10*/  STL.64 [R1+0x170], R86 ;  /* 0x0001705601007387 */ /* 0x0007e20000100a00 */
[----:B----4-:R-:W-:-:S03]  /*6a20*/  IMAD.WIDE R90, R5, 0x4, R78 ;  /* 0x00000004055a7825 */ /* 0x010fc600078e024e */
[----:B------:R2:W-:Y:S01]  /*6a30*/  LDGSTS.E [R246+0x5900], desc[UR28][R98.64], !P3 ;  /* 0x0590000062f67fae */ /* 0x0005e2000d9a101c */
[----:B-----5:R-:W-:-:S03]  /*6a40*/  IMAD.WIDE R88, R5, 0x4, R80 ;  /* 0x0000000405587825 */ /* 0x020fc600078e0250 */
[----:B------:R4:W-:Y:S01]  /*6a50*/  LDGSTS.E [R246+0x5a00], desc[UR28][R96.64], !P3 ;  /* 0x05a0000060f67fae */ /* 0x0009e2000d9a101c */
[----:B------:R-:W-:-:S03]  /*6a60*/  IMAD.WIDE R208, R216, 0x4, R74 ;  /* 0x00000004d8d07825 */ /* 0x000fc600078e024a */
[----:B------:R5:W-:Y:S01]  /*6a70*/  LDGSTS.E [R246+0x5b00], desc[UR28][R94.64], !P3 ;  /* 0x05b000005ef67fae */ /* 0x000be2000d9a101c */
[----:B---3--:R-:W-:-:S03]  /*6a80*/  IMAD.WIDE R86, R5, 0x4, R82 ;  /* 0x0000000405567825 */ /* 0x008fc600078e0252 */
[----:B------:R3:W-:Y:S01]  /*6a90*/  LDGSTS.E [R246+0x5c00], desc[UR28][R92.64], !P3 ;  /* 0x05c000005cf67fae */ /* 0x0007e2000d9a101c */
[----:B------:R-:W-:-:S03]  /*6aa0*/  IMAD R5, R2, 0xf, RZ ;  /* 0x0000000f02057824 */ /* 0x000fc600078e02ff */
[----:B------:R1:W-:Y:S04]  /*6ab0*/  LDGSTS.E [R246+0x5d00], desc[UR28][R90.64], !P3 ;  /* 0x05d000005af67fae */ /* 0x0003e8000d9a101c */
[----:B------:R1:W-:Y:S04]  /*6ac0*/  LDGSTS.E [R246+0x5e00], desc[UR28][R88.64], !P3 ;  /* 0x05e0000058f67fae */ /* 0x0003e8000d9a101c */
[----:B------:R1:W-:Y:S01]  /*6ad0*/  LDGSTS.E [R246+0x5f00], desc[UR28][R86.64], !P3 ;  /* 0x05f0000056f67fae */ /* 0x0003e2000d9a101c */
[----:B------:R-:W-:Y:S01]  /*6ae0*/  ISETP.GE.U32.AND P3, PT, R203, 0x7fffffd1, PT ;  /* 0x7fffffd1cb00780c */ /* 0x000fe20003f66070 */
[----:B------:R-:W-:-:S02]  /*6af0*/  IMAD.WIDE R202, R216, 0x4, R84 ;  /* 0x00000004d8ca7825 */ /* 0x000fc400078e0254 */
[----:B------:R1:W-:Y:S04]  /*6b00*/  STL.64 [R1+0x168], R100 ;  /* 0x0001686401007387 */ /* 0x0003e80000100a00 */
[----:B------:R2:W-:Y:S04]  /*6b10*/  STL.64 [R1+0x160], R98 ;  /* 0x0001606201007387 */ /* 0x0005e80000100a00 */
[----:B------:R4:W-:Y:S04]  /*6b20*/  STL.64 [R1+0x158], R96 ;  /* 0x0001586001007387 */ /* 0x0009e80000100a00 */
[----:B------:R5:W-:Y:S01]  /*6b30*/  STL.64 [R1+0x150], R94 ;  /* 0x0001505e01007387 */ /* 0x000be20000100a00 */
[----:B-1----:R-:W-:-:S03]  /*6b40*/  IMAD.WIDE R100, R5, 0x4, R84 ;  /* 0x0000000405647825 */ /* 0x002fc600078e0254 */
[----:B------:R3:W-:Y:S01]  /*6b50*/  STL.64 [R1+0x148], R92 ;  /* 0x0001485c01007387 */ /* 0x0007e20000100a00 */
[----:B--2---:R-:W-:-:S03]  /*6b60*/  IMAD.WIDE R98, R5, 0x4, R70 ;  /* 0x0000000405627825 */ /* 0x004fc600078e0246 */
[----:B------:R1:W-:Y:S01]  /*6b70*/  STL.64 [R1+0x140], R90 ;  /* 0x0001405a01007387 */ /* 0x0003e20000100a00 */
[----:B----4-:R-:W-:-:S03]  /*6b80*/  IMAD.WIDE R96, R5, 0x4, R72 ;  /* 0x0000000405607825 */ /* 0x010fc600078e0248 */
[----:B------:R2:W-:Y:S01]  /*6b90*/  STL.64 [R1+0x138], R88 ;  /* 0x0001385801007387 */ /* 0x0005e20000100a00 */
[----:B-----5:R-:W-:-:S03]  /*6ba0*/  IMAD.WIDE R94, R5, 0x4, R74 ;  /* 0x00000004055e7825 */ /* 0x020fc600078e024a */
[----:B------:R4:W-:Y:S01]  /*6bb0*/  STL.64 [R1+0x130], R86 ;  /* 0x0001305601007387 */ /* 0x0009e20000100a00 */
[----:B---3--:R-:W-:-:S03]  /*6bc0*/  IMAD.WIDE R92, R5, 0x4, R76 ;  /* 0x00000004055c7825 */ /* 0x008fc600078e024c */
[----:B------:R3:W-:Y:S01]  /*6bd0*/  STL.64 [R1+0x128], R100 ;  /* 0x0001286401007387 */ /* 0x0007e20000100a00 */
[----:B-1----:R-:W-:-:S03]  /*6be0*/  IMAD.WIDE R90, R5, 0x4, R78 ;  /* 0x00000004055a7825 */ /* 0x002fc600078e024e */
[----:B------:R3:W-:Y:S01]  /*6bf0*/  LDGSTS.E [R246+0x7800], desc[UR28][R100.64], !P3 ;  /* 0x0780000064f67fae */ /* 0x0007e2000d9a101c */
[----:B--2---:R-:W-:-:S03]  /*6c00*/  IMAD.WIDE R88, R5, 0x4, R80 ;  /* 0x0000000405587825 */ /* 0x004fc600078e0250 */
[----:B------:R1:W-:Y:S01]  /*6c10*/  STL.64 [R1+0x120], R98 ;  /* 0x0001206201007387 */ /* 0x0003e20000100a00 */
[----:B----4-:R-:W-:Y:S01]  /*6c20*/  IMAD.WIDE R86, R5, 0x4, R82 ;  /* 0x0000000405567825 */ /* 0x010fe200078e0252 */
[----:B------:R-:W-:Y:S02]  /*6c30*/  LOP3.LUT R5, R252, 0x40, RZ, 0x3c, !PT ;  /* 0x00000040fc057812 */ /* 0x000fe400078e3cff */
[----:B------:R1:W-:Y:S04]  /*6c40*/  LDGSTS.E [R246+0x7900], desc[UR28][R98.64], !P3 ;  /* 0x0790000062f67fae */ /* 0x0003e8000d9a101c */
[----:B------:R2:W-:Y:S01]  /*6c50*/  STL.64 [R1+0x118], R96 ;  /* 0x0001186001007387 */ /* 0x0005e20000100a00 */
[----:B---3--:R-:W-:-:S03]  /*6c60*/  IMAD.WIDE R100, R3, 0x4, R84 ;  /* 0x0000000403647825 */ /* 0x008fc600078e0254 */
[----:B------:R2:W-:Y:S04]  /*6c70*/  LDGSTS.E [R246+0x7a00], desc[UR28][R96.64], !P3 ;  /* 0x07a0000060f67fae */ /* 0x0005e8000d9a101c */
[----:B------:R3:W-:Y:S01]  /*6c80*/  STL.64 [R1+0x110], R94 ;  /* 0x0001105e01007387 */ /* 0x0007e20000100a00 */
[----:B-1----:R-:W-:-:S03]  /*6c90*/  IMAD.WIDE R98, R3, 0x4, R70 ;  /* 0x0000000403627825 */ /* 0x002fc600078e0246 */
[----:B------:R3:W-:Y:S04]  /*6ca0*/  LDGSTS.E [R246+0x7b00], desc[UR28][R94.64], !P3 ;  /* 0x07b000005ef67fae */ /* 0x0007e8000d9a101c */
[----:B------:R1:W-:Y:S01]  /*6cb0*/  STL.64 [R1+0x108], R92 ;  /* 0x0001085c01007387 */ /* 0x0003e20000100a00 */
[----:B--2---:R-:W-:-:S03]  /*6cc0*/  IMAD.WIDE R96, R3, 0x4, R72 ;  /* 0x0000000403607825 */ /* 0x004fc600078e0248 */
        /* <DEDUP_REMOVED lines=9> */
[----:B------:R1:W-:Y:S01]  /*6d60*/  LDGSTS.E [R246+0x7f00], desc[UR28][R86.64], !P3 ;  /* 0x07f0000056f67fae */ /* 0x0003e2000d9a101c */
[----:B------:R-:W-:Y:S02]  /*6d70*/  LOP3.LUT P3, RZ, R0, 0x1, RZ, 0xc0, !PT ;  /* 0x0000000100ff7812 */ /* 0x000fe4000786c0ff */
[----:B------:R-:W-:Y:S01]  /*6d80*/  SHF.R.U64 R0, R249, 0x1f, RZ ;  /* 0x0000001ff9007819 */ /* 0x000fe200000012ff */
[----:B------:R2:W-:Y:S01]  /*6d90*/  STL.64 [R1+0xb8], R100 ;  /* 0x0000b86401007387 */ /* 0x0005e20000100a00 */
[----:B---3--:R-:W-:Y:S02]  /*6da0*/  IMAD.WIDE R88, R3, 0x4, R80 ;  /* 0x0000000403587825 */ /* 0x008fe400078e0250 */
[----:B------:R-:W-:Y:S01]  /*6db0*/  LOP3.LUT P6, RZ, R0, 0x1, RZ, 0xc0, !PT ;  /* 0x0000000100ff7812 */ /* 0x000fe200078cc0ff */
[----:B------:R2:W-:Y:S01]  /*6dc0*/  LDGSTS.E [R246+0x9800], desc[UR28][R100.64], P5 ;  /* 0x0980000064f67fae */ /* 0x0005e2000a9a101c */
[----:B------:R-:W-:-:S03]  /*6dd0*/  SHF.R.U64 R0, R249, 0x1b, RZ ;  /* 0x0000001bf9007819 */ /* 0x000fc600000012ff */
[----:B------:R-:W-:Y:S01]  /*6de0*/  STL.64 [R1+0xb0], R98 ;  /* 0x0000b06201007387 */ /* 0x000fe20000100a00 */
[----:B-1----:R-:W-:Y:S01]  /*6df0*/  IMAD.WIDE R86, R3, 0x4, R82 ;  /* 0x0000000403567825 */ /* 0x002fe200078e0252 */
[----:B------:R-:W-:Y:S02]  /*6e00*/  SHF.R.U64 R3, R249, 0xf, RZ ;  /* 0x0000000ff9037819 */ /* 0x000fe400000012ff */
[----:B------:R-:W-:Y:S04]  /*6e10*/  LDGSTS.E [R246+0x9900], desc[UR28][R98.64], P5 ;  /* 0x0990000062f67fae */ /* 0x000fe8000a9a101c */
[----:B------:R-:W-:Y:S01]  /*6e20*/  STL.64 [R1+0xa8], R96 ;  /* 0x0000a86001007387 */ /* 0x000fe20000100a00 */
[----:B--2---:R-:W-:Y:S01]  /*6e30*/  MOV R100, R214 ;  /* 0x000000d600647202 */ /* 0x004fe20000000f00 */
[----:B------:R-:W-:-:S02]  /*6e40*/  IMAD.MOV.U32 R101, RZ, RZ, R215 ;  /* 0x000000ffff657224 */ /* 0x000fc400078e00d7 */
        /* <DEDUP_REMOVED lines=11> */
[----:B------:R1:W-:Y:S01]  /*6f00*/  LDGSTS.E [R246+0x9f00], desc[UR28][R86.64], P5 ;  /* 0x09f0000056f67fae */ /* 0x0003e2000a9a101c */
[----:B------:R-:W-:-:S02]  /*6f10*/  LOP3.LUT P5, RZ, R3, 0x1, RZ, 0xc0, !PT ;  /* 0x0000000103ff7812 */ /* 0x000fc400078ac0ff */
[----:B------:R-:W-:Y:S01]  /*6f20*/  LOP3.LUT R3, R252, 0x20, RZ, 0x3c, !PT ;  /* 0x00000020fc037812 */ /* 0x000fe200078e3cff */
[----:B------:R-:W-:Y:S04]  /*6f30*/  LDGSTS.E [R246+0xb800], desc[UR28][R202.64], P4 ;  /* 0x0b800000caf67fae */ /* 0x000fe8000a1a101c */
[----:B------:R-:W-:Y:S01]  /*6f40*/  LDGSTS.E [R246+0xb900], desc[UR28][R204.64], P4 ;  /* 0x0b900000ccf67fae */ /* 0x000fe2000a1a101c */
[----:B-1----:R-:W-:Y:S01]  /*6f50*/  IMAD.MOV.U32 R86, RZ, RZ, R212 ;  /* 0x000000ffff567224 */ /* 0x002fe200078e00d4 */
[----:B------:R-:W-:Y:S01]  /*6f60*/  MOV R87, R213 ;  /* 0x000000d500577202 */ /* 0x000fe20000000f00 */
        /* <DEDUP_REMOVED lines=8> */
[----:B------:R-:W-:Y:S01]  /*6ff0*/  LOP3.LUT P4, RZ, R0, 0x1, RZ, 0xc0, !PT ;  /* 0x0000000100ff7812 */ /* 0x000fe2000788c0ff */
[----:B------:R-:W-:Y:S01]  /*7000*/  IMAD R0, R2, 0x1f, RZ ;  /* 0x0000001f02007824 */ /* 0x000fe200078e02ff */
[----:B------:R-:W-:Y:S01]  /*7010*/  SHF.R.U64 R2, R249, 0x17, RZ ;  /* 0x00000017f9027819 */ /* 0x000fe200000012ff */
        /* <DEDUP_REMOVED lines=14> */
[----:B------:R-:W-:Y:S01]  /*7100*/  LDGSTS.E [R246+0xdf00], desc[UR28][R234.64], P3 ;  /* 0x0df00000eaf67fae */ /* 0x000fe200099a101c */
[----:B------:R-:W-:Y:S01]  /*7110*/  LOP3.LUT P3, RZ, R2, 0x1, RZ, 0xc0, !PT ;  /* 0x0000000102ff7812 */ /* 0x000fe2000786c0ff */
[----:B------:R-:W-:Y:S01]  /*7120*/  IMAD.WIDE R88, R0, 0x4, R82 ;  /* 0x0000000400587825 */ /* 0x000fe200078e0252 */
[----:B------:R-:W-:Y:S01]  /*7130*/  SHF.R.U64 R2, R249, 0x13, RZ ;  /* 0x00000013f9027819 */ /* 0x000fe200000012ff */
[----:B------:R-:W-:Y:S02]  /*7140*/  STL.64 [R1+0x48], R98 ;  /* 0x0000486201007387 */ /* 0x000fe40000100a00 */
[----:B------:R-:W-:Y:S02]  /*7150*/  VIADD R3, R3, UR6 ;  /* 0x0000000603037c36 */ /* 0x000fe40008000000 */
[----:B------:R-:W-:Y:S01]  /*7160*/  STL.64 [R1+0x40], R96 ;  /* 0x0000406001007387 */ /* 0x000fe20000100a00 */
[----:B------:R-:W-:Y:S01]  /*7170*/  IADD3 R5, PT, PT, R5, UR6, RZ ;  /* 0x0000000605057c10 */ /* 0x000fe2000fffe0ff */
[----:B------:R-:W-:Y:S01]  /*7180*/  IMAD.SHL.U32 R0, R238, 0x20, RZ ;  /* 0x00000020ee007824 */ /* 0x000fe200078e00ff */
[----:B------:R-:W-:Y:S01]  /*7190*/  LOP3.LUT R238, R252, 0x60, RZ, 0x3c, !PT ;  /* 0x00000060fcee7812 */ /* 0x000fe200078e3cff */
[----:B------:R-:W-:Y:S04]  /*71a0*/  LDGSTS.E [R246+0xf800], desc[UR28][R220.64], !P2 ;  /* 0x0f800000dcf67fae */ /* 0x000fe8000d1a101c */
[----:B------:R1:W-:Y:S04]  /*71b0*/  STL.64 [R1+0x38], R94 ;  /* 0x0000385e01007387 */ /* 0x0003e80000100a00 */
[----:B------:R-:W-:Y:S04]  /*71c0*/  LDGSTS.E [R246+0xf900], desc[UR28][R236.64], !P2 ;  /* 0x0f900000ecf67fae */ /* 0x000fe8000d1a101c */
[----:B------:R-:W-:Y:S04]  /*71d0*/  STL.64 [R1+0x30], R92 ;  /* 0x0000305c01007387 */ /* 0x000fe80000100a00 */
[----:B------:R-:W-:Y:S04]  /*71e0*/  LDGSTS.E [R246+0xfa00], desc[UR28][R98.64], !P2 ;  /* 0x0fa0000062f67fae */ /* 0x000fe8000d1a101c */
[----:B------:R-:W-:Y:S04]  /*71f0*/  STL.64 [R1+0x28], R90 ;  /* 0x0000285a01007387 */ /* 0x000fe80000100a00 */
[----:B------:R-:W-:Y:S04]  /*7200*/  LDGSTS.E [R246+0xfb00], desc[UR28][R96.64], !P2 ;  /* 0x0fb0000060f67fae */ /* 0x000fe8000d1a101c */
[----:B------:R2:W-:Y:S04]  /*7210*/  STL.64 [R1+0x8], R88 ;  /* 0x0000085801007387 */ /* 0x0005e80000100a00 */
[----:B------:R-:W-:Y:S04]  /*7220*/  LDGSTS.E [R246+0xfc00], desc[UR28][R94.64], !P2 ;  /* 0x0fc000005ef67fae */ /* 0x000fe8000d1a101c */
[----:B------:R-:W-:Y:S04]  /*7230*/  LDGSTS.E [R246+0xfd00], desc[UR28][R92.64], !P2 ;  /* 0x0fd000005cf67fae */ /* 0x000fe8000d1a101c */
[----:B------:R-:W-:Y:S04]  /*7240*/  LDGSTS.E [R246+0xfe00], desc[UR28][R90.64], !P2 ;  /* 0x0fe000005af67fae */ /* 0x000fe8000d1a101c */
[----:B-1----:R-:W3:Y:S04]  /*7250*/  LDL.LU.64 R94, [R1+0x4a8] ;  /* 0x0004a800015e7983 */ /* 0x002ee80000300a00 */
[----:B------:R2:W-:Y:S01]  /*7260*/  LDGSTS.E [R246+0xff00], desc[UR28][R88.64], !P2 ;  /* 0x0ff0000058f67fae */ /* 0x0005e2000d1a101c */
[----:B------:R-:W-:Y:S01]  /*7270*/  LOP3.LUT P2, RZ, R2, 0x1, RZ, 0xc0, !PT ;  /* 0x0000000102ff7812 */ /* 0x000fe2000784c0ff */
[----:B------:R-:W-:-:S02]  /*7280*/  VIADD R2, R252, UR6 ;  /* 0x00000006fc027c36 */ /* 0x000fc40008000000 */
[----:B------:R-:W0:Y:S04]  /*7290*/  LDGDEPBAR ;  /* 0x00000000000079af */ /* 0x000e280000000000 */
[----:B------:R-:W-:Y:S01]  /*72a0*/  LDGSTS.E [R2+0x20000], desc[UR28][R28.64], P0 ;  /* 0x200000001c027fae */ /* 0x000fe200081a101c */
[----:B--2---:R-:W-:Y:S01]  /*72b0*/  MOV R88, R86 ;  /* 0x0000005600587202 */ /* 0x004fe20000000f00 */
[----:B------:R-:W-:Y:S02]  /*72c0*/  IMAD.MOV.U32 R89, RZ, RZ, R87 ;  /* 0x000000ffff597224 */ /* 0x000fe400078e0057 */
[----:B------:R-:W-:Y:S04]  /*72d0*/  LDGSTS.E [R2+0x20400], desc[UR28][R30.64], P0 ;  /* 0x204000001e027fae */ /* 0x000fe800081a101c */
[----:B------:R-:W2:Y:S04]  /*72e0*/  LDL.LU.64 R86, [R1+0x498] ;  /* 0x0004980001567983 */ /* 0x000ea80000300a00 */
[----:B------:R-:W-:Y:S04]  /*72f0*/  LDGSTS.E [R2+0x20800], desc[UR28][R32.64], P0 ;  /* 0x2080000020027fae */ /* 0x000fe800081a101c */
        /* <DEDUP_REMOVED lines=13> */
[----:B------:R-:W-:-:S03]  /*73d0*/  VIADD R238, R238, UR6 ;  /* 0x00000006eeee7c36 */ /* 0x000fc60008000000 */
        /* <DEDUP_REMOVED lines=16> */
[----:B------:R-:W0:Y:S01]  /*74e0*/  LDGDEPBAR ;  /* 0x00000000000079af */ /* 0x000e220000000000 */
[C---:B------:R-:W-:Y:S01]  /*74f0*/  IMAD.WIDE R96, R0.reuse, 0x4, R84 ;  /* 0x0000000400607825 */ /* 0x040fe200078e0254 */
[----:B------:R-:W-:Y:S03]  /*7500*/  BAR.SYNC.DEFER_BLOCKING 0x0 ;  /* 0x0000000000007b1d */ /* 0x000fe60000010000 */
[----:B------:R-:W-:-:S04]  /*7510*/  IMAD.WIDE R70, R0, 0x4, R70 ;  /* 0x0000000400467825 */ /* 0x000fc800078e0246 */
[C---:B------:R-:W-:Y:S01]  /*7520*/  IMAD.WIDE R92, R0.reuse, 0x4, R72 ;  /* 0x00000004005c7825 */ /* 0x040fe200078e0248 */
[----:B------:R-:W4:Y:S04]  /*7530*/  LDL.LU.64 R244, [R1+0x488] ;  /* 0x0004880001f47983 */ /* 0x000f280000300a00 */
[----:B------:R-:W5:Y:S01]  /*7540*/  LDL.LU.64 R84, [R1+0x4a0] ;  /* 0x0004a00001547983 */ /* 0x000f620000300a00 */
[----:B------:R-:W-:-:S03]  /*7550*/  IMAD.WIDE R90, R0, 0x4, R78 ;  /* 0x00000004005a7825 */ /* 0x000fc600078e024e */
[----:B------:R1:W-:Y:S01]  /*7560*/  STL.64 [R1+0x8e0], R96 ;  /* 0x0008e06001007387 */ /* 0x0003e20000100a00 */
[----:B------:R-:W-:-:S03]  /*7570*/  IMAD.WIDE R74, R0, 0x4, R74 ;  /* 0x00000004004a7825 */ /* 0x000fc600078e024a */
[----:B------:R-:W4:Y:S01]  /*7580*/  LDL.LU.64 R72, [R1+0x480] ;  /* 0x0004800001487983 */ /* 0x000f220000300a00 */
[----:B------:R-:W-:-:S03]  /*7590*/  IMAD.WIDE R76, R0, 0x4, R76 ;  /* 0x00000004004c7825 */ /* 0x000fc600078e024c */
[----:B------:R-:W-:Y:S04]  /*75a0*/  STL.64 [R1+0x8e8], R70 ;  /* 0x0008e84601007387 */ /* 0x000fe80000100a00 */
[----:B------:R1:W-:Y:S01]  /*75b0*/  STL.64 [R1+0x8f0], R92 ;  /* 0x0008f05c01007387 */ /* 0x0003e20000100a00 */
[----:B------:R-:W-:-:S03]  /*75c0*/  IMAD.WIDE R80, R0, 0x4, R80 ;  /* 0x0000000400507825 */ /* 0x000fc600078e0250 */
[----:B------:R-:W4:Y:S01]  /*75d0*/  LDL.LU.64 R78, [R1+0x490] ;  /* 0x00049000014e7983 */ /* 0x000f220000300a00 */
[----:B------:R-:W-:-:S03]  /*75e0*/  IMAD.WIDE R82, R0, 0x4, R82 ;  /* 0x0000000400527825 */ /* 0x000fc600078e0252 */
[----:B------:R-:W-:Y:S04]  /*75f0*/  STL.64 [R1+0x8f8], R74 ;  /* 0x0008f84a01007387 */ /* 0x000fe80000100a00 */
[----:B------:R-:W-:Y:S04]  /*7600*/  STL.64 [R1+0x900], R76 ;  /* 0x0009004c01007387 */ /* 0x000fe80000100a00 */
[----:B------:R-:W-:Y:S01]  /*7610*/  @!PT LDS RZ, [RZ] ;  /* 0x00000000fffff984 */ /* 0x000fe20000000800 */
[----:B------:R-:W-:Y:S01]  /*7620*/  @!PT LDS RZ, [RZ] ;  /* 0x00000000fffff984 */ /* 0x000fe20000000800 */
[----:B------:R-:W-:Y:S01]  /*7630*/  @!PT LDS RZ, [RZ] ;  /* 0x00000000fffff984 */ /* 0x000fe20000000800 */
[----:B------:R1:W-:Y:S01]  /*7640*/  LDGSTS.E [R4+0x10000], desc[UR28][R96.64], P6 ;  /* 0x1000000060047fae */ /* 0x0003e2000b1a101c */
[----:B------:R-:W-:-:S03]  /*7650*/  IMAD.WIDE R100, R0, 0x4, R100 ;  /* 0x0000000400647825 */ /* 0x000fc600078e0264 */
[----:B------:R1:W-:Y:S04]  /*7660*/  STL.64 [R1+0x908], R90 ;  /* 0x0009085a01007387 */ /* 0x0003e80000100a00 */
[----:B------:R-:W-:Y:S04]  /*7670*/  LDGSTS.E [R4+0x10100], desc[UR28][R70.64], P6 ;  /* 0x1010000046047fae */ /* 0x000fe8000b1a101c */
[----:B------:R-:W-:Y:S01]  /*7680*/  STL.64 [R1+0x910], R80 ;  /* 0x0009105001007387 */ /* 0x000fe20000100a00 */
[----:B-1----:R-:W-:-:S03]  /*7690*/  IMAD.WIDE R96, R0, 0x4, R88 ;  /* 0x0000000400607825 */ /* 0x002fc600078e0258 */
[----:B------:R-:W-:Y:S04]  /*76a0*/  LDGSTS.E [R4+0x10200], desc[UR28][R92.64], P6 ;  /* 0x102000005c047fae */ /* 0x000fe8000b1a101c */
[----:B------:R2:W-:Y:S04]  /*76b0*/  STL.64 [R1+0x918], R82 ;  /* 0x0009185201007387 */ /* 0x0005e80000100a00 */
[----:B------:R-:W-:Y:S04]  /*76c0*/  LDGSTS.E [R4+0x10300], desc[UR28][R74.64], P6 ;  /* 0x103000004a047fae */ /* 0x000fe8000b1a101c */
[----:B------:R-:W-:Y:S04]  /*76d0*/  LDGSTS.E [R4+0x10400], desc[UR28][R76.64], P6 ;  /* 0x104000004c047fae */ /* 0x000fe8000b1a101c */
[----:B------:R-:W4:Y:S04]  /*76e0*/  LDL.LU.64 R98, [R1+0x3f8] ;  /* 0x0003f80001627983 */ /* 0x000f280000300a00 */
[----:B------:R-:W-:Y:S04]  /*76f0*/  LDGSTS.E [R4+0x10500], desc[UR28][R90.64], P6 ;  /* 0x105000005a047fae */ /* 0x000fe8000b1a101c */
[----:B------:R-:W4:Y:S04]  /*7700*/  LDL.LU.64 R92, [R1+0x3f0] ;  /* 0x0003f000015c7983 */ /* 0x000f280000300a00 */
[----:B------:R-:W-:Y:S04]  /*7710*/  LDGSTS.E [R4+0x10600], desc[UR28][R80.64], P6 ;  /* 0x1060000050047fae */ /* 0x000fe8000b1a101c */
[----:B------:R-:W4:Y:S04]  /*7720*/  LDL.LU.64 R90, [R1+0x3e8] ;  /* 0x0003e800015a7983 */ /* 0x000f280000300a00 */
[----:B------:R-:W4:Y:S04]  /*7730*/  LDL.LU.64 R76, [R1+0x3e0] ;  /* 0x0003e000014c7983 */ /* 0x000f280000300a00 */
[----:B------:R-:W4:Y:S04]  /*7740*/  LDL.LU.64 R88, [R1+0x3d8] ;  /* 0x0003d80001587983 */ /* 0x000f280000300a00 */
[----:B------:R1:W-:Y:S04]  /*7750*/  STL.64 [R1+0x4b8], R100 ;  /* 0x0004b86401007387 */ /* 0x0003e80000100a00 */
[----:B------:R1:W-:Y:S04]  /*7760*/  STL.64 [R1+0x4b0], R96 ;  /* 0x0004b06001007387 */ /* 0x0003e80000100a00 */
[----:B------:R2:W-:Y:S04]  /*7770*/  LDGSTS.E [R4+0x10700], desc[UR28][R82.64], P6 ;  /* 0x1070000052047fae */ /* 0x0005e8000b1a101c */
[----:B------:R-:W4:Y:S04]  /*7780*/  LDL.LU.64 R74, [R1+0x3d0] ;  /* 0x0003d000014a7983 */ /* 0x000f280000300a00 */
[----:B------:R-:W-:Y:S04]  /*7790*/  LDGSTS.E [R4+0x12000], desc[UR28][R100.64], P4 ;  /* 0x1200000064047fae */ /* 0x000fe8000a1a101c */
[----:B------:R-:W-:Y:S01]  /*77a0*/  LDGSTS.E [R4+0x12100], desc[UR28][R96.64], P4 ;  /* 0x1210000060047fae */ /* 0x000fe2000a1a101c */
[----:B---3--:R-:W-:-:S05]  /*77b0*/  IMAD.WIDE R94, R0, 0x4, R94 ;  /* 0x00000004005e7825 */ /* 0x008fca00078e025e */
[----:B------:R3:W-:Y:S04]  /*77c0*/  STL.64 [R1+0x4a8], R94 ;  /* 0x0004a85e01007387 */ /* 0x0007e80000100a00 */
[----:B------:R-:W-:Y:S01]  /*77d0*/  LDGSTS.E [R4+0x12200], desc[UR28][R94.64], P4 ;  /* 0x122000005e047fae */ /* 0x000fe2000a1a101c */
[----:B--2---:R-:W-:-:S03]  /*77e0*/  IMAD.WIDE R82, R0, 0x4, R86 ;  /* 0x0000000400527825 */ /* 0x004fc600078e0256 */
[----:B------:R-:W2:Y:S01]  /*77f0*/  LDL.LU.64 R86, [R1+0x3c8] ;  /* 0x0003c80001567983 */ /* 0x000ea20000300a00 */
[----:B-----5:R-:W-:-:S05]  /*7800*/  IMAD.WIDE R84, R0, 0x4, R84 ;  /* 0x0000000400547825 */ /* 0x020fca00078e0254 */
[----:B------:R-:W-:Y:S01]  /*7810*/  STL.64 [R1+0x4a0], R84 ;  /* 0x0004a05401007387 */ /* 0x000fe20000100a00 */
[----:B----4-:R-:W-:-:S03]  /*7820*/  IMAD.WIDE R72, R0, 0x4, R72 ;  /* 0x0000000400487825 */ /* 0x010fc600078e0248 */
[----:B------:R-:W-:Y:S04]  /*7830*/  STL.64 [R1+0x498], R82 ;  /* 0x0004985201007387 */ /* 0x000fe80000100a00 */
[----:B------:R-:W-:Y:S04]  /*7840*/  LDGSTS.E [R4+0x12300], desc[UR28][R84.64], P4 ;  /* 0x1230000054047fae */ /* 0x000fe8000a1a101c */
[----:B------:R-:W-:Y:S01]  /*7850*/  LDGSTS.E [R4+0x12400], desc[UR28][R82.64], P4 ;  /* 0x1240000052047fae */ /* 0x000fe2000a1a101c */
[----:B------:R-:W-:-:S04]  /*7860*/  IMAD.WIDE R80, R0, 0x4, R78 ;  /* 0x0000000400507825 */ /* 0x000fc800078e024e */
[C---:B------:R-:W-:Y:S01]  /*7870*/  IMAD.WIDE R78, R0.reuse, 0x4, R244 ;  /* 0x00000004004e7825 */ /* 0x040fe200078e02f4 */
[----:B------:R-:W-:Y:S04]  /*7880*/  LDGSTS.E [R4+0x12500], desc[UR28][R80.64], P4 ;  /* 0x1250000050047fae */ /* 0x000fe8000a1a101c */
[----:B------:R-:W4:Y:S04]  /*7890*/  LDL.LU.64 R244, [R1+0x3c0] ;  /* 0x0003c00001f47983 */ /* 0x000f280000300a00 */
[----:B------:R-:W-:Y:S04]  /*78a0*/  STL.64 [R1+0x490], R80 ;  /* 0x0004905001007387 */ /* 0x000fe80000100a00 */
[----:B------:R-:W-:Y:S04]  /*78b0*/  STL.64 [R1+0x488], R78 ;  /* 0x0004884e01007387 */ /* 0x000fe80000100a00 */
[----:B------:R5:W-:Y:S04]  /*78c0*/  STL.64 [R1+0x480], R72 ;  /* 0x0004804801007387 */ /* 0x000be80000100a00 */
[----:B-1----:R-:W4:Y:S04]  /*78d0*/  LDL.LU.64 R100, [R1+0x338] ;  /* 0x0003380001647983 */ /* 0x002f280000300a00 */
[----:B------:R-:W-:Y:S04]  /*78e0*/  LDGSTS.E [R4+0x12600], desc[UR28][R78.64], P4 ;  /* 0x126000004e047fae */ /* 0x000fe8000a1a101c */
[----:B------:R5:W-:Y:S04]  /*78f0*/  LDGSTS.E [R4+0x12700], desc[UR28][R72.64], P4 ;  /* 0x1270000048047fae */ /* 0x000be8000a1a101c */
[----:B------:R-:W4:Y:S04]  /*7900*/  LDL.LU.64 R96, [R1+0x330] ;  /* 0x0003300001607983 */ /* 0x000f280000300a00 */
[----:B---3--:R-:W3:Y:S01]  /*7910*/  LDL.LU.64 R94, [R1+0x328] ;  /* 0x00032800015e7983 */ /* 0x008ee20000300a00 */
[----:B-----5:R-:W-:-:S05]  /*7920*/  IMAD.WIDE R72, R0, 0x4, R98 ;  /* 0x0000000400487825 */ /* 0x020fca00078e0262 */
[----:B------:R-:W-:Y:S01]  /*7930*/  LDGSTS.E [R4+0x14000], desc[UR28][R72.64], P3 ;  /* 0x1400000048047fae */ /* 0x000fe200099a101c */
[----:B------:R-:W-:-:S03]  /*7940*/  IMAD.WIDE R98, R0, 0x4, R92 ;  /* 0x0000000400627825 */ /* 0x000fc600078e025c */
[----:B------:R-:W5:Y:S04]  /*7950*/  LDL.LU.64 R92, [R1+0x320] ;  /* 0x00032000015c7983 */ /* 0x000f680000300a00 */
[----:B------:R1:W-:Y:S01]  /*7960*/  STL.64 [R1+0x5b0], R72 ;  /* 0x0005b04801007387 */ /* 0x0003e20000100a00 */
[----:B------:R-:W-:-:S03]  /*7970*/  IMAD.WIDE R84, R0, 0x4, R90 ;  /* 0x0000000400547825 */ /* 0x000fc600078e025a */
[----:B------:R-:W5:Y:S01]  /*7980*/  LDL.LU.64 R90, [R1+0x318] ;  /* 0x00031800015a7983 */ /* 0x000f620000300a00 */
[----:B------:R-:W-:-:S03]  /*7990*/  IMAD.WIDE R82, R0, 0x4, R76 ;  /* 0x0000000400527825 */ /* 0x000fc600078e024c */
[----:B------:R1:W-:Y:S01]  /*79a0*/  STL.64 [R1+0xaf0], R98 ;  /* 0x000af06201007387 */ /* 0x0003e20000100a00 */
[----:B------:R-:W-:-:S03]  /*79b0*/  IMAD.WIDE R80, R0, 0x4, R88 ;  /* 0x0000000400507825 */ /* 0x000fc600078e0258 */
[----:B------:R1:W-:Y:S04]  /*79c0*/  STL.64 [R1+0xaf8], R84 ;  /* 0x000af85401007387 */ /* 0x0003e80000100a00 */
[----:B------:R-:W5:Y:S04]  /*79d0*/  LDL.LU.64 R88, [R1+0x310] ;  /* 0x0003100001587983 */ /* 0x000f680000300a00 */
[----:B------:R3:W-:Y:S01]  /*79e0*/  STL.64 [R1+0xb00], R82 ;  /* 0x000b005201007387 */ /* 0x0007e20000100a00 */
[----:B------:R-:W-:-:S03]  /*79f0*/  IMAD.WIDE R78, R0, 0x4, R74 ;  /* 0x00000004004e7825 */ /* 0x000fc600078e024a */
[----:B------:R5:W-:Y:S04]  /*7a00*/  STL.64 [R1+0xb08], R80 ;  /* 0x000b085001007387 */ /* 0x000be80000100a00 */
[----:B------:R-:W-:Y:S04]  /*7a10*/  LDGSTS.E [R4+0x14100], desc[UR28][R98.64], P3 ;  /* 0x1410000062047fae */ /* 0x000fe800099a101c */
[----:B------:R1:W-:Y:S04]  /*7a20*/  LDGSTS.E [R4+0x14200], desc[UR28][R84.64], P3 ;  /* 0x1420000054047fae */ /* 0x0003e800099a101c */
[----:B------:R3:W-:Y:S04]  /*7a30*/  LDGSTS.E [R4+0x14300], desc[UR28][R82.64], P3 ;  /* 0x1430000052047fae */ /* 0x0007e800099a101c */
[----:B------:R5:W-:Y:S04]  /*7a40*/  LDGSTS.E [R4+0x14400], desc[UR28][R80.64], P3 ;  /* 0x1440000050047fae */ /* 0x000be800099a101c */
[----:B------:R1:W-:Y:S01]  /*7a50*/  LDGSTS.E [R4+0x14500], desc[UR28][R78.64], P3 ;  /* 0x145000004e047fae */ /* 0x0003e200099a101c */
[----:B--2---:R-:W-:-:S03]  /*7a60*/  IMAD.WIDE R76, R0, 0x4, R86 ;  /* 0x00000004004c7825 */ /* 0x004fc600078e0256 */
[----:B------:R-:W2:Y:S04]  /*7a70*/  LDL.LU.64 R86, [R1+0x308] ;  /* 0x0003080001567983 */ /* 0x000ea80000300a00 */
[----:B------:R3:W-:Y:S04]  /*7a80*/  STL.64 [R1+0xb10], R78 ;  /* 0x000b104e01007387 */ /* 0x0007e80000100a00 */
[----:B------:R3:W-:Y:S04]  /*7a90*/  STL.64 [R1+0xb18], R76 ;  /* 0x000b184c01007387 */ /* 0x0007e80000100a00 */
[----:B-1----:R-:W2:Y:S04]  /*7aa0*/  LDL.LU.64 R72, [R1+0x300] ;  /* 0x0003000001487983 */ /* 0x002ea80000300a00 */
[----:B------:R1:W-:Y:S01]  /*7ab0*/  LDGSTS.E [R4+0x14600], desc[UR28][R76.64], P3 ;  /* 0x146000004c047fae */ /* 0x0003e200099a101c */
[----:B----4-:R-:W-:-:S05]  /*7ac0*/  IMAD.WIDE R74, R0, 0x4, R244 ;  /* 0x00000004004a7825 */ /* 0x010fca00078e02f4 */
[----:B------:R2:W-:Y:S04]  /*7ad0*/  STL.64 [R1+0xb20], R74 ;  /* 0x000b204a01007387 */ /* 0x0005e80000100a00 */
[----:B------:R-:W4:Y:S04]  /*7ae0*/  LDL.LU.64 R244, [R1+0x278] ;  /* 0x0002780001f47983 */ /* 0x000f280000300a00 */
[----:B------:R2:W-:Y:S01]  /*7af0*/  LDGSTS.E [R4+0x14700], desc[UR28][R74.64], P3 ;  /* 0x147000004a047fae */ /* 0x0005e200099a101c */
[----:B------:R-:W-:-:S05]  /*7b00*/  IMAD.WIDE R100, R0, 0x4, R100 ;  /* 0x0000000400647825 */ /* 0x000fca00078e0264 */
[----:B------:R1:W-:Y:S04]  /*7b10*/  STL.64 [R1+0xbe8], R100 ;  /* 0x000be86401007387 */ /* 0x0003e80000100a00 */
[----:B------:R-:W4:Y:S01]  /*7b20*/  LDL.LU.64 R98, [R1+0x270] ;  /* 0x0002700001627983 */ /* 0x000f220000300a00 */
[----:B------:R-:W-:-:S03]  /*7b30*/  IMAD.WIDE R84, R0, 0x4, R96 ;  /* 0x0000000400547825 */ /* 0x000fc600078e0260 */
[----:B------:R1:W-:Y:S01]  /*7b40*/  LDGSTS.E [R4+0x16000], desc[UR28][R100.64], P2 ;  /* 0x1600000064047fae */ /* 0x0003e200091a101c */
[----:B---3--:R-:W-:-:S03]  /*7b50*/  IMAD.WIDE R82, R0, 0x4, R94 ;  /* 0x0000000400527825 */ /* 0x008fc600078e025e */
[----:B------:R3:W-:Y:S04]  /*7b60*/  STL.64 [R1+0xbf0], R84 ;  /* 0x000bf05401007387 */ /* 0x0007e80000100a00 */
[----:B------:R-:W4:Y:S04]  /*7b70*/  LDL.LU.64 R96, [R1+0x268] ;  /* 0x0002680001607983 */ /* 0x000f280000300a00 */
[----:B------:R1:W-:Y:S01]  /*7b80*/  STL.64 [R1+0xbf8], R82 ;  /* 0x000bf85201007387 */ /* 0x0003e20000100a00 */
[----:B-----5:R-:W-:-:S03]  /*7b90*/  IMAD.WIDE R80, R0, 0x4, R92 ;  /* 0x0000000400507825 */ /* 0x020fc600078e025c */
[----:B------:R-:W5:Y:S04]  /*7ba0*/  LDL.LU.64 R94, [R1+0x260] ;  /* 0x00026000015e7983 */ /* 0x000f680000300a00 */
[----:B------:R-:W5:Y:S01]  /*7bb0*/  LDL.LU.64 R92, [R1+0x258] ;  /* 0x00025800015c7983 */ /* 0x000f620000300a00 */
[----:B------:R-:W-:-:S03]  /*7bc0*/  IMAD.WIDE R78, R0, 0x4, R90 ;  /* 0x00000004004e7825 */ /* 0x000fc600078e025a */
[----:B------:R2:W-:Y:S04]  /*7bd0*/  LDGSTS.E [R4+0x16100], desc[UR28][R84.64], P2 ;  /* 0x1610000054047fae */ /* 0x0005e800091a101c */
[----:B------:R-:W5:Y:S04]  /*7be0*/  LDL.LU.64 R90, [R1+0x250] ;  /* 0x00025000015a7983 */ /* 0x000f680000300a00 */
[----:B------:R2:W-:Y:S01]  /*7bf0*/  STL.64 [R1+0xc00], R80 ;  /* 0x000c005001007387 */ /* 0x0005e20000100a00 */
[----:B-1----:R-:W-:-:S03]  /*7c00*/  IMAD.WIDE R76, R0, 0x4, R88 ;  /* 0x00000004004c7825 */ /* 0x002fc600078e0258 */
[----:B------:R1:W-:Y:S04]  /*7c10*/  LDGSTS.E [R4+0x16200], desc[UR28][R82.64], P2 ;  /* 0x1620000052047fae */ /* 0x0003e800091a101c */
[----:B------:R-:W5:Y:S04]  /*7c20*/  LDL.LU.64 R88, [R1+0x248] ;  /* 0x0002480001587983 */ /* 0x000f680000300a00 */
[----:B------:R1:W-:Y:S04]  /*7c30*/  STL.64 [R1+0xc08], R78 ;  /* 0x000c084e01007387 */ /* 0x0003e80000100a00 */
[----:B------:R1:W-:Y:S04]  /*7c40*/  LDGSTS.E [R4+0x16300], desc[UR28][R80.64], P2 ;  /* 0x1630000050047fae */ /* 0x0003e800091a101c */
[----:B------:R1:W-:Y:S04]  /*7c50*/  LDGSTS.E [R4+0x16400], desc[UR28][R78.64], P2 ;  /* 0x164000004e047fae */ /* 0x0003e800091a101c */
[----:B------:R1:W-:Y:S01]  /*7c60*/  LDGSTS.E [R4+0x16500], desc[UR28][R76.64], P2 ;  /* 0x165000004c047fae */ /* 0x0003e200091a101c */
[----:B--2---:R-:W-:-:S03]  /*7c70*/  IMAD.WIDE R74, R0, 0x4, R86 ;  /* 0x00000004004a7825 */ /* 0x004fc600078e0256 */
[----:B------:R-:W2:Y:S04]  /*7c80*/  LDL.LU.64 R86, [R1+0x240] ;  /* 0x0002400001567983 */ /* 0x000ea80000300a00 */
[----:B------:R1:W-:Y:S01]  /*7c90*/  STL.64 [R1+0xc10], R76 ;  /* 0x000c104c01007387 */ /* 0x0003e20000100a00 */
[----:B------:R-:W-:-:S03]  /*7ca0*/  IMAD.WIDE R72, R0, 0x4, R72 ;  /* 0x0000000400487825 */ /* 0x000fc600078e0248 */
[----:B------:R1:W-:Y:S04]  /*7cb0*/  STL.64 [R1+0xc18], R74 ;  /* 0x000c184a01007387 */ /* 0x0003e80000100a00 */
[----:B------:R1:W-:Y:S04]  /*7cc0*/  STL.64 [R1+0xc20], R72 ;  /* 0x000c204801007387 */ /* 0x0003e80000100a00 */
[----:B------:R-:W2:Y:S04]  /*7cd0*/  LDL.LU.64 R100, [R1+0x78] ;  /* 0x0000780001647983 */ /* 0x000ea80000300a00 */
[----:B---3--:R-:W3:Y:S04]  /*7ce0*/  LDL.LU.64 R84, [R1+0x70] ;  /* 0x0000700001547983 */ /* 0x008ee80000300a00 */
[----:B------:R-:W3:Y:S04]  /*7cf0*/  LDL.LU.64 R82, [R1+0x68] ;  /* 0x0000680001527983 */ /* 0x000ee80000300a00 */
[----:B------:R-:W3:Y:S04]  /*7d00*/  LDL.LU.64 R80, [R1+0x60] ;  /* 0x0000600001507983 */ /* 0x000ee80000300a00 */
[----:B-1----:R-:W3:Y:S04]  /*7d10*/  LDL.LU.64 R78, [R1+0x58] ;  /* 0x00005800014e7983 */ /* 0x002ee80000300a00 */
[----:B------:R1:W-:Y:S04]  /*7d20*/  LDGSTS.E [R4+0x16600], desc[UR28][R74.64], P2 ;  /* 0x166000004a047fae */ /* 0x0003e800091a101c */
[----:B------:R-:W3:Y:S04]  /*7d30*/  LDL.LU.64 R76, [R1+0x50] ;  /* 0x00005000014c7983 */ /* 0x000ee80000300a00 */
[----:B------:R1:W-:Y:S04]  /*7d40*/  LDGSTS.E [R4+0x16700], desc[UR28][R72.64], P2 ;  /* 0x1670000048047fae */ /* 0x0003e800091a101c */
[----:B------:R-:W1:Y:S01]  /*7d50*/  LDL.LU.64 R74, [R1+0x20] ;  /* 0x00002000014a7983 */ /* 0x000e620000300a00 */
[----:B------:R-:W-:-:S03]  /*7d60*/  SHF.R.U64 R252, R249, 0xb, RZ ;  /* 0x0000000bf9fc7819 */ /* 0x000fc600000012ff */
[----:B------:R-:W3:Y:S01]  /*7d70*/  LDL.LU.64 R72, [R1+0x18] ;  /* 0x0000180001487983 */ /* 0x000ee20000300a00 */
[----:B------:R-:W-:Y:S01]  /*7d80*/  LOP3.LUT P0, RZ, R252, 0x1, RZ, 0xc0, !PT ;  /* 0x00000001fcff7812 */ /* 0x000fe2000780c0ff */
[----:B----4-:R-:W-:-:S05]  /*7d90*/  IMAD.WIDE R244, R0, 0x4, R244 ;  /* 0x0000000400f47825 */ /* 0x010fca00078e02f4 */
[----:B------:R4:W-:Y:S04]  /*7da0*/  STL.64 [R1+0xce8], R244 ;  /* 0x000ce8f401007387 */ /* 0x0009e80000100a00 */
[----:B------:R-:W-:Y:S01]  /*7db0*/  LDGSTS.E [R4+0x18000], desc[UR28][R244.64], P5 ;  /* 0x18000000f4047fae */ /* 0x000fe2000a9a101c */
[----:B------:R-:W-:-:S05]  /*7dc0*/  IMAD.WIDE R98, R0, 0x4, R98 ;  /* 0x0000000400627825 */ /* 0x000fca00078e0262 */
[----:B------:R4:W-:Y:S04]  /*7dd0*/  STL.64 [R1+0xcf0], R98 ;  /* 0x000cf06201007387 */ /* 0x0009e80000100a00 */
[----:B------:R-:W-:Y:S01]  /*7de0*/  LDGSTS.E [R4+0x18100], desc[UR28][R98.64], P5 ;  /* 0x1810000062047fae */ /* 0x000fe2000a9a101c */
[----:B------:R-:W-:-:S05]  /*7df0*/  IMAD.WIDE R96, R0, 0x4, R96 ;  /* 0x0000000400607825 */ /* 0x000fca00078e0260 */
[----:B------:R4:W-:Y:S01]  /*7e00*/  STL.64 [R1+0xcf8], R96 ;  /* 0x000cf86001007387 */ /* 0x0009e20000100a00 */
[----:B-----5:R-:W-:-:S03]  /*7e10*/  IMAD.WIDE R94, R0, 0x4, R94 ;  /* 0x00000004005e7825 */ /* 0x020fc600078e025e */
[----:B------:R-:W-:Y:S01]  /*7e20*/  LDGSTS.E [R4+0x18200], desc[UR28][R96.64], P5 ;  /* 0x1820000060047fae */ /* 0x000fe2000a9a101c */
[----:B------:R-:W-:-:S03]  /*7e30*/  IMAD.WIDE R92, R0, 0x4, R92 ;  /* 0x00000004005c7825 */ /* 0x000fc600078e025c */
[----:B------:R5:W-:Y:S04]  /*7e40*/  STL.64 [R1+0xd00], R94 ;  /* 0x000d005e01007387 */ /* 0x000be80000100a00 */
[----:B------:R2:W-:Y:S01]  /*7e50*/  STL.64 [R1+0xd08], R92 ;  /* 0x000d085c01007387 */ /* 0x0005e20000100a00 */
[----:B------:R-:W-:-:S03]  /*7e60*/  IMAD.WIDE R90, R0, 0x4, R90 ;  /* 0x00000004005a7825 */ /* 0x000fc600078e025a */
[----:B----4-:R-:W4:Y:S04]  /*7e70*/  LDL.LU.64 R244, [R1+0x1228] ;  /* 0x0012280001f47983 */ /* 0x010f280000300a00 */
[----:B------:R2:W-:Y:S04]  /*7e80*/  STL.64 [R1+0xd10], R90 ;  /* 0x000d105a01007387 */ /* 0x0005e80000100a00 */
[----:B------:R-:W4:Y:S01]  /*7e90*/  LDL.LU.64 R98, [R1+0x1220] ;  /* 0x0012200001627983 */ /* 0x000f220000300a00 */
[----:B------:R-:W-:-:S03]  /*7ea0*/  IMAD.WIDE R88, R0, 0x4, R88 ;  /* 0x0000000400587825 */ /* 0x000fc600078e0258 */
[----:B------:R-:W-:Y:S04]  /*7eb0*/  LDGSTS.E [R4+0x18300], desc[UR28][R94.64], P5 ;  /* 0x183000005e047fae */ /* 0x000fe8000a9a101c */
[----:B------:R2:W-:Y:S04]  /*7ec0*/  STL.64 [R1+0xd18], R88 ;  /* 0x000d185801007387 */ /* 0x0005e80000100a00 */
[----:B------:R-:W4:Y:S04]  /*7ed0*/  LDL.LU.64 R96, [R1+0x1218] ;  /* 0x0012180001607983 */ /* 0x000f280000300a00 */
[----:B------:R-:W-:Y:S04]  /*7ee0*/  LDGSTS.E [R4+0x18400], desc[UR28][R92.64], P5 ;  /* 0x184000005c047fae */ /* 0x000fe8000a9a101c */
[----:B------:R-:W-:Y:S04]  /*7ef0*/  LDGSTS.E [R4+0x18500], desc[UR28][R90.64], P5 ;  /* 0x185000005a047fae */ /* 0x000fe8000a9a101c */
[----:B------:R-:W-:Y:S01]  /*7f00*/  LDGSTS.E [R4+0x18600], desc[UR28][R88.64], P5 ;  /* 0x1860000058047fae */ /* 0x000fe2000a9a101c */
[----:B--2---:R-:W-:-:S05]  /*7f10*/  IMAD.WIDE R86, R0, 0x4, R86 ;  /* 0x0000000400567825 */ /* 0x004fca00078e0256 */
[----:B------:R2:W-:Y:S04]  /*7f20*/  STL.64 [R1+0xd20], R86 ;  /* 0x000d205601007387 */ /* 0x0005e80000100a00 */
[----:B-----5:R-:W5:Y:S04]  /*7f30*/  LDL.LU.64 R94, [R1+0x1210] ;  /* 0x00121000015e7983 */ /* 0x020f680000300a00 */
[----:B------:R-:W5:Y:S04]  /*7f40*/  LDL.LU.64 R92, [R1+0x1208] ;  /* 0x00120800015c7983 */ /* 0x000f680000300a00 */
[----:B------:R-:W5:Y:S01]  /*7f50*/  LDL.LU.64 R90, [R1+0x1200] ;  /* 0x00120000015a7983 */ /* 0x000f620000300a00 */
[----:B------:R-:W-:-:S03]  /*7f60*/  IMAD.WIDE R100, R0, 0x4, R100 ;  /* 0x0000000400647825 */ /* 0x000fc600078e0264 */
[----:B------:R-:W5:Y:S01]  /*7f70*/  LDL.LU.64 R88, [R1+0x11f8] ;  /* 0x0011f80001587983 */ /* 0x000f620000300a00 */
[----:B---3--:R-:W-:-:S03]  /*7f80*/  IMAD.WIDE R84, R0, 0x4, R84 ;  /* 0x0000000400547825 */ /* 0x008fc600078e0254 */
[----:B------:R-:W-:Y:S01]  /*7f90*/  LDGSTS.E [R4+0x18700], desc[UR28][R86.64], P5 ;  /* 0x1870000056047fae */ /* 0x000fe2000a9a101c */
[----:B------:R-:W-:-:S03]  /*7fa0*/  IMAD.WIDE R82, R0, 0x4, R82 ;  /* 0x0000000400527825 */ /* 0x000fc600078e0252 */
[----:B------:R-:W-:Y:S01]  /*7fb0*/  LDGSTS.E [R4+0x1a000], desc[UR28][R100.64], P0 ;  /* 0x1a00000064047fae */ /* 0x000fe200081a101c */
[----:B------:R-:W-:-:S04]  /*7fc0*/  IMAD.WIDE R80, R0, 0x4, R80 ;  /* 0x0000000400507825 */ /* 0x000fc800078e0250 */
[C---:B------:R-:W-:Y:S01]  /*7fd0*/  IMAD.WIDE R78, R0.reuse, 0x4, R78 ;  /* 0x00000004004e7825 */ /* 0x040fe200078e024e */
[----:B------:R-:W-:Y:S01]  /*7fe0*/  SHF.R.U64 R252, R249, 0x7, RZ ;  /* 0x00000007f9fc7819 */ /* 0x000fe200000012ff */
[----:B--2---:R-:W2:Y:S04]  /*7ff0*/  LDL.LU.64 R86, [R1+0x11f0] ;  /* 0x0011f00001567983 */ /* 0x004ea80000300a00 */
[----:B------:R3:W-:Y:S04]  /*8000*/  STL.64 [R1+0xde8], R100 ;  /* 0x000de86401007387 */ /* 0x0007e80000100a00 */
[----:B------:R-:W-:Y:S04]  /*8010*/  STL.64 [R1+0xdf0], R84 ;  /* 0x000df05401007387 */ /* 0x000fe80000100a00 */
[----:B------:R-:W-:Y:S04]  /*8020*/  STL.64 [R1+0xdf8], R82 ;  /* 0x000df85201007387 */ /* 0x000fe80000100a00 */
[----:B------:R-:W-:Y:S04]  /*8030*/  STL.64 [R1+0xe00], R80 ;  /* 0x000e005001007387 */ /* 0x000fe80000100a00 */
[----:B------:R-:W-:Y:S04]  /*8040*/  STL.64 [R1+0xe08], R78 ;  /* 0x000e084e01007387 */ /* 0x000fe80000100a00 */
[----:B---3--:R-:W3:Y:S01]  /*8050*/  LDL.LU.64 R100, [R1+0x11e8] ;  /* 0x0011e80001647983 */ /* 0x008ee20000300a00 */
[----:B------:R-:W-:Y:S01]  /*8060*/  IMAD.WIDE R76, R0, 0x4, R76 ;  /* 0x00000004004c7825 */ /* 0x000fe200078e024c */
[----:B------:R-:W-:-:S02]  /*8070*/  LOP3.LUT P6, RZ, R252, 0x1, RZ, 0xc0, !PT ;  /* 0x00000001fcff7812 */ /* 0x000fc400078cc0ff */
[----:B------:R-:W-:Y:S01]  /*8080*/  LDGSTS.E [R4+0x1a100], desc[UR28][R84.64], P0 ;  /* 0x1a10000054047fae */ /* 0x000fe200081a101c */
[----:B-1----:R-:W-:-:S03]  /*8090*/  IMAD.WIDE R74, R0, 0x4, R74 ;  /* 0x00000004004a7825 */ /* 0x002fc600078e024a */
[----:B------:R-:W-:Y:S01]  /*80a0*/  LDGSTS.E [R4+0x1a200], desc[UR28][R82.64], P0 ;  /* 0x1a20000052047fae */ /* 0x000fe200081a101c */
[----:B------:R-:W-:-:S03]  /*80b0*/  IMAD.WIDE R72, R0, 0x4, R72 ;  /* 0x0000000400487825 */ /* 0x000fc600078e0248 */
[----:B------:R-:W-:Y:S04]  /*80c0*/  STL.64 [R1+0xe10], R76 ;  /* 0x000e104c01007387 */ /* 0x000fe80000100a00 */
[----:B------:R-:W-:Y:S04]  /*80d0*/  LDGSTS.E [R4+0x1a300], desc[UR28][R80.64], P0 ;  /* 0x1a30000050047fae */ /* 0x000fe800081a101c */
[----:B------:R-:W-:Y:S04]  /*80e0*/  STL.64 [R1+0xe18], R74 ;  /* 0x000e184a01007387 */ /* 0x000fe80000100a00 */
[----:B------:R-:W-:Y:S04]  /*80f0*/  LDGSTS.E [R4+0x1a400], desc[UR28][R78.64], P0 ;  /* 0x1a4000004e047fae */ /* 0x000fe800081a101c */
[----:B------:R4:W-:Y:S04]  /*8100*/  STL.64 [R1+0xe20], R72 ;  /* 0x000e204801007387 */ /* 0x0009e80000100a00 */
[----:B------:R-:W-:Y:S04]  /*8110*/  LDGSTS.E [R4+0x1a500], desc[UR28][R76.64], P0 ;  /* 0x1a5000004c047fae */ /* 0x000fe800081a101c */
[----:B------:R-:W-:Y:S04]  /*8120*/  LDGSTS.E [R4+0x1a600], desc[UR28][R74.64], P0 ;  /* 0x1a6000004a047fae */ /* 0x000fe800081a101c */
[----:B------:R4:W-:Y:S02]  /*8130*/  LDGSTS.E [R4+0x1a700], desc[UR28][R72.64], P0 ;  /* 0x1a70000048047fae */ /* 0x0009e400081a101c */
[----:B----4-:R-:W-:-:S04]  /*8140*/  IMAD.WIDE R72, R0, 0x4, R98 ;  /* 0x0000000400487825 */ /* 0x010fc800078e0262 */
[----:B------:R-:W-:-:S04]  /*8150*/  IMAD.WIDE R74, R0, 0x4, R96 ;  /* 0x00000004004a7825 */ /* 0x000fc800078e0260 */
[----:B-----5:R-:W-:-:S04]  /*8160*/  IMAD.WIDE R76, R0, 0x4, R94 ;  /* 0x00000004004c7825 */ /* 0x020fc800078e025e */
[----:B------:R-:W-:-:S04]  /*8170*/  IMAD.WIDE R78, R0, 0x4, R92 ;  /* 0x00000004004e7825 */ /* 0x000fc800078e025c */
[----:B------:R-:W-:-:S04]  /*8180*/  IMAD.WIDE R80, R0, 0x4, R90 ;  /* 0x0000000400507825 */ /* 0x000fc800078e025a */
[----:B------:R-:W-:-:S04]  /*8190*/  IMAD.WIDE R82, R0, 0x4, R88 ;  /* 0x0000000400527825 */ /* 0x000fc800078e0258 */
[----:B--2---:R-:W-:-:S04]  /*81a0*/  IMAD.WIDE R84, R0, 0x4, R86 ;  /* 0x0000000400547825 */ /* 0x004fc800078e0256 */
[----:B---3--:R-:W-:-:S05]  /*81b0*/  IMAD.WIDE R100, R0, 0x4, R100 ;  /* 0x0000000400647825 */ /* 0x008fca00078e0264 */
[----:B------:R-:W-:Y:S04]  /*81c0*/  STL.64 [R1+0xee8], R100 ;  /* 0x000ee86401007387 */ /* 0x000fe80000100a00 */
[----:B------:R1:W-:Y:S04]  /*81d0*/  STL.64 [R1+0xef0], R84 ;  /* 0x000ef05401007387 */ /* 0x0003e80000100a00 */
[----:B------:R2:W-:Y:S04]  /*81e0*/  STL.64 [R1+0xef8], R82 ;  /* 0x000ef85201007387 */ /* 0x0005e80000100a00 */
[----:B------:R3:W-:Y:S04]  /*81f0*/  STL.64 [R1+0xf00], R80 ;  /* 0x000f005001007387 */ /* 0x0007e80000100a00 */
[----:B------:R-:W-:Y:S04]  /*8200*/  STL.64 [R1+0xf08], R78 ;  /* 0x000f084e01007387 */ /* 0x000fe80000100a00 */
[----:B------:R-:W-:Y:S04]  /*8210*/  STL.64 [R1+0xf10], R76 ;  /* 0x000f104c01007387 */ /* 0x000fe80000100a00 */
[----:B------:R4:W-:Y:S04]  /*8220*/  STL.64 [R1+0xf18], R74 ;  /* 0x000f184a01007387 */ /* 0x0009e80000100a00 */
[----:B------:R5:W-:Y:S04]  /*8230*/  LDGSTS.E [R4+0x1c000], desc[UR28][R100.64], P6 ;  /* 0x1c00000064047fae */ /* 0x000be8000b1a101c */
[----:B------:R1:W-:Y:S04]  /*8240*/  STL.64 [R1+0xf20], R72 ;  /* 0x000f204801007387 */ /* 0x0003e80000100a00 */
[----:B------:R-:W-:Y:S04]  /*8250*/  LDGSTS.E [R4+0x1c100], desc[UR28][R84.64], P6 ;  /* 0x1c10000054047fae */ /* 0x000fe8000b1a101c */
[----:B------:R-:W5:Y:S01]  /*8260*/  LDL.LU.64 R86, [R1+0x538] ;  /* 0x0005380001567983 */ /* 0x000f620000300a00 */
[----:B------:R-:W-:-:S03]  /*8270*/  SHF.R.U64 R70, R249, 0x3, RZ ;  /* 0x00000003f9467819 */ /* 0x000fc600000012ff */
[----:B------:R-:W-:Y:S04]  /*8280*/  LDGSTS.E [R4+0x1c200], desc[UR28][R82.64], P6 ;  /* 0x1c20000052047fae */ /* 0x000fe8000b1a101c */
[----:B-1----:R-:W5:Y:S01]  /*8290*/  LDL.LU.64 R84, [R1+0x530] ;  /* 0x0005300001547983 */ /* 0x002f620000300a00 */
[----:B------:R-:W-:-:S03]  /*82a0*/  LOP3.LUT P4, RZ, R70, 0x1, RZ, 0xc0, !PT ;  /* 0x0000000146ff7812 */ /* 0x000fc6000788c0ff */
[----:B------:R-:W-:Y:S04]  /*82b0*/  LDGSTS.E [R4+0x1c300], desc[UR28][R80.64], P6 ;  /* 0x1c30000050047fae */ /* 0x000fe8000b1a101c */
[----:B------:R-:W-:Y:S04]  /*82c0*/  LDGSTS.E [R4+0x1c400], desc[UR28][R78.64], P6 ;  /* 0x1c4000004e047fae */ /* 0x000fe8000b1a101c */
[----:B--2---:R-:W2:Y:S04]  /*82d0*/  LDL.LU.64 R82, [R1+0x528] ;  /* 0x0005280001527983 */ /* 0x004ea80000300a00 */
[----:B------:R-:W-:Y:S04]  /*82e0*/  LDGSTS.E [R4+0x1c500], desc[UR28][R76.64], P6 ;  /* 0x1c5000004c047fae */ /* 0x000fe8000b1a101c */
[----:B------:R-:W-:Y:S04]  /*82f0*/  LDGSTS.E [R4+0x1c600], desc[UR28][R74.64], P6 ;  /* 0x1c6000004a047fae */ /* 0x000fe8000b1a101c */
[----:B---3--:R-:W3:Y:S01]  /*8300*/  LDL.LU.64 R80, [R1+0x520] ;  /* 0x0005200001507983 */ /* 0x008ee20000300a00 */
[----:B------:R-:W-:-:S03]  /*8310*/  IMAD.WIDE R244, R0, 0x4, R244 ;  /* 0x0000000400f47825 */ /* 0x000fc600078e02f4 */
[----:B------:R1:W-:Y:S04]  /*8320*/  LDGSTS.E [R4+0x1c700], desc[UR28][R72.64], P6 ;  /* 0x1c70000048047fae */ /* 0x0003e8000b1a101c */
[----:B----4-:R-:W4:Y:S01]  /*8330*/  LDL.LU.64 R74, [R1+0x518] ;  /* 0x00051800014a7983 */ /* 0x010f220000300a00 */
[----:B-----5:R-:W-:-:S03]  /*8340*/  IMAD.WIDE R100, R0, 0x4, R102 ;  /* 0x0000000400647825 */ /* 0x020fc600078e0266 */
[----:B------:R-:W5:Y:S01]  /*8350*/  LDL.LU.64 R78, [R1+0x510] ;  /* 0x00051000014e7983 */ /* 0x000f620000300a00 */
[----:B------:R-:W-:-:S03]  /*8360*/  IMAD.WIDE R96, R0, 0x4, R104 ;  /* 0x0000000400607825 */ /* 0x000fc600078e0268 */
[----:B------:R-:W5:Y:S01]  /*8370*/  LDL.LU.64 R76, [R1+0x508] ;  /* 0x00050800014c7983 */ /* 0x000f620000300a00 */
[----:B------:R-:W-:-:S03]  /*8380*/  IMAD.WIDE R94, R0, 0x4, R106 ;  /* 0x00000004005e7825 */ /* 0x000fc600078e026a */
[----:B------:R-:W5:Y:S01]  /*8390*/  LDL.LU.64 R98, [R1+0x500] ;  /* 0x0005000001627983 */ /* 0x000f620000300a00 */
[----:B------:R-:W-:-:S03]  /*83a0*/  IMAD.WIDE R92, R0, 0x4, R108 ;  /* 0x00000004005c7825 */ /* 0x000fc600078e026c */
[----:B------:R-:W-:Y:S01]  /*83b0*/  STL.64 [R1+0xfe8], R244 ;  /* 0x000fe8f401007387 */ /* 0x000fe20000100a00 */
[----:B------:R-:W-:-:S03]  /*83c0*/  IMAD.WIDE R90, R0, 0x4, R110 ;  /* 0x00000004005a7825 */ /* 0x000fc600078e026e */
[----:B------:R1:W-:Y:S01]  /*83d0*/  STL.64 [R1+0xff0], R100 ;  /* 0x000ff06401007387 */ /* 0x0003e20000100a00 */
[----:B------:R-:W-:-:S03]  /*83e0*/  IMAD.WIDE R88, R0, 0x4, R112 ;  /* 0x0000000400587825 */ /* 0x000fc600078e0270 */
[----:B------:R-:W-:Y:S01]  /*83f0*/  STL.64 [R1+0xff8], R96 ;  /* 0x000ff86001007387 */ /* 0x000fe20000100a00 */
[----:B-1----:R-:W-:-:S03]  /*8400*/  IMAD.WIDE R72, R0, 0x4, R114 ;  /* 0x0000000400487825 */ /* 0x002fc600078e0272 */
[----:B------:R-:W-:Y:S04]  /*8410*/  LDGSTS.E [R4+0x1e000], desc[UR28][R244.64], P4 ;  /* 0x1e000000f4047fae */ /* 0x000fe8000a1a101c */
[----:B------:R-:W-:Y:S04]  /*8420*/  STL.64 [R1+0x1000], R94 ;  /* 0x0010005e01007387 */ /* 0x000fe80000100a00 */
[----:B------:R-:W-:Y:S04]  /*8430*/  LDGSTS.E [R4+0x1e100], desc[UR28][R100.64], P4 ;  /* 0x1e10000064047fae */ /* 0x000fe8000a1a101c */
[----:B------:R-:W-:Y:S04]  /*8440*/  STL.64 [R1+0x1008], R92 ;  /* 0x0010085c01007387 */ /* 0x000fe80000100a00 */
[----:B------:R-:W-:Y:S04]  /*8450*/  LDGSTS.E [R4+0x1e200], desc[UR28][R96.64], P4 ;  /* 0x1e20000060047fae */ /* 0x000fe8000a1a101c */
[----:B------:R1:W-:Y:S04]  /*8460*/  STL.64 [R1+0x1010], R90 ;  /* 0x0010105a01007387 */ /* 0x0003e80000100a00 */
[----:B------:R1:W-:Y:S04]  /*8470*/  LDGSTS.E [R4+0x1e300], desc[UR28][R94.64], P4 ;  /* 0x1e3000005e047fae */ /* 0x0003e8000a1a101c */
[----:B------:R-:W-:Y:S04]  /*8480*/  STL.64 [R1+0x1018], R88 ;  /* 0x0010185801007387 */ /* 0x000fe80000100a00 */
[----:B------:R2:W-:Y:S04]  /*8490*/  LDGSTS.E [R4+0x1e400], desc[UR28][R92.64], P4 ;  /* 0x1e4000005c047fae */ /* 0x0005e8000a1a101c */
[----:B------:R1:W-:Y:S04]  /*84a0*/  STL.64 [R1+0x1020], R72 ;  /* 0x0010204801007387 */ /* 0x0003e80000100a00 */
[----:B------:R-:W-:Y:S04]  /*84b0*/  LDGSTS.E [R4+0x1e500], desc[UR28][R90.64], P4 ;  /* 0x1e5000005a047fae */ /* 0x000fe8000a1a101c */
[----:B------:R-:W-:Y:S04]  /*84c0*/  LDGSTS.E [R4+0x1e600], desc[UR28][R88.64], P4 ;  /* 0x1e60000058047fae */ /* 0x000fe8000a1a101c */
[----:B------:R-:W5:Y:S04]  /*84d0*/  LDL.LU.64 R100, [R1+0x478] ;  /* 0x0004780001647983 */ /* 0x000f680000300a00 */
[----:B------:R-:W-:Y:S04]  /*84e0*/  LDGSTS.E [R4+0x1e700], desc[UR28][R72.64], P4 ;  /* 0x1e70000048047fae */ /* 0x000fe8000a1a101c */
[----:B-1----:R-:W5:Y:S04]  /*84f0*/  LDL.LU.64 R90, [R1+0x470] ;  /* 0x00047000015a7983 */ /* 0x002f680000300a00 */
[----:B------:R-:W5:Y:S04]  /*8500*/  LDL.LU.64 R72, [R1+0x468] ;  /* 0x0004680001487983 */ /* 0x000f680000300a00 */
[----:B------:R-:W5:Y:S01]  /*8510*/  LDL.LU.64 R88, [R1+0x460] ;  /* 0x0004600001587983 */ /* 0x000f620000300a00 */
[----:B------:R-:W-:-:S03]  /*8520*/  IMAD.WIDE R94, R0, 0x4, R84 ;  /* 0x00000004005e7825 */ /* 0x000fc600078e0254 */
[----:B------:R-:W5:Y:S01]  /*8530*/  LDL.LU.64 R84, [R1+0x458] ;  /* 0x0004580001547983 */ /* 0x000f620000300a00 */
[----:B------:R-:W-:-:S04]  /*8540*/  SHF.R.U64 R70, R249, 0x1e, RZ ;  /* 0x0000001ef9467819 */ /* 0x000fc800000012ff */
[----:B------:R-:W-:Y:S02]  /*8550*/  LOP3.LUT P3, RZ, R70, 0x1, RZ, 0xc0, !PT ;  /* 0x0000000146ff7812 */ /* 0x000fe4000786c0ff */
[----:B------:R-:W-:-:S04]  /*8560*/  SHF.R.U64 R70, R249, 0x1a, RZ ;  /* 0x0000001af9467819 */ /* 0x000fc800000012ff */
[----:B------:R-:W-:Y:S02]  /*8570*/  LOP3.LUT P2, RZ, R70, 0x1, RZ, 0xc0, !PT ;  /* 0x0000000146ff7812 */ /* 0x000fe4000784c0ff */
[----:B------:R-:W-:-:S04]  /*8580*/  SHF.R.U64 R70, R249, 0x16, RZ ;  /* 0x00000016f9467819 */ /* 0x000fc800000012ff */
[----:B------:R-:W-:Y:S02]  /*8590*/  LOP3.LUT P5, RZ, R70, 0x1, RZ, 0xc0, !PT ;  /* 0x0000000146ff7812 */ /* 0x000fe400078ac0ff */
[----:B------:R-:W-:Y:S01]  /*85a0*/  SHF.R.U64 R70, R249, 0x12, RZ ;  /* 0x00000012f9467819 */ /* 0x000fe200000012ff */
[----:B------:R-:W-:-:S03]  /*85b0*/  IMAD.WIDE R96, R0, 0x4, R86 ;  /* 0x0000000400607825 */ /* 0x000fc600078e0256 */
[----:B------:R-:W-:Y:S02]  /*85c0*/  LOP3.LUT P0, RZ, R70, 0x1, RZ, 0xc0, !PT ;  /* 0x0000000146ff7812 */ /* 0x000fe4000780c0ff */
[C---:B------:R-:W-:Y:S01]  /*85d0*/  SHF.R.U64 R70, R249.reuse, 0xe, RZ ;  /* 0x0000000ef9467819 */ /* 0x040fe200000012ff */
[----:B--2---:R-:W-:Y:S01]  /*85e0*/  IMAD.WIDE R92, R0, 0x4, R82 ;  /* 0x00000004005c7825 */ /* 0x004fe200078e0252 */
[----:B------:R-:W-:Y:S02]  /*85f0*/  STL.64 [R1+0x268], R96 ;  /* 0x0002686001007387 */ /* 0x000fe40000100a00 */
[----:B------:R-:W-:Y:S01]  /*8600*/  LOP3.LUT P6, RZ, R70, 0x1, RZ, 0xc0, !PT ;  /* 0x0000000146ff7812 */ /* 0x000fe200078cc0ff */
[C---:B---3--:R-:W-:Y:S01]  /*8610*/  IMAD.WIDE R82, R0.reuse, 0x4, R80 ;  /* 0x0000000400527825 */ /* 0x048fe200078e0250 */
[----:B------:R-:W-:Y:S01]  /*8620*/  SHF.R.U64 R70, R249, 0xa, RZ ;  /* 0x0000000af9467819 */ /* 0x000fe200000012ff */
[----:B------:R-:W-:Y:S02]  /*8630*/  STL.64 [R1+0x300], R94 ;  /* 0x0003005e01007387 */ /* 0x000fe40000100a00 */
[----:B----4-:R-:W-:-:S02]  /*8640*/  IMAD.WIDE R80, R0, 0x4, R74 ;  /* 0x0000000400507825 */ /* 0x010fc400078e024a */
[----:B------:R-:W2:Y:S02]  /*8650*/  LDL.LU.64 R86, [R1+0x450] ;  /* 0x0004500001567983 */ /* 0x000ea40000300a00 */
[----:B-----5:R-:W-:Y:S01]  /*8660*/  IMAD.WIDE R78, R0, 0x4, R78 ;  /* 0x00000004004e7825 */ /* 0x020fe200078e024e */
[----:B------:R-:W-:Y:S01]  /*8670*/  LOP3.LUT P4, RZ, R70, 0x1, RZ, 0xc0, !PT ;  /* 0x0000000146ff7812 */ /* 0x000fe2000788c0ff */
[----:B------:R-:W-:Y:S02]  /*8680*/  STL.64 [R1+0x308], R92 ;  /* 0x0003085c01007387 */ /* 0x000fe40000100a00 */
[C---:B------:R-:W-:Y:S02]  /*8690*/  IMAD.WIDE R76, R0.reuse, 0x4, R76 ;  /* 0x00000004004c7825 */ /* 0x040fe400078e024c */
[----:B------:R-:W3:Y:S02]  /*86a0*/  LDL.LU.64 R74, [R1+0x448] ;  /* 0x00044800014a7983 */ /* 0x000ee40000300a00 */
[----:B------:R-:W-:-:S02]  /*86b0*/  IMAD.WIDE R70, R0, 0x4, R98 ;  /* 0x0000000400467825 */ /* 0x000fc400078e0262 */
[----:B------:R1:W-:Y:S04]  /*86c0*/  STL.64 [R1+0x320], R82 ;  /* 0x0003205201007387 */ /* 0x0003e80000100a00 */
[----:B------:R4:W-:Y:S04]  /*86d0*/  STL.64 [R1+0x328], R80 ;  /* 0x0003285001007387 */ /* 0x0009e80000100a00 */
[----:B------:R5:W-:Y:S04]  /*86e0*/  LDGSTS.E [R247+0x10800], desc[UR28][R96.64], P3 ;  /* 0x1080000060f77fae */ /* 0x000be800099a101c */
[----:B------:R1:W-:Y:S04]  /*86f0*/  STL.64 [R1+0x330], R78 ;  /* 0x0003304e01007387 */ /* 0x0003e80000100a00 */
[----:B------:R-:W3:Y:S04]  /*8700*/  LDL.LU.64 R244, [R1+0x440] ;  /* 0x0004400001f47983 */ /* 0x000ee80000300a00 */
[----:B------:R1:W-:Y:S04]  /*8710*/  LDGSTS.E [R247+0x10900], desc[UR28][R94.64], P3 ;  /* 0x109000005ef77fae */ /* 0x0003e800099a101c */
[----:B------:R1:W-:Y:S04]  /*8720*/  STL.64 [R1+0x338], R76 ;  /* 0x0003384c01007387 */ /* 0x0003e80000100a00 */
[----:B------:R1:W-:Y:S04]  /*8730*/  LDGSTS.E [R247+0x10a00], desc[UR28][R92.64], P3 ;  /* 0x10a000005cf77fae */ /* 0x0003e800099a101c */
[----:B------:R1:W-:Y:S04]  /*8740*/  STL.64 [R1+0x3c0], R70 ;  /* 0x0003c04601007387 */ /* 0x0003e80000100a00 */
[----:B------:R-:W-:Y:S04]  /*8750*/  LDGSTS.E [R247+0x10b00], desc[UR28][R82.64], P3 ;  /* 0x10b0000052f77fae */ /* 0x000fe800099a101c */
[----:B------:R-:W-:Y:S04]  /*8760*/  LDGSTS.E [R247+0x10c00], desc[UR28][R80.64], P3 ;  /* 0x10c0000050f77fae */ /* 0x000fe800099a101c */
[----:B------:R-:W-:Y:S04]  /*8770*/  LDGSTS.E [R247+0x10d00], desc[UR28][R78.64], P3 ;  /* 0x10d000004ef77fae */ /* 0x000fe800099a101c */
[----:B-1----:R-:W3:Y:S04]  /*8780*/  LDL.LU.64 R82, [R1+0x3b8] ;  /* 0x0003b80001527983 */ /* 0x002ee80000300a00 */
[----:B----4-:R-:W4:Y:S04]  /*8790*/  LDL.LU.64 R80, [R1+0x3b0] ;  /* 0x0003b00001507983 */ /* 0x010f280000300a00 */
[----:B------:R-:W4:Y:S01]  /*87a0*/  LDL.LU.64 R78, [R1+0x3a8] ;  /* 0x0003a800014e7983 */ /* 0x000f220000300a00 */
[----:B------:R-:W-:-:S03]  /*87b0*/  IMAD.WIDE R100, R0, 0x4, R100 ;  /* 0x0000000400647825 */ /* 0x000fc600078e0264 */
[----:B------:R-:W-:Y:S04]  /*87c0*/  LDGSTS.E [R247+0x10e00], desc[UR28][R76.64], P3 ;  /* 0x10e000004cf77fae */ /* 0x000fe800099a101c */
[----:B------:R1:W-:Y:S01]  /*87d0*/  LDGSTS.E [R247+0x10f00], desc[UR28][R70.64], P3 ;  /* 0x10f0000046f77fae */ /* 0x0003e200099a101c */
[----:B-----5:R-:W-:-:S03]  /*87e0*/  IMAD.WIDE R96, R0, 0x4, R90 ;  /* 0x0000000400607825 */ /* 0x020fc600078e025a */
[----:B------:R-:W-:Y:S04]  /*87f0*/  LDGSTS.E [R247+0x12800], desc[UR28][R100.64], P2 ;  /* 0x1280000064f77fae */ /* 0x000fe800091a101c */
[----:B------:R-:W5:Y:S01]  /*8800*/  LDL.LU.64 R76, [R1+0x3a0] ;  /* 0x0003a000014c7983 */ /* 0x000f620000300a00 */
[----:B------:R-:W-:-:S03]  /*8810*/  IMAD.WIDE R94, R0, 0x4, R72 ;  /* 0x00000004005e7825 */ /* 0x000fc600078e0248 */
[----:B------:R-:W5:Y:S04]  /*8820*/  LDL.LU.64 R72, [R1+0x398] ;  /* 0x0003980001487983 */ /* 0x000f680000300a00 */
[----:B------:R1:W-:Y:S04]  /*8830*/  STL.64 [R1+0x3c8], R100 ;  /* 0x0003c86401007387 */ /* 0x0003e80000100a00 */
[----:B------:R-:W-:Y:S04]  /*8840*/  STL.64 [R1+0x3d0], R96 ;  /* 0x0003d06001007387 */ /* 0x000fe80000100a00 */
[----:B------:R-:W-:Y:S01]  /*8850*/  STL.64 [R1+0x3d8], R94 ;  /* 0x0003d85e01007387 */ /* 0x000fe20000100a00 */
[----:B------:R-:W-:-:S03]  /*8860*/  IMAD.WIDE R92, R0, 0x4, R88 ;  /* 0x00000004005c7825 */ /* 0x000fc600078e0258 */
[----:B------:R-:W-:Y:S04]  /*8870*/  LDGSTS.E [R247+0x12900], desc[UR28][R96.64], P2 ;  /* 0x1290000060f77fae */ /* 0x000fe800091a101c */
[----:B------:R-:W-:Y:S04]  /*8880*/  LDGSTS.E [R247+0x12a00], desc[UR28][R94.64], P2 ;  /* 0x12a000005ef77fae */ /* 0x000fe800091a101c */
[----:B------:R-:W-:Y:S01]  /*8890*/  LDGSTS.E [R247+0x12b00], desc[UR28][R92.64], P2 ;  /* 0x12b000005cf77fae */ /* 0x000fe200091a101c */
[----:B------:R-:W-:-:S03]  /*88a0*/  IMAD.WIDE R90, R0, 0x4, R84 ;  /* 0x00000004005a7825 */ /* 0x000fc600078e0254 */
[----:B------:R-:W5:Y:S04]  /*88b0*/  LDL.LU.64 R84, [R1+0x390] ;  /* 0x0003900001547983 */ /* 0x000f680000300a00 */
[----:B------:R-:W-:Y:S04]  /*88c0*/  STL.64 [R1+0x3e0], R92 ;  /* 0x0003e05c01007387 */ /* 0x000fe80000100a00 */
[----:B------:R-:W-:Y:S04]  /*88d0*/  STL.64 [R1+0x3e8], R90 ;  /* 0x0003e85a01007387 */ /* 0x000fe80000100a00 */
[----:B------:R-:W-:Y:S01]  /*88e0*/  LDGSTS.E [R247+0x12c00], desc[UR28][R90.64], P2 ;  /* 0x12c000005af77fae */ /* 0x000fe200091a101c */
[----:B--2---:R-:W-:-:S05]  /*88f0*/  IMAD.WIDE R88, R0, 0x4, R86 ;  /* 0x0000000400587825 */ /* 0x004fca00078e0256 */
[----:B------:R2:W-:Y:S01]  /*8900*/  LDGSTS.E [R247+0x12d00], desc[UR28][R88.64], P2 ;  /* 0x12d0000058f77fae */ /* 0x0005e200091a101c */
[----:B---3--:R-:W-:-:S03]  /*8910*/  IMAD.WIDE R86, R0, 0x4, R74 ;  /* 0x0000000400567825 */ /* 0x008fc600078e024a */
[----:B------:R-:W3:Y:S04]  /*8920*/  LDL.LU.64 R74, [R1+0x388] ;  /* 0x00038800014a7983 */ /* 0x000ee80000300a00 */
[----:B------:R-:W3:Y:S04]  /*8930*/  LDL.LU.64 R98, [R1+0x380] ;  /* 0x0003800001627983 */ /* 0x000ee80000300a00 */
[----:B------:R2:W-:Y:S04]  /*8940*/  STL.64 [R1+0x3f0], R88 ;  /* 0x0003f05801007387 */ /* 0x0005e80000100a00 */
[----:B------:R4:W-:Y:S04]  /*8950*/  STL.64 [R1+0x3f8], R86 ;  /* 0x0003f85601007387 */ /* 0x0009e80000100a00 */
[----:B------:R4:W-:Y:S01]  /*8960*/  LDGSTS.E [R247+0x12e00], desc[UR28][R86.64], P2 ;  /* 0x12e0000056f77fae */ /* 0x0009e200091a101c */
[----:B-1----:R-:W-:-:S05]  /*8970*/  IMAD.WIDE R70, R0, 0x4, R244 ;  /* 0x0000000400467825 */ /* 0x002fca00078e02f4 */
[----:B------:R1:W-:Y:S04]  /*8980*/  STL.64 [R1+0x440], R70 ;  /* 0x0004404601007387 */ /* 0x0003e80000100a00 */
[----:B------:R-:W3:Y:S04]  /*8990*/  LDL.LU.64 R100, [R1+0x2f8] ;  /* 0x0002f80001647983 */ /* 0x000ee80000300a00 */
[----:B------:R1:W-:Y:S01]  /*89a0*/  LDGSTS.E [R247+0x12f00], desc[UR28][R70.64], P2 ;  /* 0x12f0000046f77fae */ /* 0x0003e200091a101c */
[----:B--2---:R-:W-:-:S04]  /*89b0*/  IMAD.WIDE R88, R0, 0x4, R82 ;  /* 0x0000000400587825 */ /* 0x004fc800078e0252 */
[C---:B----4-:R-:W-:Y:S01]  /*89c0*/  IMAD.WIDE R86, R0.reuse, 0x4, R80 ;  /* 0x0000000400567825 */ /* 0x050fe200078e0250 */
[----:B------:R2:W-:Y:S03]  /*89d0*/  STL.64 [R1+0x3b8], R88 ;  /* 0x0003b85801007387 */ /* 0x0005e60000100a00 */
[C---:B------:R-:W-:Y:S01]  /*89e0*/  IMAD.WIDE R82, R0.reuse, 0x4, R78 ;  /* 0x0000000400527825 */ /* 0x040fe200078e024e */
[----:B------:R-:W4:Y:S04]  /*89f0*/  LDL.LU.64 R96, [R1+0x2f0] ;  /* 0x0002f00001607983 */ /* 0x000f280000300a00 */
[----:B------:R1:W-:Y:S04]  /*8a00*/  STL.64 [R1+0x3b0], R86 ;  /* 0x0003b05601007387 */ /* 0x0003e80000100a00 */
[----:B------:R-:W4:Y:S04]  /*8a10*/  LDL.LU.64 R94, [R1+0x2e8] ;  /* 0x0002e800015e7983 */ /* 0x000f280000300a00 */
[----:B------:R1:W-:Y:S01]  /*8a20*/  STL.64 [R1+0x3a8], R82 ;  /* 0x0003a85201007387 */ /* 0x0003e20000100a00 */
[----:B-----5:R-:W-:-:S03]  /*8a30*/  IMAD.WIDE R80, R0, 0x4, R76 ;  /* 0x0000000400507825 */ /* 0x020fc600078e024c */
[----:B------:R-:W5:Y:S01]  /*8a40*/  LDL.LU.64 R92, [R1+0x2e0] ;  /* 0x0002e000015c7983 */ /* 0x000f620000300a00 */
[----:B------:R-:W-:-:S03]  /*8a50*/  IMAD.WIDE R78, R0, 0x4, R72 ;  /* 0x00000004004e7825 */ /* 0x000fc600078e0248 */
[----:B------:R-:W5:Y:S04]  /*8a60*/  LDL.LU.64 R90, [R1+0x2d8] ;  /* 0x0002d800015a7983 */ /* 0x000f680000300a00 */
[----:B------:R1:W-:Y:S04]  /*8a70*/  STL.64 [R1+0x3a0], R80 ;  /* 0x0003a05001007387 */ /* 0x0003e80000100a00 */
[----:B------:R-:W5:Y:S04]  /*8a80*/  LDL.LU.64 R72, [R1+0x2d0] ;  /* 0x0002d00001487983 */ /* 0x000f680000300a00 */
[----:B------:R-:W-:Y:S04]  /*8a90*/  LDGSTS.E [R247+0x14800], desc[UR28][R88.64], P5 ;  /* 0x1480000058f77fae */ /* 0x000fe8000a9a101c */
[----:B------:R-:W-:Y:S04]  /*8aa0*/  LDGSTS.E [R247+0x14900], desc[UR28][R86.64], P5 ;  /* 0x1490000056f77fae */ /* 0x000fe8000a9a101c */
[----:B------:R-:W-:Y:S04]  /*8ab0*/  LDGSTS.E [R247+0x14a00], desc[UR28][R82.64], P5 ;  /* 0x14a0000052f77fae */ /* 0x000fe8000a9a101c */
[----:B------:R-:W-:Y:S04]  /*8ac0*/  LDGSTS.E [R247+0x14b00], desc[UR28][R80.64], P5 ;  /* 0x14b0000050f77fae */ /* 0x000fe8000a9a101c */
[----:B------:R-:W-:Y:S01]  /*8ad0*/  LDGSTS.E [R247+0x14c00], desc[UR28][R78.64], P5 ;  /* 0x14c000004ef77fae */ /* 0x000fe2000a9a101c */
[----:B------:R-:W-:-:S03]  /*8ae0*/  IMAD.WIDE R76, R0, 0x4, R84 ;  /* 0x00000004004c7825 */ /* 0x000fc600078e0254 */
[----:B------:R-:W5:Y:S04]  /*8af0*/  LDL.LU.64 R84, [R1+0x2c8] ;  /* 0x0002c80001547983 */ /* 0x000f680000300a00 */
[----:B------:R1:W-:Y:S04]  /*8b00*/  STL.64 [R1+0x398], R78 ;  /* 0x0003984e01007387 */ /* 0x0003e80000100a00 */
[----:B------:R1:W-:Y:S04]  /*8b10*/  STL.64 [R1+0x390], R76 ;  /* 0x0003904c01007387 */ /* 0x0003e80000100a00 */
[----:B------:R-:W-:Y:S01]  /*8b20*/  LDGSTS.E [R247+0x14d00], desc[UR28][R76.64], P5 ;  /* 0x14d000004cf77fae */ /* 0x000fe2000a9a101c */
[----:B---3--:R-:W-:-:S04]  /*8b30*/  IMAD.WIDE R74, R0, 0x4, R74 ;  /* 0x00000004004a7825 */ /* 0x008fc800078e024a */
[C---:B-1----:R-:W-:Y:S01]  /*8b40*/  IMAD.WIDE R70, R0.reuse, 0x4, R98 ;  /* 0x0000000400467825 */ /* 0x042fe200078e0262 */
[----:B------:R1:W-:Y:S04]  /*8b50*/  STL.64 [R1+0x448], R74 ;  /* 0x0004484a01007387 */ /* 0x0003e80000100a00 */
[----:B------:R3:W-:Y:S04]  /*8b60*/  STL.64 [R1+0x450], R70 ;  /* 0x0004504601007387 */ /* 0x0007e80000100a00 */
[----:B------:R-:W3:Y:S04]  /*8b70*/  LDL.LU.64 R244, [R1+0x2c0] ;  /* 0x0002c00001f47983 */ /* 0x000ee80000300a00 */
[----:B--2---:R-:W2:Y:S04]  /*8b80*/  LDL.LU.64 R88, [R1+0x238] ;  /* 0x0002380001587983 */ /* 0x004ea80000300a00 */
[----:B------:R-:W2:Y:S04]  /*8b90*/  LDL.LU.64 R86, [R1+0x230] ;  /* 0x0002300001567983 */ /* 0x000ea80000300a00 */
[----:B------:R-:W2:Y:S01]  /*8ba0*/  LDL.LU.64 R82, [R1+0x228] ;  /* 0x0002280001527983 */ /* 0x000ea20000300a00 */
[----:B------:R-:W-:-:S03]  /*8bb0*/  IMAD.WIDE R104, R0, 0x4, R100 ;  /* 0x0000000400687825 */ /* 0x000fc600078e0264 */
[----:B------:R-:W2:Y:S04]  /*8bc0*/  LDL.LU.64 R80, [R1+0x220] ;  /* 0x0002200001507983 */ /* 0x000ea80000300a00 */
[----:B------:R-:W2:Y:S04]  /*8bd0*/  LDL.LU.64 R78, [R1+0x218] ;  /* 0x00021800014e7983 */ /* 0x000ea80000300a00 */
[----:B------:R-:W-:Y:S04]  /*8be0*/  LDGSTS.E [R247+0x14e00], desc[UR28][R74.64], P5 ;  /* 0x14e000004af77fae */ /* 0x000fe8000a9a101c */
[----:B------:R-:W2:Y:S04]  /*8bf0*/  LDL.LU.64 R76, [R1+0x210] ;  /* 0x00021000014c7983 */ /* 0x000ea80000300a00 */
[----:B------:R3:W-:Y:S04]  /*8c00*/  LDGSTS.E [R247+0x14f00], desc[UR28][R70.64], P5 ;  /* 0x14f0000046f77fae */ /* 0x0007e8000a9a101c */
[----:B-1----:R-:W2:Y:S04]  /*8c10*/  LDL.LU.64 R74, [R1+0x208] ;  /* 0x00020800014a7983 */ /* 0x002ea80000300a00 */
[----:B------:R-:W2:Y:S01]  /*8c20*/  LDL.LU.64 R100, [R1+0x200] ;  /* 0x0002000001647983 */ /* 0x000ea20000300a00 */
[----:B----4-:R-:W-:-:S03]  /*8c30*/  IMAD.WIDE R102, R0, 0x4, R96 ;  /* 0x0000000400667825 */ /* 0x010fc600078e0260 */
[----:B------:R-:W-:Y:S01]  /*8c40*/  STL.64 [R1+0x458], R104 ;  /* 0x0004586801007387 */ /* 0x000fe20000100a00 */
[----:B------:R-:W-:-:S03]  /*8c50*/  IMAD.WIDE R98, R0, 0x4, R94 ;  /* 0x0000000400627825 */ /* 0x000fc600078e025e */
[----:B------:R-:W-:Y:S04]  /*8c60*/  STL.64 [R1+0x460], R102 ;  /* 0x0004606601007387 */ /* 0x000fe80000100a00 */
[----:B------:R-:W-:Y:S01]  /*8c70*/  LDGSTS.E [R247+0x16800], desc[UR28][R104.64], P0 ;  /* 0x1680000068f77fae */ /* 0x000fe200081a101c */
[----:B-----5:R-:W-:-:S03]  /*8c80*/  IMAD.WIDE R96, R0, 0x4, R92 ;  /* 0x0000000400607825 */ /* 0x020fc600078e025c */
[----:B------:R-:W-:Y:S01]  /*8c90*/  STL.64 [R1+0x468], R98 ;  /* 0x0004686201007387 */ /* 0x000fe20000100a00 */
[----:B------:R-:W-:-:S03]  /*8ca0*/  IMAD.WIDE R94, R0, 0x4, R90 ;  /* 0x00000004005e7825 */ /* 0x000fc600078e025a */
[----:B------:R-:W-:Y:S04]  /*8cb0*/  STL.64 [R1+0x470], R96 ;  /* 0x0004706001007387 */ /* 0x000fe80000100a00 */
[----:B------:R-:W-:Y:S01]  /*8cc0*/  LDGSTS.E [R247+0x16900], desc[UR28][R102.64], P0 ;  /* 0x1690000066f77fae */ /* 0x000fe200081a101c */
[----:B------:R-:W-:-:S03]  /*8cd0*/  IMAD.WIDE R92, R0, 0x4, R72 ;  /* 0x00000004005c7825 */ /* 0x000fc600078e0248 */
[----:B------:R-:W-:Y:S04]  /*8ce0*/  LDGSTS.E [R247+0x16a00], desc[UR28][R98.64], P0 ;  /* 0x16a0000062f77fae */ /* 0x000fe800081a101c */
[----:B------:R-:W-:Y:S04]  /*8cf0*/  LDGSTS.E [R247+0x16b00], desc[UR28][R96.64], P0 ;  /* 0x16b0000060f77fae */ /* 0x000fe800081a101c */
[----:B------:R-:W-:Y:S04]  /*8d00*/  LDGSTS.E [R247+0x16c00], desc[UR28][R94.64], P0 ;  /* 0x16c000005ef77fae */ /* 0x000fe800081a101c */
[----:B------:R-:W-:Y:S01]  /*8d10*/  LDGSTS.E [R247+0x16d00], desc[UR28][R92.64], P0 ;  /* 0x16d000005cf77fae */ /* 0x000fe200081a101c */
[----:B------:R-:W-:-:S03]  /*8d20*/  IMAD.WIDE R90, R0, 0x4, R84 ;  /* 0x00000004005a7825 */ /* 0x000fc600078e0254 */
[----:B------:R-:W4:Y:S04]  /*8d30*/  LDL.LU.64 R84, [R1+0x10] ;  /* 0x0000100001547983 */ /* 0x000f280000300a00 */
[----:B------:R-:W-:Y:S04]  /*8d40*/  STL.64 [R1+0x478], R94 ;  /* 0x0004785e01007387 */ /* 0x000fe80000100a00 */
[----:B------:R-:W5:Y:S04]  /*8d50*/  LDL.LU.64 R72, [R1] ;  /* 0x0000000001487983 */ /* 0x000f680000300a00 */
[----:B------:R-:W-:Y:S04]  /*8d60*/  STL.64 [R1+0xc50], R92 ;  /* 0x000c505c01007387 */ /* 0x000fe80000100a00 */
[----:B------:R-:W-:Y:S01]  /*8d70*/  STL.64 [R1+0xc58], R90 ;  /* 0x000c585a01007387 */ /* 0x000fe20000100a00 */
[----:B------:R-:W-:-:S03]  /*8d80*/  SHF.R.U64 R4, R249, 0x6, RZ ;  /* 0x00000006f9047819 */ /* 0x000fc600000012ff */
[----:B------:R-:W-:Y:S01]  /*8d90*/  LDGSTS.E [R247+0x16e00], desc[UR28][R90.64], P0 ;  /* 0x16e000005af77fae */ /* 0x000fe200081a101c */
[----:B------:R-:W-:Y:S01]  /*8da0*/  LOP3.LUT P3, RZ, R4, 0x1, RZ, 0xc0, !PT ;  /* 0x0000000104ff7812 */ /* 0x000fe2000786c0ff */
[----:B---3--:R-:W-:-:S04]  /*8db0*/  IMAD.WIDE R70, R0, 0x4, R244 ;  /* 0x0000000400467825 */ /* 0x008fc800078e02f4 */
[C---:B--2---:R-:W-:Y:S01]  /*8dc0*/  IMAD.WIDE R88, R0.reuse, 0x4, R88 ;  /* 0x0000000400587825 */ /* 0x044fe200078e0258 */
[----:B------:R1:W-:Y:S03]  /*8dd0*/  STL.64 [R1+0xc60], R70 ;  /* 0x000c604601007387 */ /* 0x0003e60000100a00 */
[C---:B------:R-:W-:Y:S01]  /*8de0*/  IMAD.WIDE R86, R0.reuse, 0x4, R86 ;  /* 0x0000000400567825 */ /* 0x040fe200078e0256 */
[----:B------:R1:W-:Y:S03]  /*8df0*/  LDGSTS.E [R247+0x16f00], desc[UR28][R70.64], P0 ;  /* 0x16f0000046f77fae */ /* 0x0003e600081a101c */
[C---:B------:R-:W-:Y:S01]  /*8e00*/  IMAD.WIDE R82, R0.reuse, 0x4, R82 ;  /* 0x0000000400527825 */ /* 0x040fe200078e0252 */
[----:B------:R-:W-:Y:S03]  /*8e10*/  STL.64 [R1+0xd28], R88 ;  /* 0x000d285801007387 */ /* 0x000fe60000100a00 */
[C---:B------:R-:W-:Y:S01]  /*8e20*/  IMAD.WIDE R80, R0.reuse, 0x4, R80 ;  /* 0x0000000400507825 */ /* 0x040fe200078e0250 */
[----:B------:R-:W-:Y:S03]  /*8e30*/  STL.64 [R1+0xd30], R86 ;  /* 0x000d305601007387 */ /* 0x000fe60000100a00 */
[C---:B------:R-:W-:Y:S01]  /*8e40*/  IMAD.WIDE R78, R0.reuse, 0x4, R78 ;  /* 0x00000004004e7825 */ /* 0x040fe200078e024e */
[----:B------:R-:W-:Y:S04]  /*8e50*/  LDGSTS.E [R247+0x18800], desc[UR28][R88.64], P6 ;  /* 0x1880000058f77fae */ /* 0x000fe8000b1a101c */
[----:B------:R-:W-:Y:S01]  /*8e60*/  STL.64 [R1+0xd38], R82 ;  /* 0x000d385201007387 */ /* 0x000fe20000100a00 */
[----:B------:R-:W-:-:S03]  /*8e70*/  IMAD.WIDE R76, R0, 0x4, R76 ;  /* 0x00000004004c7825 */ /* 0x000fc600078e024c */
[----:B------:R-:W-:Y:S04]  /*8e80*/  LDGSTS.E [R247+0x18900], desc[UR28][R86.64], P6 ;  /* 0x1890000056f77fae */ /* 0x000fe8000b1a101c */
[----:B------:R2:W-:Y:S01]  /*8e90*/  STL.64 [R1+0xd40], R80 ;  /* 0x000d405001007387 */ /* 0x0005e20000100a00 */
[----:B------:R-:W-:-:S03]  /*8ea0*/  IMAD.WIDE R74, R0, 0x4, R74 ;  /* 0x00000004004a7825 */ /* 0x000fc600078e024a */
[----:B------:R-:W-:Y:S01]  /*8eb0*/  LDGSTS.E [R247+0x18a00], desc[UR28][R82.64], P6 ;  /* 0x18a0000052f77fae */ /* 0x000fe2000b1a101c */
[----:B-1----:R-:W-:-:S03]  /*8ec0*/  IMAD.WIDE R70, R0, 0x4, R100 ;  /* 0x0000000400467825 */ /* 0x002fc600078e0264 */
[----:B------:R1:W-:Y:S04]  /*8ed0*/  STL.64 [R1+0xd48], R78 ;  /* 0x000d484e01007387 */ /* 0x0003e80000100a00 */
[----:B------:R2:W-:Y:S04]  /*8ee0*/  LDGSTS.E [R247+0x18b00], desc[UR28][R80.64], P6 ;  /* 0x18b0000050f77fae */ /* 0x0005e8000b1a101c */
[----:B------:R3:W-:Y:S04]  /*8ef0*/  STL.64 [R1+0xd50], R76 ;  /* 0x000d504c01007387 */ /* 0x0007e80000100a00 */
[----:B------:R1:W-:Y:S01]  /*8f00*/  LDGSTS.E [R247+0x18c00], desc[UR28][R78.64], P6 ;  /* 0x18c000004ef77fae */ /* 0x0003e2000b1a101c */
[----:B--2---:R-:W-:-:S03]  /*8f10*/  IMAD.WIDE R80, R0, 0x4, R250 ;  /* 0x0000000400507825 */ /* 0x004fc600078e02fa */
[----:B------:R2:W-:Y:S04]  /*8f20*/  STL.64 [R1+0xd58], R74 ;  /* 0x000d584a01007387 */ /* 0x0005e80000100a00 */
[----:B------:R3:W-:Y:S01]  /*8f30*/  LDGSTS.E [R247+0x18d00], desc[UR28][R76.64], P6 ;  /* 0x18d000004cf77fae */ /* 0x0007e2000b1a101c */
[----:B-1----:R-:W-:-:S03]  /*8f40*/  IMAD.WIDE R78, R0, 0x4, R116 ;  /* 0x00000004004e7825 */ /* 0x002fc600078e0274 */
[----:B------:R1:W-:Y:S04]  /*8f50*/  STL.64 [R1+0xd60], R70 ;  /* 0x000d604601007387 */ /* 0x0003e80000100a00 */
[----:B------:R2:W-:Y:S01]  /*8f60*/  LDGSTS.E [R247+0x18e00], desc[UR28][R74.64], P6 ;  /* 0x18e000004af77fae */ /* 0x0005e2000b1a101c */
[----:B---3--:R-:W-:-:S03]  /*8f70*/  IMAD.WIDE R76, R0, 0x4, R118 ;  /* 0x00000004004c7825 */ /* 0x008fc600078e0276 */
[----:B------:R1:W-:Y:S01]  /*8f80*/  LDGSTS.E [R247+0x18f00], desc[UR28][R70.64], P6 ;  /* 0x18f0000046f77fae */ /* 0x0003e2000b1a101c */
[----:B--2---:R-:W-:-:S04]  /*8f90*/  IMAD.WIDE R74, R0, 0x4, R120 ;  /* 0x00000004004a7825 */ /* 0x004fc800078e0278 */
[----:B-1----:R-:W-:-:S04]  /*8fa0*/  IMAD.WIDE R70, R0, 0x4, R124 ;  /* 0x0000000400467825 */ /* 0x002fc800078e027c */
[----:B----4-:R-:W-:-:S04]  /*8fb0*/  IMAD.WIDE R84, R0, 0x4, R84 ;  /* 0x0000000400547825 */ /* 0x010fc800078e0254 */
[C---:B-----5:R-:W-:Y:S01]  /*8fc0*/  IMAD.WIDE R82, R0.reuse, 0x4, R72 ;  /* 0x0000000400527825 */ /* 0x060fe200078e0248 */
[----:B------:R1:W-:Y:S03]  /*8fd0*/  STL.64 [R1+0xe28], R84 ;  /* 0x000e285401007387 */ /* 0x0003e60000100a00 */
[C---:B------:R-:W-:Y:S01]  /*8fe0*/  IMAD.WIDE R72, R0.reuse, 0x4, R122 ;  /* 0x0000000400487825 */ /* 0x040fe200078e027a */
[----:B------:R2:W-:Y:S04]  /*8ff0*/  STL.64 [R1+0xe30], R82 ;  /* 0x000e305201007387 */ /* 0x0005e80000100a00 */
[----:B------:R3:W-:Y:S04]  /*9000*/  STL.64 [R1+0xe38], R80 ;  /* 0x000e385001007387 */ /* 0x0007e80000100a00 */
[----:B------:R1:W-:Y:S04]  /*9010*/  LDGSTS.E [R247+0x1a800], desc[UR28][R84.64], P4 ;  /* 0x1a80000054f77fae */ /* 0x0003e8000a1a101c */
[----:B------:R4:W-:Y:S04]  /*9020*/  STL.64 [R1+0xe40], R78 ;  /* 0x000e404e01007387 */ /* 0x0009e80000100a00 */
[----:B------:R2:W-:Y:S01]  /*9030*/  LDGSTS.E [R247+0x1a900], desc[UR28][R82.64], P4 ;  /* 0x1a90000052f77fae */ /* 0x0005e2000a1a101c */
[----:B-1----:R-:W-:-:S03]  /*9040*/  IMAD.WIDE R84, R0, 0x4, R140 ;  /* 0x0000000400547825 */ /* 0x002fc600078e028c */
[----:B------:R1:W-:Y:S04]  /*9050*/  STL.64 [R1+0xe48], R76 ;  /* 0x000e484c01007387 */ /* 0x0003e80000100a00 */
[----:B------:R3:W-:Y:S01]  /*9060*/  LDGSTS.E [R247+0x1aa00], desc[UR28][R80.64], P4 ;  /* 0x1aa0000050f77fae */ /* 0x0007e2000a1a101c */
[----:B--2---:R-:W-:-:S03]  /*9070*/  IMAD.WIDE R82, R0, 0x4, R126 ;  /* 0x0000000400527825 */ /* 0x004fc600078e027e */
[----:B------:R2:W-:Y:S04]  /*9080*/  STL.64 [R1+0xe50], R74 ;  /* 0x000e504a01007387 */ /* 0x0005e80000100a00 */
[----:B------:R4:W-:Y:S01]  /*9090*/  LDGSTS.E [R247+0x1ab00], desc[UR28][R78.64], P4 ;  /* 0x1ab000004ef77fae */ /* 0x0009e2000a1a101c */
[----:B---3--:R-:W-:-:S03]  /*90a0*/  IMAD.WIDE R80, R0, 0x4, R128 ;  /* 0x0000000400507825 */ /* 0x008fc600078e0280 */
[----:B------:R3:W-:Y:S04]  /*90b0*/  STL.64 [R1+0xe58], R72 ;  /* 0x000e584801007387 */ /* 0x0007e80000100a00 */
[----:B------:R1:W-:Y:S01]  /*90c0*/  LDGSTS.E [R247+0x1ac00], desc[UR28][R76.64], P4 ;  /* 0x1ac000004cf77fae */ /* 0x0003e2000a1a101c */
[----:B----4-:R-:W-:-:S03]  /*90d0*/  IMAD.WIDE R78, R0, 0x4, R130 ;  /* 0x00000004004e7825 */ /* 0x010fc600078e0282 */
[----:B------:R4:W-:Y:S04]  /*90e0*/  STL.64 [R1+0xe60], R70 ;  /* 0x000e604601007387 */ /* 0x0009e80000100a00 */
[----:B------:R2:W-:Y:S01]  /*90f0*/  LDGSTS.E [R247+0x1ad00], desc[UR28][R74.64], P4 ;  /* 0x1ad000004af77fae */ /* 0x0005e2000a1a101c */
[----:B-1----:R-:W-:-:S03]  /*9100*/  IMAD.WIDE R76, R0, 0x4, R132 ;  /* 0x00000004004c7825 */ /* 0x002fc600078e0284 */
[----:B------:R3:W-:Y:S04]  /*9110*/  LDGSTS.E [R247+0x1ae00], desc[UR28][R72.64], P4 ;  /* 0x1ae0000048f77fae */ /* 0x0007e8000a1a101c */
[----:B------:R-:W-:Y:S01]  /*9120*/  STL.64 [R1+0xf28], R84 ;  /* 0x000f285401007387 */ /* 0x000fe20000100a00 */
[----:B--2---:R-:W-:-:S03]  /*9130*/  IMAD.WIDE R74, R0, 0x4, R134 ;  /* 0x00000004004a7825 */ /* 0x004fc600078e0286 */
[----:B------:R4:W-:Y:S04]  /*9140*/  LDGSTS.E [R247+0x1af00], desc[UR28][R70.64], P4 ;  /* 0x1af0000046f77fae */ /* 0x0009e8000a1a101c */
[----:B------:R1:W-:Y:S01]  /*9150*/  STL.64 [R1+0xf30], R82 ;  /* 0x000f305201007387 */ /* 0x0003e20000100a00 */
[----:B---3--:R-:W-:-:S03]  /*9160*/  IMAD.WIDE R72, R0, 0x4, R136 ;  /* 0x0000000400487825 */ /* 0x008fc600078e0288 */
[----:B------:R-:W-:Y:S01]  /*9170*/  STL.64 [R1+0xf38], R80 ;  /* 0x000f385001007387 */ /* 0x000fe20000100a00 */
[----:B----4-:R-:W-:-:S03]  /*9180*/  IMAD.WIDE R70, R0, 0x4, R138 ;  /* 0x0000000400467825 */ /* 0x010fc600078e028a */
[----:B------:R-:W-:Y:S04]  /*9190*/  STL.64 [R1+0xf40], R78 ;  /* 0x000f404e01007387 */ /* 0x000fe80000100a00 */
[----:B------:R-:W-:Y:S04]  /*91a0*/  LDGSTS.E [R247+0x1c800], desc[UR28][R84.64], P3 ;  /* 0x1c80000054f77fae */ /* 0x000fe800099a101c */
[----:B------:R-:W-:Y:S04]  /*91b0*/  STL.64 [R1+0xf48], R76 ;  /* 0x000f484c01007387 */ /* 0x000fe80000100a00 */
[----:B------:R-:W-:Y:S04]  /*91c0*/  LDGSTS.E [R247+0x1c900], desc[UR28][R82.64], P3 ;  /* 0x1c90000052f77fae */ /* 0x000fe800099a101c */
[----:B------:R2:W-:Y:S04]  /*91d0*/  STL.64 [R1+0xf50], R74 ;  /* 0x000f504a01007387 */ /* 0x0005e80000100a00 */
[----:B------:R-:W-:Y:S04]  /*91e0*/  LDGSTS.E [R247+0x1ca00], desc[UR28][R80.64], P3 ;  /* 0x1ca0000050f77fae */ /* 0x000fe800099a101c */
[----:B------:R3:W-:Y:S04]  /*91f0*/  STL.64 [R1+0xf58], R72 ;  /* 0x000f584801007387 */ /* 0x0007e80000100a00 */
[----:B------:R4:W-:Y:S04]  /*9200*/  LDGSTS.E [R247+0x1cb00], desc[UR28][R78.64], P3 ;  /* 0x1cb000004ef77fae */ /* 0x0009e800099a101c */
[----:B------:R5:W-:Y:S04]  /*9210*/  STL.64 [R1+0xf60], R70 ;  /* 0x000f604601007387 */ /* 0x000be80000100a00 */
[----:B------:R2:W-:Y:S04]  /*9220*/  LDGSTS.E [R247+0x1cc00], desc[UR28][R76.64], P3 ;  /* 0x1cc000004cf77fae */ /* 0x0005e800099a101c */
[----:B------:R-:W-:Y:S04]  /*9230*/  LDGSTS.E [R247+0x1cd00], desc[UR28][R74.64], P3 ;  /* 0x1cd000004af77fae */ /* 0x000fe800099a101c */
[----:B-1----:R-:W5:Y:S04]  /*9240*/  LDL.LU.64 R82, [R1+0x4f8] ;  /* 0x0004f80001527983 */ /* 0x002f680000300a00 */
[----:B------:R-:W-:Y:S04]  /*9250*/  LDGSTS.E [R247+0x1ce00], desc[UR28][R72.64], P3 ;  /* 0x1ce0000048f77fae */ /* 0x000fe800099a101c */
[----:B--2---:R-:W2:Y:S04]  /*9260*/  LDL.LU.64 R74, [R1+0x4f0] ;  /* 0x0004f000014a7983 */ /* 0x004ea80000300a00 */
[----:B------:R-:W2:Y:S04]  /*9270*/  LDL.LU.64 R84, [R1+0x4e8] ;  /* 0x0004e80001547983 */ /* 0x000ea80000300a00 */
[----:B------:R-:W2:Y:S04]  /*9280*/  LDL.LU.64 R80, [R1+0x4e0] ;  /* 0x0004e00001507983 */ /* 0x000ea80000300a00 */
[----:B---3--:R-:W3:Y:S04]  /*9290*/  LDL.LU.64 R72, [R1+0x4d8] ;  /* 0x0004d80001487983 */ /* 0x008ee80000300a00 */
[----:B------:R-:W3:Y:S04]  /*92a0*/  LDL.LU.64 R92, [R1+0x4d0] ;  /* 0x0004d000015c7983 */ /* 0x000ee80000300a00 */
[----:B------:R-:W3:Y:S01]  /*92b0*/  LDL.LU.64 R100, [R1+0x4c8] ;  /* 0x0004c80001647983 */ /* 0x000ee20000300a00 */
[----:B------:R-:W-:Y:S01]  /*92c0*/  SHF.R.U64 R4, R249, 0x2, RZ ;  /* 0x00000002f9047819 */ /* 0x000fe200000012ff */
[----:B------:R-:W-:-:S02]  /*92d0*/  IMAD.WIDE R96, R0, 0x4, R242 ;  /* 0x0000000400607825 */ /* 0x000fc400078e02f2 */
[----:B------:R-:W3:Y:S01]  /*92e0*/  LDL.LU.64 R98, [R1+0x4c0] ;  /* 0x0004c00001627983 */ /* 0x000ee20000300a00 */
[----:B------:R-:W-:Y:S01]  /*92f0*/  LOP3.LUT P2, RZ, R4, 0x1, RZ, 0xc0, !PT ;  /* 0x0000000104ff7812 */ /* 0x000fe2000784c0ff */
[----:B------:R-:W-:-:S04]  /*9300*/  IMAD.WIDE R94, R0, 0x4, R142 ;  /* 0x00000004005e7825 */ /* 0x000fc800078e028e */
[C---:B------:R-:W-:Y:S01]  /*9310*/  IMAD.WIDE R90, R0.reuse, 0x4, R144 ;  /* 0x00000004005a7825 */ /* 0x040fe200078e0290 */
[----:B------:R-:W-:Y:S03]  /*9320*/  STL.64 [R1+0x1028], R96 ;  /* 0x0010286001007387 */ /* 0x000fe60000100a00 */
[C---:B------:R-:W-:Y:S01]  /*9330*/  IMAD.WIDE R88, R0.reuse, 0x4, R146 ;  /* 0x0000000400587825 */ /* 0x040fe200078e0292 */
[----:B------:R5:W-:Y:S03]  /*9340*/  LDGSTS.E [R247+0x1cf00], desc[UR28][R70.64], P3 ;  /* 0x1cf0000046f77fae */ /* 0x000be600099a101c */
[C---:B------:R-:W-:Y:S01]  /*9350*/  IMAD.WIDE R86, R0.reuse, 0x4, R148 ;  /* 0x0000000400567825 */ /* 0x040fe200078e0294 */
[----:B------:R-:W-:Y:S03]  /*9360*/  STL.64 [R1+0x1030], R94 ;  /* 0x0010305e01007387 */ /* 0x000fe60000100a00 */
[C---:B----4-:R-:W-:Y:S01]  /*9370*/  IMAD.WIDE R78, R0.reuse, 0x4, R150 ;  /* 0x00000004004e7825 */ /* 0x050fe200078e0296 */
[----:B------:R1:W-:Y:S03]  /*9380*/  STL.64 [R1+0x1038], R90 ;  /* 0x0010385a01007387 */ /* 0x0003e60000100a00 */
[C---:B------:R-:W-:Y:S01]  /*9390*/  IMAD.WIDE R76, R0.reuse, 0x4, R152 ;  /* 0x00000004004c7825 */ /* 0x040fe200078e0298 */
[----:B------:R-:W-:Y:S03]  /*93a0*/  STL.64 [R1+0x1040], R88 ;  /* 0x0010405801007387 */ /* 0x000fe60000100a00 */
[C---:B-----5:R-:W-:Y:S01]  /*93b0*/  IMAD.WIDE R70, R0.reuse, 0x4, R154 ;  /* 0x0000000400467825 */ /* 0x060fe200078e029a */
[----:B------:R-:W-:Y:S04]  /*93c0*/  STL.64 [R1+0x1048], R86 ;  /* 0x0010485601007387 */ /* 0x000fe80000100a00 */
[----:B------:R2:W-:Y:S04]  /*93d0*/  LDGSTS.E [R247+0x1e800], desc[UR28][R96.64], P2 ;  /* 0x1e80000060f77fae */ /* 0x0005e800091a101c */
[----:B------:R4:W-:Y:S04]  /*93e0*/  STL.64 [R1+0x1050], R78 ;  /* 0x0010504e01007387 */ /* 0x0009e80000100a00 */
[----:B------:R5:W-:Y:S04]  /*93f0*/  LDGSTS.E [R247+0x1e900], desc[UR28][R94.64], P2 ;  /* 0x1e9000005ef77fae */ /* 0x000be800091a101c */
[----:B------:R1:W-:Y:S04]  /*9400*/  STL.64 [R1+0x1058], R76 ;  /* 0x0010584c01007387 */ /* 0x0003e80000100a00 */
[----:B------:R-:W-:Y:S04]  /*9410*/  LDGSTS.E [R247+0x1ea00], desc[UR28][R90.64], P2 ;  /* 0x1ea000005af77fae */ /* 0x000fe800091a101c */
[----:B------:R1:W-:Y:S04]  /*9420*/  STL.64 [R1+0x1060], R70 ;  /* 0x0010604601007387 */ /* 0x0003e80000100a00 */
[----:B------:R-:W-:Y:S04]  /*9430*/  LDGSTS.E [R247+0x1eb00], desc[UR28][R88.64], P2 ;  /* 0x1eb0000058f77fae */ /* 0x000fe800091a101c */
[----:B------:R-:W-:Y:S04]  /*9440*/  LDGSTS.E [R247+0x1ec00], desc[UR28][R86.64], P2 ;  /* 0x1ec0000056f77fae */ /* 0x000fe800091a101c */
[----:B-1----:R-:W3:Y:S04]  /*9450*/  LDL.LU.64 R90, [R1+0x438] ;  /* 0x00043800015a7983 */ /* 0x002ee80000300a00 */
[----:B------:R-:W-:Y:S04]  /*9460*/  LDGSTS.E [R247+0x1ed00], desc[UR28][R78.64], P2 ;  /* 0x1ed000004ef77fae */ /* 0x000fe800091a101c */
[----:B------:R-:W-:Y:S01]  /*9470*/  LDGSTS.E [R247+0x1ee00], desc[UR28][R76.64], P2 ;  /* 0x1ee000004cf77fae */ /* 0x000fe200091a101c */
[----:B------:R-:W-:-:S03]  /*9480*/  IMAD.WIDE R250, R0, 0x4, R82 ;  /* 0x0000000400fa7825 */ /* 0x000fc600078e0252 */
[----:B----4-:R-:W4:Y:S04]  /*9490*/  LDL.LU.64 R78, [R1+0x430] ;  /* 0x00043000014e7983 */ /* 0x010f280000300a00 */
[----:B------:R-:W4:Y:S01]  /*94a0*/  LDL.LU.64 R76, [R1+0x428] ;  /* 0x00042800014c7983 */ /* 0x000f220000300a00 */
[----:B--2---:R-:W-:-:S03]  /*94b0*/  IMAD.WIDE R96, R0, 0x4, R74 ;  /* 0x0000000400607825 */ /* 0x004fc600078e024a */
[----:B------:R-:W2:Y:S01]  /*94c0*/  LDL.LU.64 R88, [R1+0x420] ;  /* 0x0004200001587983 */ /* 0x000ea20000300a00 */
[----:B------:R-:W-:-:S03]  /*94d0*/  IMAD.WIDE R84, R0, 0x4, R84 ;  /* 0x0000000400547825 */ /* 0x000fc600078e0254 */
[----:B------:R-:W2:Y:S01]  /*94e0*/  LDL.LU.64 R74, [R1+0x418] ;  /* 0x00041800014a7983 */ /* 0x000ea20000300a00 */
[----:B------:R-:W-:-:S03]  /*94f0*/  IMAD.WIDE R82, R0, 0x4, R80 ;  /* 0x0000000400527825 */ /* 0x000fc600078e0250 */
[----:B------:R-:W-:Y:S01]  /*9500*/  STL.64 [R1], R96 ;  /* 0x0000006001007387 */ /* 0x000fe20000100a00 */
[----:B---3--:R-:W-:-:S03]  /*9510*/  IMAD.WIDE R80, R0, 0x4, R72 ;  /* 0x0000000400507825 */ /* 0x008fc600078e0248 */
[----:B------:R-:W3:Y:S04]  /*9520*/  LDL.LU.64 R86, [R1+0x410] ;  /* 0x0004100001567983 */ /* 0x000ee80000300a00 */
[----:B------:R1:W-:Y:S01]  /*9530*/  STL.64 [R1+0x20], R84 ;  /* 0x0000205401007387 */ /* 0x0003e20000100a00 */
[----:B-----5:R-:W-:-:S03]  /*9540*/  IMAD.WIDE R94, R0, 0x4, R92 ;  /* 0x00000004005e7825 */ /* 0x020fc600078e025c */
[----:B------:R-:W5:Y:S01]  /*9550*/  LDL.LU.64 R72, [R1+0x408] ;  /* 0x0004080001487983 */ /* 0x000f620000300a00 */
[----:B------:R-:W-:-:S03]  /*9560*/  IMAD.WIDE R92, R0, 0x4, R100 ;  /* 0x00000004005c7825 */ /* 0x000fc600078e0264 */
[----:B------:R1:W-:Y:S04]  /*9570*/  STL.64 [R1+0x200], R82 ;  /* 0x0002005201007387 */ /* 0x0003e80000100a00 */
[----:B------:R1:W-:Y:S04]  /*9580*/  STL.64 [R1+0x208], R80 ;  /* 0x0002085001007387 */ /* 0x0003e80000100a00 */
[----:B------:R-:W5:Y:S01]  /*9590*/  LDL.LU.64 R100, [R1+0x400] ;  /* 0x0004000001647983 */ /* 0x000f620000300a00 */
[----:B------:R-:W-:-:S03]  /*95a0*/  SHF.R.U64 R4, R249, 0x1d, RZ ;  /* 0x0000001df9047819 */ /* 0x000fc600000012ff */
[----:B------:R1:W-:Y:S01]  /*95b0*/  LDGSTS.E [R247+0x1ef00], desc[UR28][R70.64], P2 ;  /* 0x1ef0000046f77fae */ /* 0x0003e200091a101c */
[----:B------:R-:W-:-:S03]  /*95c0*/  LOP3.LUT P5, RZ, R4, 0x1, RZ, 0xc0, !PT ;  /* 0x0000000104ff7812 */ /* 0x000fc600078ac0ff */
[----:B------:R4:W-:Y:S04]  /*95d0*/  STL.64 [R1+0x240], R94 ;  /* 0x0002405e01007387 */ /* 0x0009e80000100a00 */
[----:B------:R2:W-:Y:S01]  /*95e0*/  STL.64 [R1+0x248], R92 ;  /* 0x0002485c01007387 */ /* 0x0005e20000100a00 */
[----:B-1----:R-:W-:-:S05]  /*95f0*/  IMAD.WIDE R70, R0, 0x4, R98 ;  /* 0x0000000400467825 */ /* 0x002fca00078e0262 */
[----:B------:R-:W-:Y:S04]  /*9600*/  LDGSTS.E [R248+0x11000], desc[UR28][R250.64], P5 ;  /* 0x11000000faf87fae */ /* 0x000fe8000a9a101c */
[----:B------:R4:W-:Y:S04]  /*9610*/  LDGSTS.E [R248+0x11100], desc[UR28][R96.64], P5 ;  /* 0x1110000060f87fae */ /* 0x0009e8000a9a101c */
[----:B------:R-:W-:Y:S04]  /*9620*/  LDGSTS.E [R248+0x11200], desc[UR28][R84.64], P5 ;  /* 0x1120000054f87fae */ /* 0x000fe8000a9a101c */
[----:B------:R1:W-:Y:S04]  /*9630*/  STL.64 [R1+0x260], R70 ;  /* 0x0002604601007387 */ /* 0x0003e80000100a00 */
[----:B------:R-:W-:Y:S04]  /*9640*/  LDGSTS.E [R248+0x11300], desc[UR28][R82.64], P5 ;  /* 0x1130000052f87fae */ /* 0x000fe8000a9a101c */
[----:B------:R-:W-:Y:S04]  /*9650*/  LDGSTS.E [R248+0x11400], desc[UR28][R80.64], P5 ;  /* 0x1140000050f87fae */ /* 0x000fe8000a9a101c */
[----:B------:R-:W5:Y:S04]  /*9660*/  LDL.LU.64 R84, [R1+0x378] ;  /* 0x0003780001547983 */ /* 0x000f680000300a00 */
[----:B------:R-:W5:Y:S04]  /*9670*/  LDL.LU.64 R82, [R1+0x370] ;  /* 0x0003700001527983 */ /* 0x000f680000300a00 */
[----:B------:R1:W-:Y:S01]  /*9680*/  LDGSTS.E [R248+0x11500], desc[UR28][R94.64], P5 ;  /* 0x115000005ef87fae */ /* 0x0003e2000a9a101c */
[----:B------:R-:W-:-:S03]  /*9690*/  IMAD.WIDE R98, R0, 0x4, R90 ;  /* 0x0000000400627825 */ /* 0x000fc600078e025a */
[----:B------:R-:W5:Y:S04]  /*96a0*/  LDL.LU.64 R80, [R1+0x368] ;  /* 0x0003680001507983 */ /* 0x000f680000300a00 */
[----:B------:R2:W-:Y:S04]  /*96b0*/  LDGSTS.E [R248+0x11600], desc[UR28][R92.64], P5 ;  /* 0x116000005cf87fae */ /* 0x0005e8000a9a101c */
[----:B------:R1:W-:Y:S01]  /*96c0*/  LDGSTS.E [R248+0x11700], desc[UR28][R70.64], P5 ;  /* 0x1170000046f87fae */ /* 0x0003e2000a9a101c */
[----:B----4-:R-:W-:-:S03]  /*96d0*/  IMAD.WIDE R96, R0, 0x4, R78 ;  /* 0x0000000400607825 */ /* 0x010fc600078e024e */
[----:B------:R-:W4:Y:S01]  /*96e0*/  LDL.LU.64 R78, [R1+0x360] ;  /* 0x00036000014e7983 */ /* 0x000f220000300a00 */
[----:B-1----:R-:W-:-:S03]  /*96f0*/  IMAD.WIDE R94, R0, 0x4, R76 ;  /* 0x00000004005e7825 */ /* 0x002fc600078e024c */
[----:B------:R1:W-:Y:S01]  /*9700*/  STL.64 [R1+0x2d0], R98 ;  /* 0x0002d06201007387 */ /* 0x0003e20000100a00 */
[----:B--2---:R-:W-:-:S03]  /*9710*/  IMAD.WIDE R92, R0, 0x4, R88 ;  /* 0x00000004005c7825 */ /* 0x004fc600078e0258 */
[----:B------:R-:W2:Y:S01]  /*9720*/  LDL.LU.64 R76, [R1+0x358] ;  /* 0x00035800014c7983 */ /* 0x000ea20000300a00 */
[----:B------:R-:W-:-:S03]  /*9730*/  IMAD.WIDE R90, R0, 0x4, R74 ;  /* 0x00000004005a7825 */ /* 0x000fc600078e024a */
[----:B------:R1:W-:Y:S04]  /*9740*/  STL.64 [R1+0x2d8], R96 ;  /* 0x0002d86001007387 */ /* 0x0003e80000100a00 */
[----:B------:R1:W-:Y:S01]  /*9750*/  STL.64 [R1+0x2e0], R94 ;  /* 0x0002e05e01007387 */ /* 0x0003e20000100a00 */
[----:B---3--:R-:W-:-:S03]  /*9760*/  IMAD.WIDE R88, R0, 0x4, R86 ;  /* 0x0000000400587825 */ /* 0x008fc600078e0256 */
[----:B------:R-:W3:Y:S04]  /*9770*/  LDL.LU.64 R74, [R1+0x350] ;  /* 0x00035000014a7983 */ /* 0x000ee80000300a00 */
[----:B------:R1:W-:Y:S01]  /*9780*/  STL.64 [R1+0x2e8], R92 ;  /* 0x0002e85c01007387 */ /* 0x0003e20000100a00 */
[----:B-----5:R-:W-:-:S03]  /*9790*/  IMAD.WIDE R86, R0, 0x4, R72 ;  /* 0x0000000400567825 */ /* 0x020fc600078e0248 */
[----:B------:R5:W-:Y:S04]  /*97a0*/  STL.64 [R1+0x2f0], R90 ;  /* 0x0002f05a01007387 */ /* 0x000be80000100a00 */
[----:B------:R-:W3:Y:S04]  /*97b0*/  LDL.LU.64 R72, [R1+0x348] ;  /* 0x0003480001487983 */ /* 0x000ee80000300a00 */
[----:B------:R1:W-:Y:S01]  /*97c0*/  STL.64 [R1+0x2f8], R88 ;  /* 0x0002f85801007387 */ /* 0x0003e20000100a00 */
[----:B------:R-:W-:-:S03]  /*97d0*/  IMAD.WIDE R70, R0, 0x4, R100 ;  /* 0x0000000400467825 */ /* 0x000fc600078e0264 */
[----:B------:R1:W-:Y:S04]  /*97e0*/  STL.64 [R1+0x380], R86 ;  /* 0x0003805601007387 */ /* 0x0003e80000100a00 */
[----:B------:R-:W3:Y:S01]  /*97f0*/  LDL.LU.64 R100, [R1+0x340] ;  /* 0x0003400001647983 */ /* 0x000ee20000300a00 */
[----:B------:R-:W-:-:S04]  /*9800*/  SHF.R.U64 R4, R249, 0x19, RZ ;  /* 0x00000019f9047819 */ /* 0x000fc800000012ff */
[----:B------:R-:W-:Y:S01]  /*9810*/  LOP3.LUT P0, RZ, R4, 0x1, RZ, 0xc0, !PT ;  /* 0x0000000104ff7812 */ /* 0x000fe2000780c0ff */
[----:B------:R1:W-:Y:S01]  /*9820*/  STL.64 [R1+0x388], R70 ;  /* 0x0003884601007387 */ /* 0x0003e20000100a00 */
[----:B------:R-:W-:-:S04]  /*9830*/  SHF.R.U64 R4, R249, 0x15, RZ ;  /* 0x00000015f9047819 */ /* 0x000fc800000012ff */
[----:B------:R-:W-:-:S07]  /*9840*/  LOP3.LUT P6, RZ, R4, 0x1, RZ, 0xc0, !PT ;  /* 0x0000000104ff7812 */ /* 0x000fce00078cc0ff */
[----:B------:R-:W-:Y:S04]  /*9850*/  LDGSTS.E [R248+0x13000], desc[UR28][R98.64], P0 ;  /* 0x1300000062f87fae */ /* 0x000fe800081a101c */
[----:B------:R-:W-:Y:S04]  /*9860*/  LDGSTS.E [R248+0x13100], desc[UR28][R96.64], P0 ;  /* 0x1310000060f87fae */ /* 0x000fe800081a101c */
[----:B------:R-:W-:Y:S04]  /*9870*/  LDGSTS.E [R248+0x13200], desc[UR28][R94.64], P0 ;  /* 0x132000005ef87fae */ /* 0x000fe800081a101c */
[----:B-1----:R-:W3:Y:S04]  /*9880*/  LDL.LU.64 R98, [R1+0x2b8] ;  /* 0x0002b80001627983 */ /* 0x002ee80000300a00 */
[----:B------:R-:W-:Y:S01]  /*9890*/  LDGSTS.E [R248+0x13300], desc[UR28][R92.64], P0 ;  /* 0x133000005cf87fae */ /* 0x000fe200081a101c */
[----:B------:R-:W-:-:S03]  /*98a0*/  IMAD.WIDE R84, R0, 0x4, R84 ;  /* 0x0000000400547825 */ /* 0x000fc600078e0254 */
[----:B------:R-:W-:Y:S01]  /*98b0*/  LDGSTS.E [R248+0x13400], desc[UR28][R90.64], P0 ;  /* 0x134000005af87fae */ /* 0x000fe200081a101c */
[----:B------:R-:W-:-:S03]  /*98c0*/  IMAD.WIDE R82, R0, 0x4, R82 ;  /* 0x0000000400527825 */ /* 0x000fc600078e0252 */
[----:B------:R1:W-:Y:S04]  /*98d0*/  STL.64 [R1+0x378], R84 ;  /* 0x0003785401007387 */ /* 0x0003e80000100a00 */
[----:B------:R-:W3:Y:S01]  /*98e0*/  LDL.LU.64 R96, [R1+0x2b0] ;  /* 0x0002b00001607983 */ /* 0x000ee20000300a00 */
[----:B------:R-:W-:-:S03]  /*98f0*/  IMAD.WIDE R80, R0, 0x4, R80 ;  /* 0x0000000400507825 */ /* 0x000fc600078e0250 */
[----:B------:R1:W-:Y:S04]  /*9900*/  STL.64 [R1+0x370], R82 ;  /* 0x0003705201007387 */ /* 0x0003e80000100a00 */
[----:B------:R-:W3:Y:S04]  /*9910*/  LDL.LU.64 R94, [R1+0x2a8] ;  /* 0x0002a800015e7983 */ /* 0x000ee80000300a00 */
[----:B------:R1:W-:Y:S04]  /*9920*/  STL.64 [R1+0x368], R80 ;  /* 0x0003685001007387 */ /* 0x0003e80000100a00 */
[----:B------:R-:W3:Y:S04]  /*9930*/  LDL.LU.64 R92, [R1+0x2a0] ;  /* 0x0002a000015c7983 */ /* 0x000ee80000300a00 */
[----:B------:R-:W-:Y:S04]  /*9940*/  LDGSTS.E [R248+0x13500], desc[UR28][R88.64], P0 ;  /* 0x1350000058f87fae */ /* 0x000fe800081a101c */
[----:B-----5:R-:W5:Y:S04]  /*9950*/  LDL.LU.64 R90, [R1+0x298] ;  /* 0x00029800015a7983 */ /* 0x020f680000300a00 */
[----:B------:R-:W-:Y:S04]  /*9960*/  LDGSTS.E [R248+0x13600], desc[UR28][R86.64], P0 ;  /* 0x1360000056f87fae */ /* 0x000fe800081a101c */
[----:B------:R-:W5:Y:S04]  /*9970*/  LDL.LU.64 R88, [R1+0x290] ;  /* 0x0002900001587983 */ /* 0x000f680000300a00 */
[----:B------:R1:W-:Y:S04]  /*9980*/  LDGSTS.E [R248+0x13700], desc[UR28][R70.64], P0 ;  /* 0x1370000046f87fae */ /* 0x0003e800081a101c */
[----:B------:R-:W-:Y:S04]  /*9990*/  LDGSTS.E [R248+0x15000], desc[UR28][R84.64], P6 ;  /* 0x1500000054f87fae */ /* 0x000fe8000b1a101c */
[----:B------:R-:W-:Y:S04]  /*99a0*/  LDGSTS.E [R248+0x15100], desc[UR28][R82.64], P6 ;  /* 0x1510000052f87fae */ /* 0x000fe8000b1a101c */
[----:B------:R-:W-:Y:S01]  /*99b0*/  LDGSTS.E [R248+0x15200], desc[UR28][R80.64], P6 ;  /* 0x1520000050f87fae */ /* 0x000fe2000b1a101c */
[----:B----4-:R-:W-:-:S05]  /*99c0*/  IMAD.WIDE R78, R0, 0x4, R78 ;  /* 0x00000004004e7825 */ /* 0x010fca00078e024e */
[----:B------:R4:W-:Y:S01]  /*99d0*/  STL.64 [R1+0x360], R78 ;  /* 0x0003604e01007387 */ /* 0x0009e20000100a00 */
[----:B--2---:R-:W-:-:S03]  /*99e0*/  IMAD.WIDE R76, R0, 0x4, R76 ;  /* 0x00000004004c7825 */ /* 0x004fc600078e024c */
[----:B------:R-:W2:Y:S04]  /*99f0*/  LDL.LU.64 R86, [R1+0x288] ;  /* 0x0002880001567983 */ /* 0x000ea80000300a00 */
[----:B------:R1:W-:Y:S04]  /*9a00*/  STL.64 [R1+0x358], R76 ;  /* 0x0003584c01007387 */ /* 0x0003e80000100a00 */
[----:B------:R-:W2:Y:S01]  /*9a10*/  LDL.LU.64 R244, [R1+0x280] ;  /* 0x0002800001f47983 */ /* 0x000ea20000300a00 */
[----:B---3--:R-:W-:-:S03]  /*9a20*/  IMAD.WIDE R74, R0, 0x4, R74 ;  /* 0x00000004004a7825 */ /* 0x008fc600078e024a */
[----:B------:R-:W-:Y:S04]  /*9a30*/  LDGSTS.E [R248+0x15300], desc[UR28][R78.64], P6 ;  /* 0x153000004ef87fae */ /* 0x000fe8000b1a101c */
[----:B------:R3:W-:Y:S04]  /*9a40*/  STL.64 [R1+0x350], R74 ;  /* 0x0003504a01007387 */ /* 0x0007e80000100a00 */
[----:B------:R-:W-:Y:S01]  /*9a50*/  LDGSTS.E [R248+0x15400], desc[UR28][R76.64], P6 ;  /* 0x154000004cf87fae */ /* 0x000fe2000b1a101c */
[----:B------:R-:W-:-:S03]  /*9a60*/  IMAD.WIDE R72, R0, 0x4, R72 ;  /* 0x0000000400487825 */ /* 0x000fc600078e0248 */
[----:B------:R-:W-:Y:S04]  /*9a70*/  LDGSTS.E [R248+0x15500], desc[UR28][R74.64], P6 ;  /* 0x155000004af87fae */ /* 0x000fe8000b1a101c */
[----:B------:R3:W-:Y:S04]  /*9a80*/  STL.64 [R1+0x348], R72 ;  /* 0x0003484801007387 */ /* 0x0007e80000100a00 */
[----:B------:R-:W-:Y:S01]  /*9a90*/  LDGSTS.E [R248+0x15600], desc[UR28][R72.64], P6 ;  /* 0x1560000048f87fae */ /* 0x000fe2000b1a101c */
[----:B-1----:R-:W-:-:S05]  /*9aa0*/  IMAD.WIDE R70, R0, 0x4, R100 ;  /* 0x0000000400467825 */ /* 0x002fca00078e0264 */
[----:B------:R1:W-:Y:S04]  /*9ab0*/  STL.64 [R1+0x340], R70 ;  /* 0x0003404601007387 */ /* 0x0003e80000100a00 */
[----:B------:R-:W2:Y:S04]  /*9ac0*/  LDL.LU.64 R84, [R1+0x1f8] ;  /* 0x0001f80001547983 */ /* 0x000ea80000300a00 */
[----:B------:R-:W2:Y:S04]  /*9ad0*/  LDL.LU.64 R82, [R1+0x1f0] ;  /* 0x0001f00001527983 */ /* 0x000ea80000300a00 */
[----:B------:R-:W2:Y:S04]  /*9ae0*/  LDL.LU.64 R80, [R1+0xe8] ;  /* 0x0000e80001507983 */ /* 0x000ea80000300a00 */
[----:B----4-:R-:W4:Y:S04]  /*9af0*/  LDL.LU.64 R78, [R1+0xe0] ;  /* 0x0000e000014e7983 */ /* 0x010f280000300a00 */
[----:B------:R-:W4:Y:S04]  /*9b00*/  LDL.LU.64 R76, [R1+0xd8] ;  /* 0x0000d800014c7983 */ /* 0x000f280000300a00 */
[----:B---3--:R-:W3:Y:S04]  /*9b10*/  LDL.LU.64 R74, [R1+0xd0] ;  /* 0x0000d000014a7983 */ /* 0x008ee80000300a00 */
[----:B------:R-:W3:Y:S04]  /*9b20*/  LDL.LU.64 R72, [R1+0xc8] ;  /* 0x0000c80001487983 */ /* 0x000ee80000300a00 */
[----:B------:R-:W3:Y:S01]  /*9b30*/  LDL.LU.64 R100, [R1+0xc0] ;  /* 0x0000c00001647983 */ /* 0x000ee20000300a00 */
[----:B------:R-:W-:Y:S01]  /*9b40*/  SHF.R.U64 R4, R249, 0x11, RZ ;  /* 0x00000011f9047819 */ /* 0x000fe200000012ff */
[----:B------:R-:W-:-:S02]  /*9b50*/  IMAD.WIDE R98, R0, 0x4, R98 ;  /* 0x0000000400627825 */ /* 0x000fc400078e0262 */
[----:B------:R1:W-:Y:S01]  /*9b60*/  LDGSTS.E [R248+0x15700], desc[UR28][R70.64], P6 ;  /* 0x1570000046f87fae */ /* 0x0003e2000b1a101c */
[----:B------:R-:W-:Y:S02]  /*9b70*/  LOP3.LUT P4, RZ, R4, 0x1, RZ, 0xc0, !PT ;  /* 0x0000000104ff7812 */ /* 0x000fe4000788c0ff */
[----:B------:R-:W-:Y:S01]  /*9b80*/  SHF.R.U64 R4, R249, 0xd, RZ ;  /* 0x0000000df9047819 */ /* 0x000fe200000012ff */
[----:B------:R-:W-:-:S03]  /*9b90*/  IMAD.WIDE R96, R0, 0x4, R96 ;  /* 0x0000000400607825 */ /* 0x000fc600078e0260 */
[----:B------:R-:W-:Y:S01]  /*9ba0*/  LOP3.LUT P3, RZ, R4, 0x1, RZ, 0xc0, !PT ;  /* 0x0000000104ff7812 */ /* 0x000fe2000786c0ff */
[----:B------:R-:W-:Y:S01]  /*9bb0*/  STL.64 [R1+0x2b8], R98 ;  /* 0x0002b86201007387 */ /* 0x000fe20000100a00 */
[----:B------:R-:W-:Y:S01]  /*9bc0*/  SHF.R.U64 R4, R249, 0x9, RZ ;  /* 0x00000009f9047819 */ /* 0x000fe200000012ff */
[----:B------:R-:W-:Y:S02]  /*9bd0*/  IMAD.WIDE R94, R0, 0x4, R94 ;  /* 0x00000004005e7825 */ /* 0x000fe400078e025e */
[----:B------:R-:W-:Y:S01]  /*9be0*/  STL.64 [R1+0x2b0], R96 ;  /* 0x0002b06001007387 */ /* 0x000fe20000100a00 */
[----:B------:R-:W-:-:S03]  /*9bf0*/  LOP3.LUT P2, RZ, R4, 0x1, RZ, 0xc0, !PT ;  /* 0x0000000104ff7812 */ /* 0x000fc6000784c0ff */
[----:B------:R-:W-:Y:S01]  /*9c00*/  LDGSTS.E [R248+0x17000], desc[UR28][R98.64], P4 ;  /* 0x1700000062f87fae */ /* 0x000fe2000a1a101c */
[----:B------:R-:W-:-:S03]  /*9c10*/  IMAD.WIDE R92, R0, 0x4, R92 ;  /* 0x00000004005c7825 */ /* 0x000fc600078e025c */
[----:B------:R-:W-:Y:S04]  /*9c20*/  STL.64 [R1+0x400], R94 ;  /* 0x0004005e01007387 */ /* 0x000fe80000100a00 */
[----:B------:R-:W-:Y:S01]  /*9c30*/  LDGSTS.E [R248+0x17100], desc[UR28][R96.64], P4 ;  /* 0x1710000060f87fae */ /* 0x000fe2000a1a101c */
[----:B-----5:R-:W-:-:S03]  /*9c40*/  IMAD.WIDE R90, R0, 0x4, R90 ;  /* 0x00000004005a7825 */ /* 0x020fc600078e025a */
[----:B------:R-:W-:Y:S04]  /*9c50*/  STL.64 [R1+0x408], R92 ;  /* 0x0004085c01007387 */ /* 0x000fe80000100a00 */
[----:B------:R-:W-:Y:S01]  /*9c60*/  LDGSTS.E [R248+0x17200], desc[UR28][R94.64], P4 ;  /* 0x172000005ef87fae */ /* 0x000fe2000a1a101c */
[----:B------:R-:W-:-:S03]  /*9c70*/  IMAD.WIDE R88, R0, 0x4, R88 ;  /* 0x0000000400587825 */ /* 0x000fc600078e0258 */
[----:B------:R-:W-:Y:S04]  /*9c80*/  STL.64 [R1+0x298], R90 ;  /* 0x0002985a01007387 */ /* 0x000fe80000100a00 */
[----:B------:R-:W-:Y:S01]  /*9c90*/  LDGSTS.E [R248+0x17300], desc[UR28][R92.64], P4 ;  /* 0x173000005cf87fae */ /* 0x000fe2000a1a101c */
[----:B------:R-:W-:-:S03]  /*9ca0*/  SHF.R.U64 R4, R249, 0x5, RZ ;  /* 0x00000005f9047819 */ /* 0x000fc600000012ff */
[----:B------:R-:W-:Y:S04]  /*9cb0*/  STL.64 [R1+0x290], R88 ;  /* 0x0002905801007387 */ /* 0x000fe80000100a00 */
[----:B------:R-:W-:Y:S04]  /*9cc0*/  LDGSTS.E [R248+0x17400], desc[UR28][R90.64], P4 ;  /* 0x174000005af87fae */ /* 0x000fe8000a1a101c */
[----:B------:R-:W-:Y:S01]  /*9cd0*/  LDGSTS.E [R248+0x17500], desc[UR28][R88.64], P4 ;  /* 0x1750000058f87fae */ /* 0x000fe2000a1a101c */
[----:B------:R-:W-:Y:S01]  /*9ce0*/  LOP3.LUT P5, RZ, R4, 0x1, RZ, 0xc0, !PT ;  /* 0x0000000104ff7812 */ /* 0x000fe200078ac0ff */
[----:B--2---:R-:W-:-:S04]  /*9cf0*/  IMAD.WIDE R86, R0, 0x4, R86 ;  /* 0x0000000400567825 */ /* 0x004fc800078e0256 */
[C---:B-1----:R-:W-:Y:S01]  /*9d00*/  IMAD.WIDE R70, R0.reuse, 0x4, R244 ;  /* 0x0000000400467825 */ /* 0x042fe200078e02f4 */
[----:B------:R-:W-:Y:S04]  /*9d10*/  STL.64 [R1+0x288], R86 ;  /* 0x0002885601007387 */ /* 0x000fe80000100a00 */
[----:B------:R1:W-:Y:S04]  /*9d20*/  STL.64 [R1+0x280], R70 ;  /* 0x0002804601007387 */ /* 0x0003e80000100a00 */
[----:B------:R-:W-:Y:S04]  /*9d30*/  LDGSTS.E [R248+0x17600], desc[UR28][R86.64], P4 ;  /* 0x1760000056f87fae */ /* 0x000fe8000a1a101c */
[----:B------:R1:W-:Y:S01]  /*9d40*/  LDGSTS.E [R248+0x17700], desc[UR28][R70.64], P4 ;  /* 0x1770000046f87fae */ /* 0x0003e2000a1a101c */
[----:B------:R-:W-:-:S04]  /*9d50*/  IMAD.WIDE R84, R0, 0x4, R84 ;  /* 0x0000000400547825 */ /* 0x000fc800078e0254 */
[C---:B------:R-:W-:Y:S01]  /*9d60*/  IMAD.WIDE R82, R0.reuse, 0x4, R82 ;  /* 0x0000000400527825 */ /* 0x040fe200078e0252 */
[----:B------:R2:W-:Y:S03]  /*9d70*/  STL.64 [R1+0x420], R84 ;  /* 0x0004205401007387 */ /* 0x0005e60000100a00 */
[C---:B------:R-:W-:Y:S01]  /*9d80*/  IMAD.WIDE R80, R0.reuse, 0x4, R80 ;  /* 0x0000000400507825 */ /* 0x040fe200078e0250 */
[----:B------:R5:W-:Y:S03]  /*9d90*/  STL.64 [R1+0x428], R82 ;  /* 0x0004285201007387 */ /* 0x000be60000100a00 */
[C---:B----4-:R-:W-:Y:S01]  /*9da0*/  IMAD.WIDE R78, R0.reuse, 0x4, R78 ;  /* 0x00000004004e7825 */ /* 0x050fe200078e024e */
[----:B------:R2:W-:Y:S03]  /*9db0*/  LDGSTS.E [R248+0x19000], desc[UR28][R84.64], P3 ;  /* 0x1900000054f87fae */ /* 0x0005e600099a101c */
[C---:B------:R-:W-:Y:S01]  /*9dc0*/  IMAD.WIDE R76, R0.reuse, 0x4, R76 ;  /* 0x00000004004c7825 */ /* 0x040fe200078e024c */
[----:B------:R4:W-:Y:S03]  /*9dd0*/  STL.64 [R1+0x430], R80 ;  /* 0x0004305001007387 */ /* 0x0009e60000100a00 */
[C---:B---3--:R-:W-:Y:S01]  /*9de0*/  IMAD.WIDE R74, R0.reuse, 0x4, R74 ;  /* 0x00000004004a7825 */ /* 0x048fe200078e024a */
[----:B------:R5:W-:Y:S03]  /*9df0*/  LDGSTS.E [R248+0x19100], desc[UR28][R82.64], P3 ;  /* 0x1910000052f87fae */ /* 0x000be600099a101c */
[C---:B------:R-:W-:Y:S01]  /*9e00*/  IMAD.WIDE R72, R0.reuse, 0x4, R72 ;  /* 0x0000000400487825 */ /* 0x040fe200078e0248 */
[----:B------:R3:W-:Y:S03]  /*9e10*/  STL.64 [R1+0x438], R78 ;  /* 0x0004384e01007387 */ /* 0x0007e60000100a00 */
[C---:B-1----:R-:W-:Y:S01]  /*9e20*/  IMAD.WIDE R70, R0.reuse, 0x4, R100 ;  /* 0x0000000400467825 */ /* 0x042fe200078e0264 */
[----:B------:R4:W-:Y:S03]  /*9e30*/  LDGSTS.E [R248+0x19200], desc[UR28][R80.64], P3 ;  /* 0x1920000050f87fae */ /* 0x0009e600099a101c */
[C---:B--2---:R-:W-:Y:S01]  /*9e40*/  IMAD.WIDE R84, R0.reuse, 0x4, R170 ;  /* 0x0000000400547825 */ /* 0x044fe200078e02aa */
[----:B------:R1:W-:Y:S03]  /*9e50*/  STL.64 [R1+0x4c0], R76 ;  /* 0x0004c04c01007387 */ /* 0x0003e60000100a00 */
[C---:B-----5:R-:W-:Y:S01]  /*9e60*/  IMAD.WIDE R82, R0.reuse, 0x4, R156 ;  /* 0x0000000400527825 */ /* 0x060fe200078e029c */
[----:B------:R3:W-:Y:S04]  /*9e70*/  LDGSTS.E [R248+0x19300], desc[UR28][R78.64], P3 ;  /* 0x193000004ef87fae */ /* 0x0007e800099a101c */
[----:B------:R2:W-:Y:S01]  /*9e80*/  STL.64 [R1+0x4c8], R74 ;  /* 0x0004c84a01007387 */ /* 0x0005e20000100a00 */
[----:B----4-:R-:W-:-:S03]  /*9e90*/  IMAD.WIDE R80, R0, 0x4, R158 ;  /* 0x0000000400507825 */ /* 0x010fc600078e029e */
        /* <DEDUP_REMOVED lines=8> */
[----:B--2---:R-:W-:-:S03]  /*9f20*/  IMAD.WIDE R74, R0, 0x4, R164 ;  /* 0x00000004004a7825 */ /* 0x004fc600078e02a4 */
[----:B------:R1:W-:Y:S04]  /*9f30*/  STL.64 [R1+0x4f0], R84 ;  /* 0x0004f05401007387 */ /* 0x0003e80000100a00 */
[----:B------:R2:W-:Y:S01]  /*9f40*/  STL.64 [R1+0x4f8], R82 ;  /* 0x0004f85201007387 */ /* 0x0005e20000100a00 */
[----:B----4-:R-:W-:-:S03]  /*9f50*/  IMAD.WIDE R72, R0, 0x4, R166 ;  /* 0x0000000400487825 */ /* 0x010fc600078e02a6 */
[----:B------:R1:W-:Y:S01]  /*9f60*/  LDGSTS.E [R248+0x1b000], desc[UR28][R84.64], P2 ;  /* 0x1b00000054f87fae */ /* 0x0003e200091a101c */
[----:B---3--:R-:W-:-:S03]  /*9f70*/  IMAD.WIDE R70, R0, 0x4, R168 ;  /* 0x0000000400467825 */ /* 0x008fc600078e02a8 */
[----:B------:R3:W-:Y:S04]  /*9f80*/  STL.64 [R1+0xe78], R80 ;  /* 0x000e785001007387 */ /* 0x0007e80000100a00 */
[----:B------:R2:W-:Y:S04]  /*9f90*/  LDGSTS.E [R248+0x1b100], desc[UR28][R82.64], P2 ;  /* 0x1b10000052f87fae */ /* 0x0005e800091a101c */
[----:B------:R4:W-:Y:S01]  /*9fa0*/  STL.64 [R1+0xe80], R78 ;  /* 0x000e804e01007387 */ /* 0x0009e20000100a00 */
[----:B-1----:R-:W-:-:S03]  /*9fb0*/  IMAD.WIDE R84, R0, 0x4, R186 ;  /* 0x0000000400547825 */ /* 0x002fc600078e02ba */
[----:B------:R3:W-:Y:S04]  /*9fc0*/  LDGSTS.E [R248+0x1b200], desc[UR28][R80.64], P2 ;  /* 0x1b20000050f87fae */ /* 0x0007e800091a101c */
[----:B------:R1:W-:Y:S01]  /*9fd0*/  STL.64 [R1+0xe88], R76 ;  /* 0x000e884c01007387 */ /* 0x0003e20000100a00 */
[----:B--2---:R-:W-:-:S03]  /*9fe0*/  IMAD.WIDE R82, R0, 0x4, R172 ;  /* 0x0000000400527825 */ /* 0x004fc600078e02ac */
[----:B------:R4:W-:Y:S04]  /*9ff0*/  LDGSTS.E [R248+0x1b300], desc[UR28][R78.64], P2 ;  /* 0x1b3000004ef87fae */ /* 0x0009e800091a101c */
[----:B------:R2:W-:Y:S01]  /*a000*/  STL.64 [R1+0xe90], R74 ;  /* 0x000e904a01007387 */ /* 0x0005e20000100a00 */
[----:B---3--:R-:W-:-:S03]  /*a010*/  IMAD.WIDE R80, R0, 0x4, R174 ;  /* 0x0000000400507825 */ /* 0x008fc600078e02ae */
[----:B------:R1:W-:Y:S04]  /*a020*/  LDGSTS.E [R248+0x1b400], desc[UR28][R76.64], P2 ;  /* 0x1b4000004cf87fae */ /* 0x0003e800091a101c */
[----:B------:R3:W-:Y:S01]  /*a030*/  STL.64 [R1+0xe98], R72 ;  /* 0x000e984801007387 */ /* 0x0007e20000100a00 */
[----:B----4-:R-:W-:-:S03]  /*a040*/  IMAD.WIDE R78, R0, 0x4, R176 ;  /* 0x00000004004e7825 */ /* 0x010fc600078e02b0 */
[----:B------:R2:W-:Y:S04]  /*a050*/  LDGSTS.E [R248+0x1b500], desc[UR28][R74.64], P2 ;  /* 0x1b5000004af87fae */ /* 0x0005e800091a101c */
[----:B------:R4:W-:Y:S01]  /*a060*/  STL.64 [R1+0xea0], R70 ;  /* 0x000ea04601007387 */ /* 0x0009e20000100a00 */
[----:B-1----:R-:W-:-:S03]  /*a070*/  IMAD.WIDE R76, R0, 0x4, R178 ;  /* 0x00000004004c7825 */ /* 0x002fc600078e02b2 */
[----:B------:R3:W-:Y:S04]  /*a080*/  LDGSTS.E [R248+0x1b600], desc[UR28][R72.64], P2 ;  /* 0x1b60000048f87fae */ /* 0x0007e800091a101c */
[----:B------:R4:W-:Y:S01]  /*a090*/  LDGSTS.E [R248+0x1b700], desc[UR28][R70.64], P2 ;  /* 0x1b70000046f87fae */ /* 0x0009e200091a101c */
[----:B--2---:R-:W-:-:S03]  /*a0a0*/  IMAD.WIDE R74, R0, 0x4, R180 ;  /* 0x00000004004a7825 */ /* 0x004fc600078e02b4 */
[----:B------:R-:W-:Y:S04]  /*a0b0*/  STL.64 [R1+0xf68], R84 ;  /* 0x000f685401007387 */ /* 0x000fe80000100a00 */
[----:B------:R-:W-:Y:S01]  /*a0c0*/  STL.64 [R1+0xf70], R82 ;  /* 0x000f705201007387 */ /* 0x000fe20000100a00 */
[----:B---3--:R-:W-:-:S03]  /*a0d0*/  IMAD.WIDE R72, R0, 0x4, R182 ;  /* 0x0000000400487825 */ /* 0x008fc600078e02b6 */
[----:B------:R-:W-:Y:S01]  /*a0e0*/  LDGSTS.E [R248+0x1d000], desc[UR28][R84.64], P5 ;  /* 0x1d00000054f87fae */ /* 0x000fe2000a9a101c */
[----:B----4-:R-:W-:-:S03]  /*a0f0*/  IMAD.WIDE R70, R0, 0x4, R184 ;  /* 0x0000000400467825 */ /* 0x010fc600078e02b8 */
[----:B------:R-:W-:Y:S04]  /*a100*/  STL.64 [R1+0xf78], R80 ;  /* 0x000f785001007387 */ /* 0x000fe80000100a00 */
[----:B------:R-:W-:Y:S04]  /*a110*/  LDGSTS.E [R248+0x1d100], desc[UR28][R82.64], P5 ;  /* 0x1d10000052f87fae */ /* 0x000fe8000a9a101c */
[----:B------:R-:W-:Y:S04]  /*a120*/  STL.64 [R1+0xf80], R78 ;  /* 0x000f804e01007387 */ /* 0x000fe80000100a00 */
[----:B------:R-:W-:Y:S04]  /*a130*/  LDGSTS.E [R248+0x1d200], desc[UR28][R80.64], P5 ;  /* 0x1d20000050f87fae */ /* 0x000fe8000a9a101c */
[----:B------:R-:W-:Y:S04]  /*a140*/  STL.64 [R1+0xf88], R76 ;  /* 0x000f884c01007387 */ /* 0x000fe80000100a00 */
[----:B------:R-:W-:Y:S04]  /*a150*/  LDGSTS.E [R248+0x1d300], desc[UR28][R78.64], P5 ;  /* 0x1d3000004ef87fae */ /* 0x000fe8000a9a101c */
[----:B------:R-:W-:Y:S04]  /*a160*/  STL.64 [R1+0xf90], R74 ;  /* 0x000f904a01007387 */ /* 0x000fe80000100a00 */
[----:B------:R1:W-:Y:S04]  /*a170*/  LDGSTS.E [R248+0x1d400], desc[UR28][R76.64], P5 ;  /* 0x1d4000004cf87fae */ /* 0x0003e8000a9a101c */
[----:B------:R2:W-:Y:S04]  /*a180*/  STL.64 [R1+0xf98], R72 ;  /* 0x000f984801007387 */ /* 0x0005e80000100a00 */
[----:B------:R3:W-:Y:S04]  /*a190*/  LDGSTS.E [R248+0x1d500], desc[UR28][R74.64], P5 ;  /* 0x1d5000004af87fae */ /* 0x0007e8000a9a101c */
[----:B------:R4:W-:Y:S04]  /*a1a0*/  STL.64 [R1+0xfa0], R70 ;  /* 0x000fa04601007387 */ /* 0x0009e80000100a00 */
[----:B------:R-:W-:Y:S01]  /*a1b0*/  LDGSTS.E [R248+0x1d600], desc[UR28][R72.64], P5 ;  /* 0x1d60000048f87fae */ /* 0x000fe2000a9a101c */
[----:B------:R-:W-:Y:S01]  /*a1c0*/  SHF.R.U64 R4, R249, 0x1, RZ ;  /* 0x00000001f9047819 */ /* 0x000fe200000012ff */
[----:B------:R-:W-:-:S02]  /*a1d0*/  IMAD.WIDE R98, R0, 0x4, R240 ;  /* 0x0000000400627825 */ /* 0x000fc400078e02f0 */
[----:B------:R4:W-:Y:S04]  /*a1e0*/  LDGSTS.E [R248+0x1d700], desc[UR28][R70.64], P5 ;  /* 0x1d70000046f87fae */ /* 0x0009e8000a9a101c */
[----:B--2---:R-:W2:Y:S04]  /*a1f0*/  LDL.LU.64 R72, [R1+0x1e8] ;  /* 0x0001e80001487983 */ /* 0x004ea80000300a00 */
[----:B------:R-:W5:Y:S04]  /*a200*/  LDL.LU.64 R92, [R1+0x1e0] ;  /* 0x0001e000015c7983 */ /* 0x000f680000300a00 */
[----:B------:R-:W5:Y:S04]  /*a210*/  LDL.LU.64 R100, [R1+0x1d8] ;  /* 0x0001d80001647983 */ /* 0x000f680000300a00 */
[----:B------:R-:W5:Y:S01]  /*a220*/  LDL.LU.64 R84, [R1+0x1d0] ;  /* 0x0001d00001547983 */ /* 0x000f620000300a00 */
[----:B------:R-:W-:Y:S01]  /*a230*/  LOP3.LUT P0, RZ, R4, 0x1, RZ, 0xc0, !PT ;  /* 0x0000000104ff7812 */ /* 0x000fe2000780c0ff */
[----:B------:R-:W-:-:S02]  /*a240*/  IMAD.WIDE R96, R0, 0x4, R188 ;  /* 0x0000000400607825 */ /* 0x000fc400078e02bc */
[----:B------:R-:W5:Y:S02]  /*a250*/  LDL.LU.64 R90, [R1+0x1c8] ;  /* 0x0001c800015a7983 */ /* 0x000f640000300a00 */
[C---:B------:R-:W-:Y:S02]  /*a260*/  IMAD.WIDE R94, R0.reuse, 0x4, R190 ;  /* 0x00000004005e7825 */ /* 0x040fe400078e02be */
[----:B------:R-:W5:Y:S02]  /*a270*/  LDL.LU.64 R82, [R1+0x1c0] ;  /* 0x0001c00001527983 */ /* 0x000f640000300a00 */
[C---:B------:R-:W-:Y:S02]  /*a280*/  IMAD.WIDE R88, R0.reuse, 0x4, R192 ;  /* 0x0000000400587825 */ /* 0x040fe400078e02c0 */
[----:B------:R-:W5:Y:S02]  /*a290*/  LDL.LU.64 R80, [R1+0x1b8] ;  /* 0x0001b80001507983 */ /* 0x000f640000300a00 */
[----:B------:R-:W-:-:S02]  /*a2a0*/  IMAD.WIDE R86, R0, 0x4, R194 ;  /* 0x0000000400567825 */ /* 0x000fc400078e02c2 */
[----:B------:R-:W5:Y:S02]  /*a2b0*/  LDL.LU.64 R78, [R1+0x1b0] ;  /* 0x0001b000014e7983 */ /* 0x000f640000300a00 */
[C---:B-1----:R-:W-:Y:S02]  /*a2c0*/  IMAD.WIDE R76, R0.reuse, 0x4, R196 ;  /* 0x00000004004c7825 */ /* 0x042fe400078e02c4 */
[----:B------:R-:W-:Y:S02]  /*a2d0*/  STL.64 [R1+0x1068], R98 ;  /* 0x0010686201007387 */ /* 0x000fe40000100a00 */
[C---:B---3--:R-:W-:Y:S02]  /*a2e0*/  IMAD.WIDE R74, R0.reuse, 0x4, R198 ;  /* 0x00000004004a7825 */ /* 0x048fe400078e02c6 */
[----:B------:R-:W-:Y:S02]  /*a2f0*/  STL.64 [R1+0x1070], R96 ;  /* 0x0010706001007387 */ /* 0x000fe40000100a00 */
[----:B----4-:R-:W-:-:S02]  /*a300*/  IMAD.WIDE R70, R0, 0x4, R200 ;  /* 0x0000000400467825 */ /* 0x010fc400078e02c8 */
[----:B------:R-:W-:Y:S04]  /*a310*/  STL.64 [R1+0x1078], R94 ;  /* 0x0010785e01007387 */ /* 0x000fe80000100a00 */
[----:B------:R-:W-:Y:S04]  /*a320*/  LDGSTS.E [R248+0x1f000], desc[UR28][R98.64], P0 ;  /* 0x1f00000062f87fae */ /* 0x000fe800081a101c */
[----:B------:R-:W-:Y:S04]  /*a330*/  STL.64 [R1+0x1080], R88 ;  /* 0x0010805801007387 */ /* 0x000fe80000100a00 */
[----:B------:R-:W-:Y:S04]  /*a340*/  LDGSTS.E [R248+0x1f100], desc[UR28][R96.64], P0 ;  /* 0x1f10000060f87fae */ /* 0x000fe800081a101c */
[----:B------:R-:W-:Y:S04]  /*a350*/  STL.64 [R1+0x1088], R86 ;  /* 0x0010885601007387 */ /* 0x000fe80000100a00 */
[----:B------:R-:W-:Y:S04]  /*a360*/  LDGSTS.E [R248+0x1f200], desc[UR28][R94.64], P0 ;  /* 0x1f2000005ef87fae */ /* 0x000fe800081a101c */
[----:B------:R1:W-:Y:S04]  /*a370*/  STL.64 [R1+0x1090], R76 ;  /* 0x0010904c01007387 */ /* 0x0003e80000100a00 */
[----:B------:R-:W-:Y:S04]  /*a380*/  LDGSTS.E [R248+0x1f300], desc[UR28][R88.64], P0 ;  /* 0x1f30000058f87fae */ /* 0x000fe800081a101c */
[----:B------:R3:W-:Y:S04]  /*a390*/  STL.64 [R1+0x1098], R74 ;  /* 0x0010984a01007387 */ /* 0x0007e80000100a00 */
[----:B------:R-:W-:Y:S04]  /*a3a0*/  LDGSTS.E [R248+0x1f400], desc[UR28][R86.64], P0 ;  /* 0x1f40000056f87fae */ /* 0x000fe800081a101c */
[----:B------:R4:W-:Y:S04]  /*a3b0*/  STL.64 [R1+0x10a0], R70 ;  /* 0x0010a04601007387 */ /* 0x0009e80000100a00 */
[----:B------:R-:W-:Y:S04]  /*a3c0*/  LDGSTS.E [R248+0x1f500], desc[UR28][R76.64], P0 ;  /* 0x1f5000004cf87fae */ /* 0x000fe800081a101c */
[----:B------:R-:W-:Y:S01]  /*a3d0*/  LDGSTS.E [R248+0x1f600], desc[UR28][R74.64], P0 ;  /* 0x1f6000004af87fae */ /* 0x000fe200081a101c */
[----:B------:R-:W-:-:S03]  /*a3e0*/  SHF.R.U64 R4, R249, 0x1c, RZ ;  /* 0x0000001cf9047819 */ /* 0x000fc600000012ff */
[----:B------:R2:W-:Y:S04]  /*a3f0*/  LDGSTS.E [R248+0x1f700], desc[UR28][R70.64], P0 ;  /* 0x1f70000046f87fae */ /* 0x0005e800081a101c */
[----:B-1----:R-:W4:Y:S04]  /*a400*/  LDL.LU.64 R76, [R1+0x1a8] ;  /* 0x0001a800014c7983 */ /* 0x002f280000300a00 */
[----:B------:R-:W4:Y:S04]  /*a410*/  LDL.LU.64 R88, [R1+0x1a0] ;  /* 0x0001a00001587983 */ /* 0x000f280000300a00 */
[----:B---3--:R-:W3:Y:S04]  /*a420*/  LDL.LU.64 R74, [R1+0x198] ;  /* 0x00019800014a7983 */ /* 0x008ee80000300a00 */
[----:B------:R-:W3:Y:S01]  /*a430*/  LDL.LU.64 R86, [R1+0x190] ;  /* 0x0001900001567983 */ /* 0x000ee20000300a00 */
[----:B--2---:R-:W-:-:S03]  /*a440*/  IMAD.WIDE R192, R0, 0x4, R72 ;  /* 0x0000000400c07825 */ /* 0x004fc600078e0248 */
[----:B------:R-:W2:Y:S01]  /*a450*/  LDL.LU.64 R72, [R1+0x188] ;  /* 0x0001880001487983 */ /* 0x000ea20000300a00 */
[----:B-----5:R-:W-:-:S03]  /*a460*/  IMAD.WIDE R196, R0, 0x4, R100 ;  /* 0x0000000400c47825 */ /* 0x020fc600078e0264 */
[----:B------:R-:W5:Y:S01]  /*a470*/  LDL.LU.64 R100, [R1+0x180] ;  /* 0x0001800001647983 */ /* 0x000f620000300a00 */
[----:B------:R-:W-:-:S03]  /*a480*/  IMAD.WIDE R198, R0, 0x4, R84 ;  /* 0x0000000400c67825 */ /* 0x000fc600078e0254 */
[----:B------:R-:W5:Y:S01]  /*a490*/  LDL.LU.64 R84, [R1+0x178] ;  /* 0x0001780001547983 */ /* 0x000f620000300a00 */
[----:B------:R-:W-:Y:S02]  /*a4a0*/  LOP3.LUT P6, RZ, R4, 0x1, RZ, 0xc0, !PT ;  /* 0x0000000104ff7812 */ /* 0x000fe400078cc0ff */
[C---:B------:R-:W-:Y:S01]  /*a4b0*/  SHF.R.U64 R4, R249.reuse, 0x18, RZ ;  /* 0x00000018f9047819 */ /* 0x040fe200000012ff */
[----:B------:R-:W5:Y:S03]  /*a4c0*/  LDL.LU.64 R244, [R1+0x170] ;  /* 0x0001700001f47983 */ /* 0x000f660000300a00 */
[----:B------:R-:W-:Y:S02]  /*a4d0*/  LOP3.LUT P4, RZ, R4, 0x1, RZ, 0xc0, !PT ;  /* 0x0000000104ff7812 */ /* 0x000fe4000788c0ff */
[----:B------:R-:W-:-:S04]  /*a4e0*/  SHF.R.U64 R4, R249, 0x14, RZ ;  /* 0x00000014f9047819 */ /* 0x000fc800000012ff */
[----:B------:R-:W-:Y:S01]  /*a4f0*/  LOP3.LUT P3, RZ, R4, 0x1, RZ, 0xc0, !PT ;  /* 0x0000000104ff7812 */ /* 0x000fe2000786c0ff */
[----:B------:R-:W-:Y:S01]  /*a500*/  IMAD.WIDE R240, R0, 0x4, R82 ;  /* 0x0000000400f07825 */ /* 0x000fe200078e0252 */
[C---:B------:R-:W-:Y:S01]  /*a510*/  SHF.R.U64 R4, R249.reuse, 0x10, RZ ;  /* 0x00000010f9047819 */ /* 0x040fe200000012ff */
[----:B------:R-:W5:Y:S03]  /*a520*/  LDL.LU.64 R82, [R1+0x168] ;  /* 0x0001680001527983 */ /* 0x000f660000300a00 */
[----:B------:R-:W-:Y:S01]  /*a530*/  LOP3.LUT P2, RZ, R4, 0x1, RZ, 0xc0, !PT ;  /* 0x0000000104ff7812 */ /* 0x000fe2000784c0ff */
[----:B------:R-:W-:Y:S01]  /*a540*/  IMAD.WIDE R242, R0, 0x4, R80 ;  /* 0x0000000400f27825 */ /* 0x000fe200078e0250 */
[C---:B------:R-:W-:Y:S01]  /*a550*/  SHF.R.U64 R4, R249.reuse, 0xc, RZ ;  /* 0x0000000cf9047819 */ /* 0x040fe200000012ff */
[----:B------:R-:W5:Y:S03]  /*a560*/  LDL.LU.64 R80, [R1+0x160] ;  /* 0x0001600001507983 */ /* 0x000f660000300a00 */
[----:B------:R-:W-:Y:S01]  /*a570*/  LOP3.LUT P5, RZ, R4, 0x1, RZ, 0xc0, !PT ;  /* 0x0000000104ff7812 */ /* 0x000fe200078ac0ff */
[----:B------:R-:W-:Y:S01]  /*a580*/  IMAD.WIDE R194, R0, 0x4, R92 ;  /* 0x0000000400c27825 */ /* 0x000fe200078e025c */
[C---:B------:R-:W-:Y:S01]  /*a590*/  SHF.R.U64 R4, R249.reuse, 0x8, RZ ;  /* 0x00000008f9047819 */ /* 0x040fe200000012ff */
[----:B------:R-:W-:Y:S03]  /*a5a0*/  LDGSTS.E [R246+0x11800], desc[UR28][R192.64], P6 ;  /* 0x11800000c0f67fae */ /* 0x000fe6000b1a101c */
[----:B------:R-:W-:Y:S01]  /*a5b0*/  LOP3.LUT P0, RZ, R4, 0x1, RZ, 0xc0, !PT ;  /* 0x0000000104ff7812 */ /* 0x000fe2000780c0ff */
[C---:B------:R-:W-:Y:S01]  /*a5c0*/  IMAD.WIDE R200, R0.reuse, 0x4, R90 ;  /* 0x0000000400c87825 */ /* 0x040fe200078e025a */
[----:B------:R-:W-:Y:S01]  /*a5d0*/  SHF.R.U64 R4, R249, 0x4, RZ ;  /* 0x00000004f9047819 */ /* 0x000fe200000012ff */
[----:B------:R-:W-:Y:S02]  /*a5e0*/  LDGSTS.E [R246+0x11900], desc[UR28][R194.64], P6 ;  /* 0x11900000c2f67fae */ /* 0x000fe4000b1a101c */
[----:B------:R-:W-:-:S02]  /*a5f0*/  IMAD.WIDE R248, R0, 0x4, R78 ;  /* 0x0000000400f87825 */ /* 0x000fc400078e024e */
[----:B------:R-:W5:Y:S04]  /*a600*/  LDL.LU.64 R78, [R1+0x158] ;  /* 0x00015800014e7983 */ /* 0x000f680000300a00 */
[----:B------:R-:W-:Y:S04]  /*a610*/  LDGSTS.E [R246+0x11a00], desc[UR28][R196.64], P6 ;  /* 0x11a00000c4f67fae */ /* 0x000fe8000b1a101c */
[----:B------:R-:W-:Y:S04]  /*a620*/  LDGSTS.E [R246+0x11b00], desc[UR28][R198.64], P6 ;  /* 0x11b00000c6f67fae */ /* 0x000fe8000b1a101c */
[----:B------:R-:W-:Y:S04]  /*a630*/  LDGSTS.E [R246+0x11c00], desc[UR28][R200.64], P6 ;  /* 0x11c00000c8f67fae */ /* 0x000fe8000b1a101c */
[----:B------:R-:W-:Y:S04]  /*a640*/  LDGSTS.E [R246+0x11d00], desc[UR28][R240.64], P6 ;  /* 0x11d00000f0f67fae */ /* 0x000fe8000b1a101c */
[----:B------:R-:W-:Y:S04]  /*a650*/  LDGSTS.E [R246+0x11e00], desc[UR28][R242.64], P6 ;  /* 0x11e00000f2f67fae */ /* 0x000fe8000b1a101c */
[----:B------:R-:W-:Y:S01]  /*a660*/  LDGSTS.E [R246+0x11f00], desc[UR28][R248.64], P6 ;  /* 0x11f00000f8f67fae */ /* 0x000fe2000b1a101c */
[----:B----4-:R-:W-:-:S03]  /*a670*/  IMAD.WIDE R98, R0, 0x4, R76 ;  /* 0x0000000400627825 */ /* 0x010fc600078e024c */
[----:B------:R-:W4:Y:S01]  /*a680*/  LDL.LU.64 R76, [R1+0x150] ;  /* 0x00015000014c7983 */ /* 0x000f220000300a00 */
[----:B------:R-:W-:-:S03]  /*a690*/  IMAD.WIDE R96, R0, 0x4, R88 ;  /* 0x0000000400607825 */ /* 0x000fc600078e0258 */
[----:B------:R1:W-:Y:S01]  /*a6a0*/  STL.64 [R1+0xc0], R98 ;  /* 0x0000c06201007387 */ /* 0x0003e20000100a00 */
[----:B---3--:R-:W-:-:S03]  /*a6b0*/  IMAD.WIDE R94, R0, 0x4, R74 ;  /* 0x00000004005e7825 */ /* 0x008fc600078e024a */
[----:B------:R-:W3:Y:S01]  /*a6c0*/  LDL.LU.64 R74, [R1+0x148] ;  /* 0x00014800014a7983 */ /* 0x000ee20000300a00 */
[----:B------:R-:W-:-:S03]  /*a6d0*/  IMAD.WIDE R92, R0, 0x4, R86 ;  /* 0x00000004005c7825 */ /* 0x000fc600078e0256 */
[----:B------:R1:W-:Y:S04]  /*a6e0*/  STL.64 [R1+0xc8], R96 ;  /* 0x0000c86001007387 */ /* 0x0003e80000100a00 */
[----:B------:R1:W-:Y:S04]  /*a6f0*/  STL.64 [R1+0x198], R94 ;  /* 0x0001985e01007387 */ /* 0x0003e80000100a00 */
[----:B------:R-:W-:Y:S04]  /*a700*/  LDGSTS.E [R246+0x13800], desc[UR28][R98.64], P4 ;  /* 0x1380000062f67fae */ /* 0x000fe8000a1a101c */
[----:B------:R-:W-:Y:S04]  /*a710*/  LDGSTS.E [R246+0x13900], desc[UR28][R96.64], P4 ;  /* 0x1390000060f67fae */ /* 0x000fe8000a1a101c */
[----:B------:R-:W-:Y:S04]  /*a720*/  LDGSTS.E [R246+0x13a00], desc[UR28][R94.64], P4 ;  /* 0x13a000005ef67fae */ /* 0x000fe8000a1a101c */
[----:B------:R-:W-:Y:S01]  /*a730*/  LDGSTS.E [R246+0x13b00], desc[UR28][R92.64], P4 ;  /* 0x13b000005cf67fae */ /* 0x000fe2000a1a101c */
[----:B--2---:R-:W-:-:S03]  /*a740*/  IMAD.WIDE R90, R0, 0x4, R72 ;  /* 0x00000004005a7825 */ /* 0x004fc600078e0248 */
[----:B------:R-:W2:Y:S04]  /*a750*/  LDL.LU.64 R72, [R1+0x140] ;  /* 0x0001400001487983 */ /* 0x000ea80000300a00 */
[----:B------:R1:W-:Y:S01]  /*a760*/  STL.64 [R1+0x190], R92 ;  /* 0x0001905c01007387 */ /* 0x0003e20000100a00 */
[----:B-----5:R-:W-:-:S03]  /*a770*/  IMAD.WIDE R88, R0, 0x4, R100 ;  /* 0x0000000400587825 */ /* 0x020fc600078e0264 */
[----:B------:R5:W-:Y:S01]  /*a780*/  STL.64 [R1+0x188], R90 ;  /* 0x0001885a01007387 */ /* 0x000be20000100a00 */
[----:B------:R-:W-:-:S03]  /*a790*/  IMAD.WIDE R86, R0, 0x4, R84 ;  /* 0x0000000400567825 */ /* 0x000fc600078e0254 */
[----:B------:R-:W2:Y:S04]  /*a7a0*/  LDL.LU.64 R100, [R1+0x138] ;  /* 0x0001380001647983 */ /* 0x000ea80000300a00 */
[----:B------:R-:W2:Y:S01]  /*a7b0*/  LDL.LU.64 R84, [R1+0x130] ;  /* 0x0001300001547983 */ /* 0x000ea20000300a00 */
[----:B------:R-:W-:-:S03]  /*a7c0*/  IMAD.WIDE R70, R0, 0x4, R244 ;  /* 0x0000000400467825 */ /* 0x000fc600078e02f4 */
[----:B------:R1:W-:Y:S04]  /*a7d0*/  STL.64 [R1+0x180], R88 ;  /* 0x0001805801007387 */ /* 0x0003e80000100a00 */
[----:B------:R5:W-:Y:S01]  /*a7e0*/  STL.64 [R1+0x178], R86 ;  /* 0x0001785601007387 */ /* 0x000be20000100a00 */
[----:B------:R-:W-:-:S03]  /*a7f0*/  IMAD.WIDE R82, R0, 0x4, R82 ;  /* 0x0000000400527825 */ /* 0x000fc600078e0252 */
[----:B------:R2:W-:Y:S01]  /*a800*/  STL.64 [R1+0x170], R70 ;  /* 0x0001704601007387 */ /* 0x0005e20000100a00 */
[----:B------:R-:W-:-:S03]  /*a810*/  IMAD.WIDE R80, R0, 0x4, R80 ;  /* 0x0000000400507825 */ /* 0x000fc600078e0250 */
[----:B-1----:R-:W2:Y:S04]  /*a820*/  LDL.LU.64 R98, [R1+0x128] ;  /* 0x0001280001627983 */ /* 0x002ea80000300a00 */
[----:B------:R-:W2:Y:S04]  /*a830*/  LDL.LU.64 R96, [R1+0x120] ;  /* 0x0001200001607983 */ /* 0x000ea80000300a00 */
[----:B------:R1:W-:Y:S04]  /*a840*/  STL.64 [R1+0x168], R82 ;  /* 0x0001685201007387 */ /* 0x0003e80000100a00 */
[----:B------:R-:W2:Y:S01]  /*a850*/  LDL.LU.64 R94, [R1+0x118] ;  /* 0x00011800015e7983 */ /* 0x000ea20000300a00 */
[----:B------:R-:W-:-:S03]  /*a860*/  IMAD.WIDE R78, R0, 0x4, R78 ;  /* 0x00000004004e7825 */ /* 0x000fc600078e024e */
[----:B------:R1:W-:Y:S04]  /*a870*/  STL.64 [R1+0x160], R80 ;  /* 0x0001605001007387 */ /* 0x0003e80000100a00 */
[----:B------:R-:W-:Y:S04]  /*a880*/  LDGSTS.E [R246+0x13c00], desc[UR28][R90.64], P4 ;  /* 0x13c000005af67fae */ /* 0x000fe8000a1a101c */
[----:B------:R-:W2:Y:S04]  /*a890*/  LDL.LU.64 R92, [R1+0x110] ;  /* 0x00011000015c7983 */ /* 0x000ea80000300a00 */
[----:B------:R-:W-:Y:S04]  /*a8a0*/  LDGSTS.E [R246+0x13d00], desc[UR28][R88.64], P4 ;  /* 0x13d0000058f67fae */ /* 0x000fe8000a1a101c */
[----:B-----5:R-:W5:Y:S04]  /*a8b0*/  LDL.LU.64 R90, [R1+0x108] ;  /* 0x00010800015a7983 */ /* 0x020f680000300a00 */
[----:B------:R-:W-:Y:S04]  /*a8c0*/  LDGSTS.E [R246+0x13e00], desc[UR28][R86.64], P4 ;  /* 0x13e0000056f67fae */ /* 0x000fe8000a1a101c */
[----:B------:R-:W5:Y:S04]  /*a8d0*/  LDL.LU.64 R88, [R1+0x100] ;  /* 0x0001000001587983 */ /* 0x000f680000300a00 */
[----:B------:R1:W-:Y:S04]  /*a8e0*/  STL.64 [R1+0x158], R78 ;  /* 0x0001584e01007387 */ /* 0x0003e80000100a00 */
[----:B------:R1:W-:Y:S04]  /*a8f0*/  LDGSTS.E [R246+0x13f00], desc[UR28][R70.64], P4 ;  /* 0x13f0000046f67fae */ /* 0x0003e8000a1a101c */
[----:B------:R-:W5:Y:S04]  /*a900*/  LDL.LU.64 R86, [R1+0xf8] ;  /* 0x0000f80001567983 */ /* 0x000f680000300a00 */
[----:B------:R-:W-:Y:S04]  /*a910*/  LDGSTS.E [R246+0x15800], desc[UR28][R82.64], P3 ;  /* 0x1580000052f67fae */ /* 0x000fe800099a101c */
[----:B------:R-:W-:Y:S01]  /*a920*/  LDGSTS.E [R246+0x15900], desc[UR28][R80.64], P3 ;  /* 0x1590000050f67fae */ /* 0x000fe200099a101c */
[----:B----4-:R-:W-:-:S03]  /*a930*/  IMAD.WIDE R76, R0, 0x4, R76 ;  /* 0x00000004004c7825 */ /* 0x010fc600078e024c */
[----:B------:R-:W-:Y:S01]  /*a940*/  LDGSTS.E [R246+0x15a00], desc[UR28][R78.64], P3 ;  /* 0x15a000004ef67fae */ /* 0x000fe200099a101c */
[----:B---3--:R-:W-:-:S03]  /*a950*/  IMAD.WIDE R74, R0, 0x4, R74 ;  /* 0x00000004004a7825 */ /* 0x008fc600078e024a */
[----:B------:R3:W-:Y:S04]  /*a960*/  STL.64 [R1+0x150], R76 ;  /* 0x0001504c01007387 */ /* 0x0007e80000100a00 */
[----:B------:R-:W4:Y:S04]  /*a970*/  LDL.LU.64 R244, [R1+0xf0] ;  /* 0x0000f00001f47983 */ /* 0x000f280000300a00 */
[----:B------:R1:W-:Y:S04]  /*a980*/  STL.64 [R1+0x148], R74 ;  /* 0x0001484a01007387 */ /* 0x0003e80000100a00 */
[----:B------:R-:W-:Y:S04]  /*a990*/  LDGSTS.E [R246+0x15b00], desc[UR28][R76.64], P3 ;  /* 0x15b000004cf67fae */ /* 0x000fe800099a101c */
[----:B------:R-:W-:Y:S01]  /*a9a0*/  LDGSTS.E [R246+0x15c00], desc[UR28][R74.64], P3 ;  /* 0x15c000004af67fae */ /* 0x000fe200099a101c */
[----:B--2---:R-:W-:-:S05]  /*a9b0*/  IMAD.WIDE R72, R0, 0x4, R72 ;  /* 0x0000000400487825 */ /* 0x004fca00078e0248 */
[----:B------:R2:W-:Y:S04]  /*a9c0*/  STL.64 [R1+0x140], R72 ;  /* 0x0001404801007387 */ /* 0x0005e80000100a00 */
[----:B------:R-:W-:Y:S01]  /*a9d0*/  LDGSTS.E [R246+0x15d00], desc[UR28][R72.64], P3 ;  /* 0x15d0000048f67fae */ /* 0x000fe200099a101c */
[----:B------:R-:W-:-:S04]  /*a9e0*/  IMAD.WIDE R100, R0, 0x4, R100 ;  /* 0x0000000400647825 */ /* 0x000fc800078e0264 */
[C---:B-1----:R-:W-:Y:S01]  /*a9f0*/  IMAD.WIDE R70, R0.reuse, 0x4, R84 ;  /* 0x0000000400467825 */ /* 0x042fe200078e0254 */
[----:B------:R1:W-:Y:S04]  /*aa00*/  STL.64 [R1+0x138], R100 ;  /* 0x0001386401007387 */ /* 0x0003e80000100a00 */
[----:B------:R4:W-:Y:S04]  /*aa10*/  STL.64 [R1+0x130], R70 ;  /* 0x0001304601007387 */ /* 0x0009e80000100a00 */
[----:B------:R-:W4:Y:S04]  /*aa20*/  LDL.LU.64 R84, [R1+0xb8] ;  /* 0x0000b80001547983 */ /* 0x000f280000300a00 */
[----:B------:R-:W4:Y:S04]  /*aa30*/  LDL.LU.64 R82, [R1+0xb0] ;  /* 0x0000b00001527983 */ /* 0x000f280000300a00 */
[----:B------:R-:W4:Y:S04]  /*aa40*/  LDL.LU.64 R80, [R1+0xa8] ;  /* 0x0000a80001507983 */ /* 0x000f280000300a00 */
[----:B------:R-:W4:Y:S04]  /*aa50*/  LDL.LU.64 R78, [R1+0xa0] ;  /* 0x0000a000014e7983 */ /* 0x000f280000300a00 */
[----:B---3--:R-:W3:Y:S04]  /*aa60*/  LDL.LU.64 R76, [R1+0x98] ;  /* 0x00009800014c7983 */ /* 0x008ee80000300a00 */
[----:B------:R-:W3:Y:S04]  /*aa70*/  LDL.LU.64 R74, [R1+0x90] ;  /* 0x00009000014a7983 */ /* 0x000ee80000300a00 */
[----:B--2---:R-:W2:Y:S04]  /*aa80*/  LDL.LU.64 R72, [R1+0x88] ;  /* 0x0000880001487983 */ /* 0x004ea80000300a00 */
[----:B------:R-:W-:Y:S01]  /*aa90*/  LDGSTS.E [R246+0x15e00], desc[UR28][R100.64], P3 ;  /* 0x15e0000064f67fae */ /* 0x000fe200099a101c */
[----:B------:R-:W-:-:S03]  /*aaa0*/  IMAD.WIDE R98, R0, 0x4, R98 ;  /* 0x0000000400627825 */ /* 0x000fc600078e0262 */
[----:B------:R4:W-:Y:S01]  /*aab0*/  LDGSTS.E [R246+0x15f00], desc[UR28][R70.64], P3 ;  /* 0x15f0000046f67fae */ /* 0x0009e200099a101c */
[----:B------:R-:W-:-:S03]  /*aac0*/  IMAD.WIDE R96, R0, 0x4, R96 ;  /* 0x0000000400607825 */ /* 0x000fc600078e0260 */
[----:B------:R-:W-:Y:S04]  /*aad0*/  LDGSTS.E [R246+0x17800], desc[UR28][R98.64], P2 ;  /* 0x1780000062f67fae */ /* 0x000fe800091a101c */
[----:B-1----:R-:W2:Y:S01]  /*aae0*/  LDL.LU.64 R100, [R1+0x80] ;  /* 0x0000800001647983 */ /* 0x002ea20000300a00 */
[----:B------:R-:W-:-:S04]  /*aaf0*/  IMAD.WIDE R94, R0, 0x4, R94 ;  /* 0x00000004005e7825 */ /* 0x000fc800078e025e */
[C---:B------:R-:W-:Y:S01]  /*ab00*/  IMAD.WIDE R92, R0.reuse, 0x4, R92 ;  /* 0x00000004005c7825 */ /* 0x040fe200078e025c */
[----:B------:R-:W-:Y:S03]  /*ab10*/  STL.64 [R1+0x1a0], R98 ;  /* 0x0001a06201007387 */ /* 0x000fe60000100a00 */
[C---:B-----5:R-:W-:Y:S01]  /*ab20*/  IMAD.WIDE R90, R0.reuse, 0x4, R90 ;  /* 0x00000004005a7825 */ /* 0x060fe200078e025a */
[----:B------:R-:W-:Y:S03]  /*ab30*/  STL.64 [R1+0x1a8], R96 ;  /* 0x0001a86001007387 */ /* 0x000fe60000100a00 */
[C---:B------:R-:W-:Y:S01]  /*ab40*/  IMAD.WIDE R88, R0.reuse, 0x4, R88 ;  /* 0x0000000400587825 */ /* 0x040fe200078e0258 */
[----:B------:R-:W-:Y:S04]  /*ab50*/  LDGSTS.E [R246+0x17900], desc[UR28][R96.64], P2 ;  /* 0x1790000060f67fae */ /* 0x000fe800091a101c */
[----:B------:R-:W-:Y:S01]  /*ab60*/  STL.64 [R1+0x118], R94 ;  /* 0x0001185e01007387 */ /* 0x000fe20000100a00 */
[----:B------:R-:W-:-:S03]  /*ab70*/  IMAD.WIDE R86, R0, 0x4, R86 ;  /* 0x0000000400567825 */ /* 0x000fc600078e0256 */
[----:B------:R-:W-:Y:S04]  /*ab80*/  LDGSTS.E [R246+0x17a00], desc[UR28][R94.64], P2 ;  /* 0x17a000005ef67fae */ /* 0x000fe800091a101c */
[----:B------:R-:W-:Y:S04]  /*ab90*/  STL.64 [R1+0x110], R92 ;  /* 0x0001105c01007387 */ /* 0x000fe80000100a00 */
[----:B------:R-:W-:Y:S04]  /*aba0*/  LDGSTS.E [R246+0x17b00], desc[UR28][R92.64], P2 ;  /* 0x17b000005cf67fae */ /* 0x000fe800091a101c */
[----:B------:R-:W-:Y:S04]  /*abb0*/  STL.64 [R1+0x1b0], R90 ;  /* 0x0001b05a01007387 */ /* 0x000fe80000100a00 */
[----:B------:R-:W-:Y:S01]  /*abc0*/  LDGSTS.E [R246+0x17c00], desc[UR28][R90.64], P2 ;  /* 0x17c000005af67fae */ /* 0x000fe200091a101c */
[----:B----4-:R-:W-:-:S03]  /*abd0*/  IMAD.WIDE R70, R0, 0x4, R244 ;  /* 0x0000000400467825 */ /* 0x010fc600078e02f4 */
[----:B------:R-:W-:Y:S04]  /*abe0*/  STL.64 [R1+0x1b8], R88 ;  /* 0x0001b85801007387 */ /* 0x000fe80000100a00 */
[----:B------:R-:W-:Y:S04]  /*abf0*/  LDGSTS.E [R246+0x17d00], desc[UR28][R88.64], P2 ;  /* 0x17d0000058f67fae */ /* 0x000fe800091a101c */
[----:B------:R-:W-:Y:S04]  /*ac00*/  STL.64 [R1+0xf8], R86 ;  /* 0x0000f85601007387 */ /* 0x000fe80000100a00 */
[----:B------:R-:W-:Y:S04]  /*ac10*/  LDGSTS.E [R246+0x17e00], desc[UR28][R86.64], P2 ;  /* 0x17e0000056f67fae */ /* 0x000fe800091a101c */
[----:B------:R1:W-:Y:S04]  /*ac20*/  STL.64 [R1+0xf0], R70 ;  /* 0x0000f04601007387 */ /* 0x0003e80000100a00 */
[----:B------:R1:W-:Y:S01]  /*ac30*/  LDGSTS.E [R246+0x17f00], desc[UR28][R70.64], P2 ;  /* 0x17f0000046f67fae */ /* 0x0003e200091a101c */
[----:B------:R-:W-:-:S04]  /*ac40*/  IMAD.WIDE R202, R0, 0x4, R202 ;  /* 0x0000000400ca7825 */ /* 0x000fc800078e02ca */
[----:B------:R-:W-:-:S04]  /*ac50*/  IMAD.WIDE R204, R0, 0x4, R204 ;  /* 0x0000000400cc7825 */ /* 0x000fc800078e02cc */
[----:B------:R-:W-:-:S04]  /*ac60*/  IMAD.WIDE R206, R0, 0x4, R206 ;  /* 0x0000000400ce7825 */ /* 0x000fc800078e02ce */
[----:B------:R-:W-:-:S04]  /*ac70*/  IMAD.WIDE R84, R0, 0x4, R84 ;  /* 0x0000000400547825 */ /* 0x000fc800078e0254 */
[C---:B------:R-:W-:Y:S01]  /*ac80*/  IMAD.WIDE R82, R0.reuse, 0x4, R82 ;  /* 0x0000000400527825 */ /* 0x040fe200078e0252 */
[----:B------:R-:W-:Y:S03]  /*ac90*/  STL.64 [R1+0x1e0], R84 ;  /* 0x0001e05401007387 */ /* 0x000fe60000100a00 */
[C---:B------:R-:W-:Y:S01]  /*aca0*/  IMAD.WIDE R80, R0.reuse, 0x4, R80 ;  /* 0x0000000400507825 */ /* 0x040fe200078e0250 */
[----:B------:R-:W-:Y:S03]  /*acb0*/  LDGSTS.E [R246+0x19800], desc[UR28][R84.64], P5 ;  /* 0x1980000054f67fae */ /* 0x000fe6000a9a101c */
[C---:B------:R-:W-:Y:S01]  /*acc0*/  IMAD.WIDE R78, R0.reuse, 0x4, R78 ;  /* 0x00000004004e7825 */ /* 0x040fe200078e024e */
[----:B------:R-:W-:Y:S03]  /*acd0*/  STL.64 [R1+0x1e8], R82 ;  /* 0x0001e85201007387 */ /* 0x000fe60000100a00 */
[C---:B---3--:R-:W-:Y:S01]  /*ace0*/  IMAD.WIDE R76, R0.reuse, 0x4, R76 ;  /* 0x00000004004c7825 */ /* 0x048fe200078e024c */
[----:B------:R-:W-:Y:S03]  /*acf0*/  LDGSTS.E [R246+0x19900], desc[UR28][R82.64], P5 ;  /* 0x1990000052f67fae */ /* 0x000fe6000a9a101c */
[C---:B------:R-:W-:Y:S01]  /*ad00*/  IMAD.WIDE R74, R0.reuse, 0x4, R74 ;  /* 0x00000004004a7825 */ /* 0x040fe200078e024a */
[----:B------:R-:W-:Y:S03]  /*ad10*/  STL.64 [R1+0x1f0], R80 ;  /* 0x0001f05001007387 */ /* 0x000fe60000100a00 */
[C---:B--2---:R-:W-:Y:S01]  /*ad20*/  IMAD.WIDE R72, R0.reuse, 0x4, R72 ;  /* 0x0000000400487825 */ /* 0x044fe200078e0248 */
[----:B------:R-:W-:Y:S04]  /*ad30*/  LDGSTS.E [R246+0x19a00], desc[UR28][R80.64], P5 ;  /* 0x19a0000050f67fae */ /* 0x000fe8000a9a101c */
[----:B------:R-:W-:Y:S04]  /*ad40*/  STL.64 [R1+0x1f8], R78 ;  /* 0x0001f84e01007387 */ /* 0x000fe80000100a00 */
[----:B------:R-:W-:Y:S04]  /*ad50*/  LDGSTS.E [R246+0x19b00], desc[UR28][R78.64], P5 ;  /* 0x19b000004ef67fae */ /* 0x000fe8000a9a101c */
[----:B------:R-:W-:Y:S01]  /*ad60*/  STL.64 [R1+0x410], R76 ;  /* 0x0004104c01007387 */ /* 0x000fe20000100a00 */
[----:B-1----:R-:W-:-:S03]  /*ad70*/  IMAD.WIDE R70, R0, 0x4, R100 ;  /* 0x0000000400467825 */ /* 0x002fc600078e0264 */
[----:B------:R-:W-:Y:S04]  /*ad80*/  LDGSTS.E [R246+0x19c00], desc[UR28][R76.64], P5 ;  /* 0x19c000004cf67fae */ /* 0x000fe8000a9a101c */
[----:B------:R-:W-:Y:S04]  /*ad90*/  STL.64 [R1+0x418], R74 ;  /* 0x0004184a01007387 */ /* 0x000fe80000100a00 */
[----:B------:R-:W-:Y:S04]  /*ada0*/  LDGSTS.E [R246+0x19d00], desc[UR28][R74.64], P5 ;  /* 0x19d000004af67fae */ /* 0x000fe8000a9a101c */
[----:B------:R1:W-:Y:S04]  /*adb0*/  STL.64 [R1+0x88], R72 ;  /* 0x0000884801007387 */ /* 0x0003e80000100a00 */
[----:B------:R1:W-:Y:S04]  /*adc0*/  LDGSTS.E [R246+0x19e00], desc[UR28][R72.64], P5 ;  /* 0x19e0000048f67fae */ /* 0x0003e8000a9a101c */
[----:B------:R2:W-:Y:S04]  /*add0*/  STL.64 [R1+0x80], R70 ;  /* 0x0000804601007387 */ /* 0x0005e80000100a00 */
[----:B------:R2:W-:Y:S01]  /*ade0*/  LDGSTS.E [R246+0x19f00], desc[UR28][R70.64], P5 ;  /* 0x19f0000046f67fae */ /* 0x0005e2000a9a101c */
[----:B-1----:R-:W-:-:S03]  /*adf0*/  IMAD.WIDE R72, R0, 0x4, R208 ;  /* 0x0000000400487825 */ /* 0x002fc600078e02d0 */
[----:B------:R-:W-:Y:S01]  /*ae00*/  LDGSTS.E [R246+0x1b800], desc[UR28][R202.64], P0 ;  /* 0x1b800000caf67fae */ /* 0x000fe200081a101c */
[----:B--2---:R-:W-:-:S03]  /*ae10*/  IMAD.WIDE R70, R0, 0x4, R210 ;  /* 0x0000000400467825 */ /* 0x004fc600078e02d2 */
[----:B------:R1:W-:Y:S04]  /*ae20*/  STL.64 [R1+0x4e0], R72 ;  /* 0x0004e04801007387 */ /* 0x0003e80000100a00 */
[----:B------:R2:W-:Y:S04]  /*ae30*/  STL.64 [R1+0x4e8], R70 ;  /* 0x0004e84601007387 */ /* 0x0005e80000100a00 */
[----:B------:R-:W3:Y:S04]  /*ae40*/  LDL.LU.64 R80, [R1+0x48] ;  /* 0x0000480001507983 */ /* 0x000ee80000300a00 */
[----:B------:R-:W-:Y:S04]  /*ae50*/  LDGSTS.E [R246+0x1b900], desc[UR28][R204.64], P0 ;  /* 0x1b900000ccf67fae */ /* 0x000fe800081a101c */
[----:B------:R-:W4:Y:S04]  /*ae60*/  LDL.LU.64 R78, [R1+0x40] ;  /* 0x00004000014e7983 */ /* 0x000f280000300a00 */
[----:B------:R-:W-:Y:S04]  /*ae70*/  LDGSTS.E [R246+0x1ba00], desc[UR28][R206.64], P0 ;  /* 0x1ba00000cef67fae */ /* 0x000fe800081a101c */
[----:B------:R-:W5:Y:S04]  /*ae80*/  LDL.LU.64 R76, [R1+0x38] ;  /* 0x00003800014c7983 */ /* 0x000f680000300a00 */
[----:B------:R-:W-:Y:S04]  /*ae90*/  LDGSTS.E [R246+0x1bb00], desc[UR28][R72.64], P0 ;  /* 0x1bb0000048f67fae */ /* 0x000fe800081a101c */
[----:B------:R-:W5:Y:S01]  /*aea0*/  LDL.LU.64 R74, [R1+0x30] ;  /* 0x00003000014a7983 */ /* 0x000f620000300a00 */
[----:B------:R-:W-:Y:S01]  /*aeb0*/  LOP3.LUT P6, RZ, R4, 0x1, RZ, 0xc0, !PT ;  /* 0x0000000104ff7812 */ /* 0x000fe200078cc0ff */
[C---:B------:R-:W-:Y:S01]  /*aec0*/  IMAD.WIDE R212, R0.reuse, 0x4, R212 ;  /* 0x0000000400d47825 */ /* 0x040fe200078e02d4 */
[----:B------:R-:W-:Y:S01]  /*aed0*/  PLOP3.LUT P4, PT, PT, PT, UP0, 0x80, 0x8 ;  /* 0x000000000008781c */ /* 0x000fe20003f8f008 */
[----:B------:R2:W-:Y:S04]  /*aee0*/  LDGSTS.E [R246+0x1bc00], desc[UR28][R70.64], P0 ;  /* 0x1bc0000046f67fae */ /* 0x0005e800081a101c */
[----:B-1----:R-:W5:Y:S04]  /*aef0*/  LDL.LU.64 R72, [R1+0x28] ;  /* 0x0000280001487983 */ /* 0x002f680000300a00 */
[----:B------:R-:W5:Y:S01]  /*af00*/  LDL.LU.64 R84, [R1+0x8] ;  /* 0x0000080001547983 */ /* 0x000f620000300a00 */
[----:B------:R-:W-:Y:S01]  /*af10*/  IMAD.WIDE R214, R0, 0x4, R214 ;  /* 0x0000000400d67825 */ /* 0x000fe200078e02d6 */
[----:B------:R-:W-:-:S02]  /*af20*/  PLOP3.LUT P3, PT, PT, PT, UP0, 0x80, 0x8 ;  /* 0x000000000008781c */ /* 0x000fc40003f6f008 */
[----:B------:R-:W-:Y:S01]  /*af30*/  LDGSTS.E [R246+0x1bd00], desc[UR28][R212.64], P0 ;  /* 0x1bd00000d4f67fae */ /* 0x000fe200081a101c */
[----:B------:R-:W-:-:S03]  /*af40*/  IMAD.WIDE R216, R0, 0x4, R216 ;  /* 0x0000000400d87825 */ /* 0x000fc600078e02d8 */
        /* <DEDUP_REMOVED lines=9> */
[----:B------:R-:W-:-:S04]  /*afe0*/  IMAD.WIDE R92, R0, 0x4, R228 ;  /* 0x00000004005c7825 */ /* 0x000fc800078e02e4 */
[C---:B------:R-:W-:Y:S01]  /*aff0*/  IMAD.WIDE R90, R0.reuse, 0x4, R230 ;  /* 0x00000004005a7825 */ /* 0x040fe200078e02e6 */
[----:B------:R-:W-:Y:S03]  /*b000*/  LDGSTS.E [R246+0x1db00], desc[UR28][R94.64], P6 ;  /* 0x1db000005ef67fae */ /* 0x000fe6000b1a101c */
[C---:B------:R-:W-:Y:S01]  /*b010*/  IMAD.WIDE R88, R0.reuse, 0x4, R232 ;  /* 0x0000000400587825 */ /* 0x040fe200078e02e8 */
[----:B------:R-:W-:Y:S03]  /*b020*/  LDGSTS.E [R246+0x1dc00], desc[UR28][R92.64], P6 ;  /* 0x1dc000005cf67fae */ /* 0x000fe6000b1a101c */
[C---:B------:R-:W-:Y:S01]  /*b030*/  IMAD.WIDE R86, R0.reuse, 0x4, R234 ;  /* 0x0000000400567825 */ /* 0x040fe200078e02ea */
[----:B------:R-:W-:Y:S01]  /*b040*/  PLOP3.LUT P2, PT, PT, PT, UP0, 0x80, 0x8 ;  /* 0x000000000008781c */ /* 0x000fe20003f4f008 */
[----:B------:R-:W-:Y:S02]  /*b050*/  LDGSTS.E [R246+0x1dd00], desc[UR28][R90.64], P6 ;  /* 0x1dd000005af67fae */ /* 0x000fe4000b1a101c */
[C---:B------:R-:W-:Y:S01]  /*b060*/  IMAD.WIDE R82, R0.reuse, 0x4, R220 ;  /* 0x0000000400527825 */ /* 0x040fe200078e02dc */
[----:B------:R-:W-:Y:S01]  /*b070*/  PLOP3.LUT P5, PT, PT, PT, UP0, 0x80, 0x8 ;  /* 0x000000000008781c */ /* 0x000fe20003faf008 */
[----:B------:R-:W-:Y:S02]  /*b080*/  LDGSTS.E [R246+0x1de00], desc[UR28][R88.64], P6 ;  /* 0x1de0000058f67fae */ /* 0x000fe4000b1a101c */
[----:B--2---:R-:W-:Y:S01]  /*b090*/  IMAD.WIDE R70, R0, 0x4, R236 ;  /* 0x0000000400467825 */ /* 0x004fe200078e02ec */
[----:B------:R-:W-:Y:S01]  /*b0a0*/  PLOP3.LUT P0, PT, PT, PT, UP0, 0x80, 0x8 ;  /* 0x000000000008781c */ /* 0x000fe20003f0f008 */
[----:B------:R-:W-:Y:S01]  /*b0b0*/  LDGSTS.E [R246+0x1df00], desc[UR28][R86.64], P6 ;  /* 0x1df0000056f67fae */ /* 0x000fe2000b1a101c */
[----:B------:R-:W-:-:S03]  /*b0c0*/  PLOP3.LUT P6, PT, PT, PT, UP0, 0x80, 0x8 ;  /* 0x000000000008781c */ /* 0x000fc60003fcf008 */
[----:B------:R-:W-:Y:S04]  /*b0d0*/  STL.64 [R1+0xfa8], R98 ;  /* 0x000fa86201007387 */ /* 0x000fe80000100a00 */
[----:B------:R-:W-:Y:S01]  /*b0e0*/  LDGSTS.E [R246+0x1f800], desc[UR28][R82.64], !P4 ;  /* 0x1f80000052f67fae */ /* 0x000fe2000e1a101c */
[----:B------:R-:W-:-:S03]  /*b0f0*/  PLOP3.LUT P4, PT, PT, PT, UP0, 0x80, 0x8 ;  /* 0x000000000008781c */ /* 0x000fc60003f8f008 */
[----:B------:R-:W-:Y:S04]  /*b100*/  STL.64 [R1+0x10a8], R82 ;  /* 0x0010a85201007387 */ /* 0x000fe80000100a00 */
[----:B------:R1:W-:Y:S01]  /*b110*/  LDGSTS.E [R246+0x1f900], desc[UR28][R70.64], !P3 ;  /* 0x1f90000046f67fae */ /* 0x0003e2000d9a101c */
[----:B------:R-:W-:-:S03]  /*b120*/  PLOP3.LUT P3, PT, PT, PT, UP0, 0x80, 0x8 ;  /* 0x000000000008781c */ /* 0x000fc60003f6f008 */
[----:B------:R-:W-:Y:S04]  /*b130*/  STL.64 [R1+0xfb8], R96 ;  /* 0x000fb86001007387 */ /* 0x000fe80000100a00 */
[----:B------:R-:W-:Y:S04]  /*b140*/  STL.64 [R1+0xfc0], R94 ;  /* 0x000fc05e01007387 */ /* 0x000fe80000100a00 */
[----:B------:R-:W-:Y:S01]  /*b150*/  STL.64 [R1+0xfc8], R92 ;  /* 0x000fc85c01007387 */ /* 0x000fe20000100a00 */
[----:B------:R-:W-:-:S03]  /*b160*/  IMAD.SHL.U32 R4, R239, 0x20, RZ ;  /* 0x00000020ef047824 */ /* 0x000fc600078e00ff */
[----:B------:R-:W-:Y:S04]  /*b170*/  STL.64 [R1+0xfd0], R90 ;  /* 0x000fd05a01007387 */ /* 0x000fe80000100a00 */
[----:B------:R-:W-:Y:S04]  /*b180*/  STL.64 [R1+0xfd8], R88 ;  /* 0x000fd85801007387 */ /* 0x000fe80000100a00 */
[----:B------:R-:W-:Y:S04]  /*b190*/  STL.64 [R1+0xfe0], R86 ;  /* 0x000fe05601007387 */ /* 0x000fe80000100a00 */
[----:B------:R1:W-:Y:S01]  /*b1a0*/  STL.64 [R1+0x10b0], R70 ;  /* 0x0010b04601007387 */ /* 0x0003e20000100a00 */
[----:B------:R-:W-:-:S04]  /*b1b0*/  IMAD.WIDE R28, R4, 0x4, R28 ;  /* 0x00000004041c7825 */ /* 0x000fc800078e021c */
        /* <DEDUP_REMOVED lines=11> */
[----:B---3--:R-:W-:-:S04]  /*b270*/  IMAD.WIDE R80, R0, 0x4, R80 ;  /* 0x0000000400507825 */ /* 0x008fc800078e0250 */
[C---:B----4-:R-:W-:Y:S01]  /*b280*/  IMAD.WIDE R78, R0.reuse, 0x4, R78 ;  /* 0x00000004004e7825 */ /* 0x050fe200078e024e */
[----:B------:R-:W-:Y:S03]  /*b290*/  STL.64 [R1+0x10b8], R80 ;  /* 0x0010b85001007387 */ /* 0x000fe60000100a00 */
[C---:B-----5:R-:W-:Y:S01]  /*b2a0*/  IMAD.WIDE R76, R0.reuse, 0x4, R76 ;  /* 0x00000004004c7825 */ /* 0x060fe200078e024c */
[----:B------:R-:W-:Y:S04]  /*b2b0*/  STL.64 [R1+0x10c0], R78 ;  /* 0x0010c04e01007387 */ /* 0x000fe80000100a00 */
[----:B------:R-:W-:Y:S01]  /*b2c0*/  LDGSTS.E [R246+0x1fa00], desc[UR28][R80.64], !P2 ;  /* 0x1fa0000050f67fae */ /* 0x000fe2000d1a101c */
[----:B------:R-:W-:-:S03]  /*b2d0*/  IMAD.WIDE R74, R0, 0x4, R74 ;  /* 0x00000004004a7825 */ /* 0x000fc600078e024a */
[----:B------:R-:W-:Y:S04]  /*b2e0*/  STL.64 [R1+0x38], R76 ;  /* 0x0000384c01007387 */ /* 0x000fe80000100a00 */
[----:B------:R-:W-:Y:S01]  /*b2f0*/  LDGSTS.E [R246+0x1fb00], desc[UR28][R78.64], !P5 ;  /* 0x1fb000004ef67fae */ /* 0x000fe2000e9a101c */
[----:B------:R-:W-:-:S03]  /*b300*/  IMAD.WIDE R72, R0, 0x4, R72 ;  /* 0x0000000400487825 */ /* 0x000fc600078e0248 */
[----:B------:R-:W-:Y:S01]  /*b310*/  STL.64 [R1+0x30], R74 ;  /* 0x0000304a01007387 */ /* 0x000fe20000100a00 */
[----:B-1----:R-:W-:-:S03]  /*b320*/  IMAD.WIDE R70, R0, 0x4, R84 ;  /* 0x0000000400467825 */ /* 0x002fc600078e0254 */
[----:B------:R-:W-:Y:S04]  /*b330*/  LDGSTS.E [R246+0x1fc00], desc[UR28][R76.64], !P0 ;  /* 0x1fc000004cf67fae */ /* 0x000fe8000c1a101c */
[----:B------:R-:W-:Y:S04]  /*b340*/  STL.64 [R1+0x28], R72 ;  /* 0x0000284801007387 */ /* 0x000fe80000100a00 */
[----:B------:R-:W-:Y:S04]  /*b350*/  LDGSTS.E [R246+0x1fd00], desc[UR28][R74.64], !P6 ;  /* 0x1fd000004af67fae */ /* 0x000fe8000f1a101c */
[----:B------:R-:W-:Y:S04]  /*b360*/  STL.64 [R1+0x8], R70 ;  /* 0x0000084601007387 */ /* 0x000fe80000100a00 */
[----:B------:R-:W-:Y:S04]  /*b370*/  LDGSTS.E [R246+0x1fe00], desc[UR28][R72.64], !P4 ;  /* 0x1fe0000048f67fae */ /* 0x000fe8000e1a101c */
[----:B------:R-:W-:Y:S04]  /*b380*/  LDGSTS.E [R246+0x1ff00], desc[UR28][R70.64], !P3 ;  /* 0x1ff0000046f67fae */ /* 0x000fe8000d9a101c */
[----:B------:R-:W-:Y:S04]  /*b390*/  STL [R1+0x5a0], RZ ;  /* 0x0005a0ff01007387 */ /* 0x000fe80000100800 */
[----:B------:R-:W-:Y:S04]  /*b3a0*/  STL [R1+0x5a4], RZ ;  /* 0x0005a4ff01007387 */ /* 0x000fe80000100800 */
[----:B------:R-:W0:Y:S04]  /*b3b0*/  LDGDEPBAR ;  /* 0x00000000000079af */ /* 0x000e280000000000 */
[----:B------:R-:W-:Y:S04]  /*b3c0*/  STL.64 [R1+0x10e8], R28 ;  /* 0x0010e81c01007387 */ /* 0x000fe80000100a00 */
[----:B------:R-:W-:Y:S04]  /*b3d0*/  LDGSTS.E [R2+0x22000], desc[UR28][R28.64], P1 ;  /* 0x220000001c027fae */ /* 0x000fe800089a101c */
[----:B------:R1:W-:Y:S04]  /*b3e0*/  STL.64 [R1+0x1108], R30 ;  /* 0x0011081e01007387 */ /* 0x0003e80000100a00 */
[----:B------:R1:W-:Y:S04]  /*b3f0*/  LDGSTS.E [R2+0x22400], desc[UR28][R30.64], P1 ;  /* 0x224000001e027fae */ /* 0x0003e800089a101c */
[----:B------:R-:W-:Y:S04]  /*b400*/  STL.64 [R1+0x1128], R32 ;  /* 0x0011282001007387 */ /* 0x000fe80000100a00 */
[----:B------:R-:W-:Y:S04]  /*b410*/  LDGSTS.E [R2+0x22800], desc[UR28][R32.64], P1 ;  /* 0x2280000020027fae */ /* 0x000fe800089a101c */
[----:B------:R2:W-:Y:S01]  /*b420*/  STL.64 [R1+0x1148], R34 ;  /* 0x0011482201007387 */ /* 0x0005e20000100a00 */
[----:B-1----:R-:W-:-:S03]  /*b430*/  IMAD.WIDE R30, R4, 0x4, R52 ;  /* 0x00000004041e7825 */ /* 0x002fc600078e0234 */
[----:B------:R2:W-:Y:S04]  /*b440*/  LDGSTS.E [R2+0x22c00], desc[UR28][R34.64], P1 ;  /* 0x22c0000022027fae */ /* 0x0005e800089a101c */
[----:B------:R1:W-:Y:S04]  /*b450*/  STL.64 [R1+0x1168], R22 ;  /* 0x0011681601007387 */ /* 0x0003e80000100a00 */
[----:B------:R1:W-:Y:S04]  /*b460*/  LDGSTS.E [R2+0x23000], desc[UR28][R22.64], P1 ;  /* 0x2300000016027fae */ /* 0x0003e800089a101c */
[----:B------:R-:W-:Y:S01]  /*b470*/  LDGSTS.E [R2+0x23400], desc[UR28][R44.64], P1 ;  /* 0x234000002c027fae */ /* 0x000fe200089a101c */
[----:B--2---:R-:W-:-:S03]  /*b480*/  IMAD.WIDE R34, R4, 0x4, R54 ;  /* 0x0000000404227825 */ /* 0x004fc600078e0236 */
[----:B------:R2:W-:Y:S01]  /*b490*/  LDGSTS.E [R2+0x23800], desc[UR28][R20.64], P1 ;  /* 0x2380000014027fae */ /* 0x0005e200089a101c */
[----:B-1----:R-:W-:-:S03]  /*b4a0*/  IMAD.WIDE R22, R4, 0x4, R50 ;  /* 0x0000000404167825 */ /* 0x002fc600078e0232 */
[----:B------:R-:W-:Y:S04]  /*b4b0*/  STL.64 [R1+0x1188], R44 ;  /* 0x0011882c01007387 */ /* 0x000fe80000100a00 */
[----:B------:R-:W-:Y:S01]  /*b4c0*/  LDGSTS.E [R2+0x23c00], desc[UR28][R66.64], P1 ;  /* 0x23c0000042027fae */ /* 0x000fe200089a101c */
[----:B------:R-:W-:-:S03]  /*b4d0*/  IMAD.WIDE R32, R4, 0x4, R58 ;  /* 0x0000000404207825 */ /* 0x000fc600078e023a */
[----:B------:R2:W-:Y:S01]  /*b4e0*/  STL.64 [R1+0x11a8], R20 ;  /* 0x0011a81401007387 */ /* 0x0005e20000100a00 */
[----:B------:R-:W-:-:S03]  /*b4f0*/  IMAD.WIDE R28, R4, 0x4, R60 ;  /* 0x00000004041c7825 */ /* 0x000fc600078e023c */
[----:B------:R-:W-:Y:S04]  /*b500*/  LDGSTS.E [R3+0x22100], desc[UR28][R22.64], P1 ;  /* 0x2210000016037fae */ /* 0x000fe800089a101c */
[----:B------:R-:W-:Y:S04]  /*b510*/  STL.64 [R1+0x11c8], R66 ;  /* 0x0011c84201007387 */ /* 0x000fe80000100a00 */
[----:B------:R-:W-:Y:S01]  /*b520*/  LDGSTS.E [R3+0x22500], desc[UR28][R30.64], P1 ;  /* 0x225000001e037fae */ /* 0x000fe200089a101c */
[----:B--2---:R-:W-:-:S03]  /*b530*/  IMAD.WIDE R20, R4, 0x4, R36 ;  /* 0x0000000404147825 */ /* 0x004fc600078e0224 */
        /* <DEDUP_REMOVED lines=9> */
[----:B------:R1:W-:Y:S04]  /*b5d0*/  STL.64 [R1+0x11b0], R28 ;  /* 0x0011b01c01007387 */ /* 0x0003e80000100a00 */
[----:B------:R3:W-:Y:S01]  /*b5e0*/  STL.64 [R1+0x11d0], R20 ;  /* 0x0011d01401007387 */ /* 0x0007e20000100a00 */
[----:B--2---:R-:W-:-:S03]  /*b5f0*/  IMAD.WIDE R32, R4, 0x4, R56 ;  /* 0x0000000404207825 */ /* 0x004fc600078e0238 */
[----:B------:R-:W-:Y:S04]  /*b600*/  STL.64 [R1+0x1178], R34 ;  /* 0x0011782201007387 */ /* 0x000fe80000100a00 */
[----:B------:R-:W-:Y:S04]  /*b610*/  STL.64 [R1+0x1198], R16 ;  /* 0x0011981001007387 */ /* 0x000fe80000100a00 */
[----:B------:R2:W-:Y:S04]  /*b620*/  STL.64 [R1+0x11b8], R10 ;  /* 0x0011b80a01007387 */ /* 0x0005e80000100a00 */
[----:B------:R4:W-:Y:S04]  /*b630*/  STL.64 [R1+0x11d8], R32 ;  /* 0x0011d82001007387 */ /* 0x0009e80000100a00 */
[----:B------:R1:W-:Y:S04]  /*b640*/  STL [R1+0x5a8], RZ ;  /* 0x0005a8ff01007387 */ /* 0x0003e80000100800 */
        /* <DEDUP_REMOVED lines=292> */
[----:B------:R1:W-:Y:S01]  /*c890*/  STL [R1+0x31c], RZ ;  /* 0x00031cff01007387 */ /* 0x0003e20000100800 */
[----:B------:R-:W-:-:S03]  /*c8a0*/  IMAD.WIDE R26, R4, 0x4, R26 ;  /* 0x00000004041a7825 */ /* 0x000fc600078e021a */
[----:B------:R1:W-:Y:S04]  /*c8b0*/  STL [R1+0x2a0], RZ ;  /* 0x0002a0ff01007387 */ /* 0x0003e80000100800 */
[----:B------:R1:W-:Y:S04]  /*c8c0*/  STL [R1+0x2a4], RZ ;  /* 0x0002a4ff01007387 */ /* 0x0003e80000100800 */
[----:B------:R1:W-:Y:S04]  /*c8d0*/  LDGSTS.E [R3+0x23900], desc[UR28][R28.64], P1 ;  /* 0x239000001c037fae */ /* 0x0003e800089a101c */
[----:B------:R1:W-:Y:S01]  /*c8e0*/  STL [R1+0x2a8], RZ ;  /* 0x0002a8ff01007387 */ /* 0x0003e20000100800 */
[----:B------:R-:W-:-:S03]  /*c8f0*/  IMAD.WIDE R14, R4, 0x4, R14 ;  /* 0x00000004040e7825 */ /* 0x000fc600078e020e */
[----:B------:R3:W-:Y:S04]  /*c900*/  LDGSTS.E [R3+0x23d00], desc[UR28][R20.64], P1 ;  /* 0x23d0000014037fae */ /* 0x0007e800089a101c */
[----:B------:R2:W-:Y:S01]  /*c910*/  STL [R1+0x2ac], RZ ;  /* 0x0002acff01007387 */ /* 0x0005e20000100800 */
[----:B-1----:R-:W-:-:S03]  /*c920*/  IMAD.WIDE R28, R4, 0x4, R64 ;  /* 0x00000004041c7825 */ /* 0x002fc600078e0240 */
[----:B------:R1:W-:Y:S01]  /*c930*/  STL [R1+0x250], RZ ;  /* 0x000250ff01007387 */ /* 0x0003e20000100800 */
[----:B---3--:R-:W-:-:S03]  /*c940*/  IMAD.WIDE R20, R4, 0x4, R62 ;  /* 0x0000000404147825 */ /* 0x008fc600078e023e */
[----:B------:R1:W-:Y:S04]  /*c950*/  STL [R1+0x254], RZ ;  /* 0x000254ff01007387 */ /* 0x0003e80000100800 */
[----:B------:R1:W-:Y:S04]  /*c960*/  STL [R1+0x258], RZ ;  /* 0x000258ff01007387 */ /* 0x0003e80000100800 */
[----:B------:R1:W-:Y:S04]  /*c970*/  STL [R1+0x25c], RZ ;  /* 0x00025cff01007387 */ /* 0x0003e80000100800 */
[----:B------:R-:W-:Y:S04]  /*c980*/  LDGSTS.E [R5+0x22200], desc[UR28][R26.64], P1 ;  /* 0x222000001a057fae */ /* 0x000fe800089a101c */
[----:B------:R1:W-:Y:S04]  /*c990*/  STL [R1+0x230], RZ ;  /* 0x000230ff01007387 */ /* 0x0003e80000100800 */
[----:B------:R-:W-:Y:S04]  /*c9a0*/  LDGSTS.E [R5+0x22600], desc[UR28][R20.64], P1 ;  /* 0x2260000014057fae */ /* 0x000fe800089a101c */
[----:B------:R1:W-:Y:S04]  /*c9b0*/  STL [R1+0x234], RZ ;  /* 0x000234ff01007387 */ /* 0x0003e80000100800 */
[----:B------:R-:W-:Y:S04]  /*c9c0*/  LDGSTS.E [R5+0x22a00], desc[UR28][R28.64], P1 ;  /* 0x22a000001c057fae */ /* 0x000fe800089a101c */
[----:B------:R1:W-:Y:S01]  /*c9d0*/  STL [R1+0x238], RZ ;  /* 0x000238ff01007387 */ /* 0x0003e20000100800 */
[----:B------:R-:W-:-:S03]  /*c9e0*/  IMAD.WIDE R2, R4, 0x4, R68 ;  /* 0x0000000404027825 */ /* 0x000fc600078e0244 */
[----:B------:R-:W-:Y:S04]  /*c9f0*/  LDGSTS.E [R5+0x22e00], desc[UR28][R14.64], P1 ;  /* 0x22e000000e057fae */ /* 0x000fe800089a101c */
[----:B------:R1:W-:Y:S04]  /*ca00*/  STL [R1+0x23c], RZ ;  /* 0x00023cff01007387 */ /* 0x0003e80000100800 */
[----:B------:R-:W-:Y:S04]  /*ca10*/  LDGSTS.E [R5+0x23200], desc[UR28][R34.64], P1 ;  /* 0x2320000022057fae */ /* 0x000fe800089a101c */
[----:B------:R1:W-:Y:S01]  /*ca20*/  STL [R1+0x220], RZ ;  /* 0x000220ff01007387 */ /* 0x0003e20000100800 */
[----:B------:R-:W-:-:S03]  /*ca30*/  IMAD.WIDE R6, R4, 0x4, R6 ;  /* 0x0000000404067825 */ /* 0x000fc600078e0206 */
[----:B------:R-:W-:Y:S04]  /*ca40*/  LDGSTS.E [R5+0x23600], desc[UR28][R16.64], P1 ;  /* 0x2360000010057fae */ /* 0x000fe800089a101c */
[----:B------:R1:W-:Y:S01]  /*ca50*/  STL [R1+0x224], RZ ;  /* 0x000224ff01007387 */ /* 0x0003e20000100800 */
[----:B------:R-:W-:-:S03]  /*ca60*/  IMAD.WIDE R24, R4, 0x4, R24 ;  /* 0x0000000404187825 */ /* 0x000fc600078e0218 */
[----:B------:R2:W-:Y:S04]  /*ca70*/  LDGSTS.E [R5+0x23a00], desc[UR28][R10.64], P1 ;  /* 0x23a000000a057fae */ /* 0x0005e800089a101c */
[----:B------:R1:W-:Y:S01]  /*ca80*/  STL [R1+0x228], RZ ;  /* 0x000228ff01007387 */ /* 0x0003e20000100800 */
[----:B------:R-:W-:-:S03]  /*ca90*/  IMAD.WIDE R8, R4, 0x4, R8 ;  /* 0x0000000404087825 */ /* 0x000fc600078e0208 */
[----:B------:R1:W-:Y:S01]  /*caa0*/  STL [R1+0x22c], RZ ;  /* 0x00022cff01007387 */ /* 0x0003e20000100800 */
[C---:B--2---:R-:W-:Y:S01]  /*cab0*/  IMAD.WIDE R10, R4.reuse, 0x4, R48 ;  /* 0x00000004040a7825 */ /* 0x044fe200078e0230 */
[----:B------:R-:W2:Y:S02]  /*cac0*/  S2R R252, SR_TID.X ;  /* 0x0000000000fc7919 */ /* 0x000ea40000002100 */
[----:B------:R1:W-:Y:S01]  /*cad0*/  STL [R1+0x210], RZ ;  /* 0x000210ff01007387 */ /* 0x0003e20000100800 */
[----:B------:R-:W-:-:S03]  /*cae0*/  IMAD.WIDE R16, R4, 0x4, R46 ;  /* 0x0000000404107825 */ /* 0x000fc600078e022e */
[----:B------:R1:W-:Y:S01]  /*caf0*/  STL [R1+0x214], RZ ;  /* 0x000214ff01007387 */ /* 0x0003e20000100800 */
[----:B------:R-:W-:-:S03]  /*cb00*/  IMAD.WIDE R18, R4, 0x4, R18 ;  /* 0x0000000404127825 */ /* 0x000fc600078e0212 */
[----:B------:R-:W-:Y:S01]  /*cb10*/  LDGSTS.E [R5+0x23e00], desc[UR28][R32.64], P1 ;  /* 0x23e0000020057fae */ /* 0x000fe200089a101c */
[----:B------:R-:W-:-:S03]  /*cb20*/  IMAD.WIDE R12, R4, 0x4, R12 ;  /* 0x00000004040c7825 */ /* 0x000fc600078e020c */
[----:B------:R1:W-:Y:S04]  /*cb30*/  STL [R1+0x218], RZ ;  /* 0x000218ff01007387 */ /* 0x0003e80000100800 */
[----:B------:R-:W-:Y:S04]  /*cb40*/  LDGSTS.E [R238+0x22300], desc[UR28][R2.64], P1 ;  /* 0x2230000002ee7fae */ /* 0x000fe800089a101c */
        /* <DEDUP_REMOVED lines=13> */
[----:B------:R3:W-:Y:S04]  /*cc20*/  LDGSTS.E [R238+0x23f00], desc[UR28][R12.64], P1 ;  /* 0x23f000000cee7fae */ /* 0x0007e800089a101c */
[----:B------:R1:W-:Y:S04]  /*cc30*/  STL [R1+0x1c8], RZ ;  /* 0x0001c8ff01007387 */ /* 0x0003e80000100800 */
[----:B------:R-:W0:Y:S04]  /*cc40*/  LDGDEPBAR ;  /* 0x00000000000079af */ /* 0x000e280000000000 */
[----:B------:R1:W-:Y:S01]  /*cc50*/  STL [R1+0x1cc], RZ ;  /* 0x0001ccff01007387 */ /* 0x0003e20000100800 */
[----:B------:R-:W-:Y:S01]  /*cc60*/  UISETP.GE.AND UP0, UPT, UR5, 0x20, UPT ;  /* 0x000000200500788c */ /* 0x000fe2000bf06270 */
[----:B------:R-:W-:-:S02]  /*cc70*/  CS2R R92, SRZ ;  /* 0x00000000005c7805 */ /* 0x000fc4000001ff00 */
[----:B------:R-:W-:Y:S02]  /*cc80*/  CS2R R94, SRZ ;  /* 0x00000000005e7805 */ /* 0x000fe4000001ff00 */
[----:B------:R-:W-:Y:S02]  /*cc90*/  CS2R R96, SRZ ;  /* 0x0000000000607805 */ /* 0x000fe4000001ff00 */
[----:B------:R-:W-:Y:S02]  /*cca0*/  CS2R R98, SRZ ;  /* 0x0000000000627805 */ /* 0x000fe4000001ff00 */
[----:B------:R-:W-:Y:S02]  /*ccb0*/  CS2R R100, SRZ ;  /* 0x0000000000647805 */ /* 0x000fe4000001ff00 */
[----:B------:R-:W-:Y:S02]  /*ccc0*/  CS2R R102, SRZ ;  /* 0x0000000000667805 */ /* 0x000fe4000001ff00 */
        /* <DEDUP_REMOVED lines=43> */
[----:B---3--:R-:W-:Y:S02]  /*cf80*/  CS2R R238, SRZ ;  /* 0x0000000000ee7805 */ /* 0x008fe4000001ff00 */
[----:B----4-:R-:W-:Y:S02]  /*cf90*/  CS2R R32, SRZ ;  /* 0x0000000000207805 */ /* 0x010fe4000001ff00 */
        /* <DEDUP_REMOVED lines=43> */
[----:B--2---:R-:W-:Y:S01]  /*d250*/  LOP3.LUT R5, R252, 0x20, RZ, 0xc0, !PT ;  /* 0x00000020fc057812 */ /* 0x004fe200078ec0ff */
[----:B-1----:R-:W-:Y:S06]  /*d260*/  BRA.U !UP0, `(.L_x_0) ;  /* 0x000001e908307547 */ /* 0x002fec000b800000 */
[----:B------:R-:W2:Y:S04]  /*d270*/  LDL.LU.64 R244, [R1+0xc8] ;  /* 0x0000c80001f47983 */ /* 0x000ea80000300a00 */
[----:B------:R-:W3:Y:S04]  /*d280*/  LDL.LU.64 R210, [R1+0x198] ;  /* 0x0001980001d27983 */ /* 0x000ee80000300a00 */
[----:B------:R-:W4:Y:S04]  /*d290*/  LDL.LU.64 R220, [R1+0x190] ;  /* 0x0001900001dc7983 */ /* 0x000f280000300a00 */
[----:B------:R-:W5:Y:S04]  /*d2a0*/  LDL.LU.64 R222, [R1+0x188] ;  /* 0x0001880001de7983 */ /* 0x000f680000300a00 */
[----:B------:R-:W3:Y:S04]  /*d2b0*/  LDL.LU.64 R246, [R1+0x180] ;  /* 0x0001800001f67983 */ /* 0x000ee80000300a00 */
[----:B------:R-:W3:Y:S04]  /*d2c0*/  LDL.LU.64 R148, [R1+0x178] ;  /* 0x0001780001947983 */ /* 0x000ee80000300a00 */
[----:B------:R-:W3:Y:S04]  /*d2d0*/  LDL.LU.64 R232, [R1+0x130] ;  /* 0x0001300001e87983 */ /* 0x000ee80000300a00 */
[----:B------:R-:W3:Y:S04]  /*d2e0*/  LDL.LU.64 R208, [R1+0xc0] ;  /* 0x0000c00001d07983 */ /* 0x000ee80000300a00 */
[----:B------:R-:W3:Y:S04]  /*d2f0*/  LDL.LU.64 R90, [R1+0x8e0] ;  /* 0x0008e000015a7983 */ /* 0x000ee80000300a00 */
[----:B------:R-:W4:Y:S04]  /*d300*/  LDL.LU.64 R78, [R1+0x8e8] ;  /* 0x0008e800014e7983 */ /* 0x000f280000300a00 */
[----:B------:R-:W5:Y:S01]  /*d310*/  LDL.LU.64 R234, [R1+0x8f0] ;  /* 0x0008f00001ea7983 */ /* 0x000f620000300a00 */
[----:B--2---:R-:W-:Y:S01]  /*d320*/  MOV R150, R244 ;  /* 0x000000f400967202 */ /* 0x004fe20000000f00 */
[----:B------:R-:W-:-:S02]  /*d330*/  IMAD.MOV.U32 R151, RZ, RZ, R245 ;  /* 0x000000ffff977224 */ /* 0x000fc400078e00f5 */
[----:B------:R-:W2:Y:S04]  /*d340*/  LDL.LU.64 R244, [R1+0x8f8] ;  /* 0x0008f80001f47983 */ /* 0x000ea80000300a00 */
[----:B------:R-:W2:Y:S04]  /*d350*/  LDL.LU.64 R80, [R1+0x900] ;  /* 0x0009000001507983 */ /* 0x000ea80000300a00 */
[----:B------:R-:W2:Y:S04]  /*d360*/  LDL.LU.64 R82, [R1+0x908] ;  /* 0x0009080001527983 */ /* 0x000ea80000300a00 */
[----:B------:R-:W2:Y:S04]  /*d370*/  LDL.LU.64 R84, [R1+0x910] ;  /* 0x0009100001547983 */ /* 0x000ea80000300a00 */
[----:B------:R-:W2:Y:S04]  /*d380*/  LDL.LU.64 R86, [R1+0x918] ;  /* 0x0009180001567983 */ /* 0x000ea80000300a00 */
[----:B------:R-:W2:Y:S01]  /*d390*/  LDL.LU.64 R88, [R1+0x268] ;  /* 0x0002680001587983 */ /* 0x000ea20000300a00 */
[----:B---3--:R-:W-:-:S03]  /*d3a0*/  IMAD.MOV.U32 R32, RZ, RZ, R91 ;  /* 0x000000ffff207224 */ /* 0x008fc600078e005b */
[----:B------:R1:W-:Y:S04]  /*d3b0*/  STL [R1+0x8dc], R90 ;  /* 0x0008dc5a01007387 */ /* 0x0003e80000100800 */
[----:B----4-:R-:W-:Y:S04]  /*d3c0*/  STL [R1+0x8e4], R78 ;  /* 0x0008e44e01007387 */ /* 0x010fe80000100800 */
[----:B------:R3:W-:Y:S04]  /*d3d0*/  STL [R1+0x8d8], R32 ;  /* 0x0008d82001007387 */ /* 0x0007e80000100800 */
[----:B-1----:R-:W4:Y:S01]  /*d3e0*/  LDL.LU.64 R90, [R1+0x300] ;  /* 0x00030000015a7983 */ /* 0x002f220000300a00 */
[----:B---3--:R-:W-:-:S05]  /*d3f0*/  MOV R32, R79 ;  /* 0x0000004f00207202 */ /* 0x008fca0000000f00 */
[----:B------:R1:W-:Y:S04]  /*d400*/  STL [R1+0x8e0], R32 ;  /* 0x0008e02001007387 */ /* 0x0003e80000100800 */
[----:B-----5:R3:W-:Y:S01]  /*d410*/  STL [R1+0x8ec], R234 ;  /* 0x0008ecea01007387 */ /* 0x0207e20000100800 */
[----:B-1----:R-:W-:-:S03]  /*d420*/  IMAD.MOV.U32 R32, RZ, RZ, R235 ;  /* 0x000000ffff207224 */ /* 0x002fc600078e00eb */
[----:B---3--:R-:W3:Y:S04]  /*d430*/  LDL.LU.64 R234, [R1+0x308] ;  /* 0x0003080001ea7983 */ /* 0x008ee80000300a00 */
[----:B------:R2:W-:Y:S02]  /*d440*/  STL [R1+0x8e8], R32 ;  /* 0x0008e82001007387 */ /* 0x0005e40000100800 */
[----:B--2---:R-:W-:Y:S02]  /*d450*/  IMAD.MOV.U32 R32, RZ, RZ, R245 ;  /* 0x000000ffff207224 */ /* 0x004fe400078e00f5 */
[----:B------:R1:W-:Y:S04]  /*d460*/  STL [R1+0x8f4], R244 ;  /* 0x0008f4f401007387 */ /* 0x0003e80000100800 */
[----:B------:R-:W-:Y:S04]  /*d470*/  STL [R1+0x8fc], R80 ;  /* 0x0008fc5001007387 */ /* 0x000fe80000100800 */
[----:B------:R2:W-:Y:S01]  /*d480*/  STL [R1+0x8f0], R32 ;  /* 0x0008f02001007387 */ /* 0x0005e20000100800 */
[----:B-1----:R-:W-:Y:S01]  /*d490*/  MOV R244, R246 ;  /* 0x000000f600f47202 */ /* 0x002fe20000000f00 */
[----:B------:R-:W-:-:S02]  /*d4a0*/  IMAD.MOV.U32 R245, RZ, RZ, R247 ;  /* 0x000000fffff57224 */ /* 0x000fc400078e00f7 */
[----:B------:R-:W5:Y:S01]  /*d4b0*/  LDL.LU.64 R246, [R1+0x320] ;  /* 0x0003200001f67983 */ /* 0x000f620000300a00 */
[----:B--2---:R-:W-:-:S05]  /*d4c0*/  IMAD.MOV.U32 R32, RZ, RZ, R81 ;  /* 0x000000ffff207224 */ /* 0x004fca00078e0051 */
[----:B------:R1:W-:Y:S04]  /*d4d0*/  STL [R1+0x8f8], R32 ;  /* 0x0008f82001007387 */ /* 0x0003e80000100800 */
[----:B------:R-:W-:Y:S04]  /*d4e0*/  STL [R1+0x904], R82 ;  /* 0x0009045201007387 */ /* 0x000fe80000100800 */
[----:B------:R-:W2:Y:S01]  /*d4f0*/  LDL.LU.64 R74, [R1+0x328] ;  /* 0x00032800014a7983 */ /* 0x000ea20000300a00 */
[----:B-1----:R-:W-:-:S05]  /*d500*/  MOV R32, R83 ;  /* 0x0000005300207202 */ /* 0x002fca0000000f00 */
[----:B------:R1:W-:Y:S04]  /*d510*/  STL [R1+0x900], R32 ;  /* 0x0009002001007387 */ /* 0x0003e80000100800 */
[----:B------:R-:W-:Y:S04]  /*d520*/  STL [R1+0x90c], R84 ;  /* 0x00090c5401007387 */ /* 0x000fe80000100800 */
[----:B------:R-:W2:Y:S01]  /*d530*/  LDL.LU.64 R76, [R1+0x330] ;  /* 0x00033000014c7983 */ /* 0x000ea20000300a00 */
[----:B-1----:R-:W-:-:S03]  /*d540*/  IMAD.MOV.U32 R32, RZ, RZ, R85 ;  /* 0x000000ffff207224 */ /* 0x002fc600078e0055 */
[----:B------:R-:W2:Y:S04]  /*d550*/  LDL.LU.64 R78, [R1+0x338] ;  /* 0x00033800014e7983 */ /* 0x000ea80000300a00 */
[----:B------:R-:W2:Y:S04]  /*d560*/  LDL.LU.64 R80, [R1+0x3c0] ;  /* 0x0003c00001507983 */ /* 0x000ea80000300a00 */
[----:B------:R1:W-:Y:S04]  /*d570*/  STL [R1+0x908], R32 ;  /* 0x0009082001007387 */ /* 0x0003e80000100800 */
[----:B------:R-:W-:Y:S01]  /*d580*/  STL [R1+0x914], R86 ;  /* 0x0009145601007387 */ /* 0x000fe20000100800 */
[----:B-1----:R-:W-:-:S03]  /*d590*/  IMAD.MOV.U32 R32, RZ, RZ, R87 ;  /* 0x000000ffff207224 */ /* 0x002fc600078e0057 */
[----:B------:R-:W-:Y:S04]  /*d5a0*/  STL [R1+0x91c], R88 ;  /* 0x00091c5801007387 */ /* 0x000fe80000100800 */
[----:B------:R1:W-:Y:S04]  /*d5b0*/  STL [R1+0x910], R32 ;  /* 0x0009102001007387 */ /* 0x0003e80000100800 */
[----:B------:R-:W2:Y:S04]  /*d5c0*/  LDL.LU.64 R82, [R1] ;  /* 0x0000000001527983 */ /* 0x000ea80000300a00 */
[----:B------:R-:W2:Y:S01]  /*d5d0*/  LDL.LU.64 R84, [R1+0x20] ;  /* 0x0000200001547983 */ /* 0x000ea20000300a00 */
[----:B-1----:R-:W-:-:S05]  /*d5e0*/  MOV R32, R89 ;  /* 0x0000005900207202 */ /* 0x002fca0000000f00 */
[----:B------:R1:W-:Y:S04]  /*d5f0*/  STL [R1+0x918], R32 ;  /* 0x0009182001007387 */ /* 0x0003e80000100800 */
[----:B----4-:R4:W-:Y:S04]  /*d600*/  STL [R1+0x924], R90 ;  /* 0x0009245a01007387 */ /* 0x0109e80000100800 */
[----:B------:R-:W2:Y:S01]  /*d610*/  LDL.LU.64 R86, [R1+0x200] ;  /* 0x0002000001567983 */ /* 0x000ea20000300a00 */
[----:B-1----:R-:W-:-:S03]  /*d620*/  IMAD.MOV.U32 R32, RZ, RZ, R91 ;  /* 0x000000ffff207224 */ /* 0x002fc600078e005b */
[----:B------:R-:W2:Y:S04]  /*d630*/  LDL.LU.64 R88, [R1+0x208] ;  /* 0x0002080001587983 */ /* 0x000ea80000300a00 */
[----:B------:R1:W-:Y:S04]  /*d640*/  STL [R1+0x920], R32 ;  /* 0x0009202001007387 */ /* 0x0003e80000100800 */
[----:B---3--:R3:W-:Y:S04]  /*d650*/  STL [R1+0x930], R234 ;  /* 0x000930ea01007387 */ /* 0x0087e80000100800 */
[----:B----4-:R-:W4:Y:S01]  /*d660*/  LDL.LU.64 R90, [R1+0x240] ;  /* 0x00024000015a7983 */ /* 0x010f220000300a00 */
[----:B-1----:R-:W-:Y:S01]  /*d670*/  IMAD.MOV.U32 R32, RZ, RZ, R235 ;  /* 0x000000ffff207224 */ /* 0x002fe200078e00eb */
[----:B---3--:R-:W-:Y:S01]  /*d680*/  MOV R234, R244 ;  /* 0x000000f400ea7202 */ /* 0x008fe20000000f00 */
[----:B------:R-:W-:-:S02]  /*d690*/  IMAD.MOV.U32 R235, RZ, RZ, R245 ;  /* 0x000000ffffeb7224 */ /* 0x000fc400078e00f5 */
[----:B------:R-:W3:Y:S04]  /*d6a0*/  LDL.LU.64 R244, [R1+0x248] ;  /* 0x0002480001f47983 */ /* 0x000ee80000300a00 */
[----:B------:R1:W-:Y:S04]  /*d6b0*/  STL [R1+0x92c], R32 ;  /* 0x00092c2001007387 */ /* 0x0003e80000100800 */
[----:B-----5:R5:W-:Y:S01]  /*d6c0*/  STL [R1+0x938], R246 ;  /* 0x000938f601007387 */ /* 0x020be20000100800 */
[----:B-1----:R-:W-:-:S03]  /*d6d0*/  IMAD.MOV.U32 R32, RZ, RZ, R247 ;  /* 0x000000ffff207224 */ /* 0x002fc600078e00f7 */
[----:B-----5:R-:W5:Y:S04]  /*d6e0*/  LDL.LU.64 R246, [R1+0x260] ;  /* 0x0002600001f67983 */ /* 0x020f680000300a00 */
[----:B------:R1:W-:Y:S04]  /*d6f0*/  STL [R1+0x934], R32 ;  /* 0x0009342001007387 */ /* 0x0003e80000100800 */
[----:B--2---:R-:W-:Y:S01]  /*d700*/  STL [R1+0x940], R74 ;  /* 0x0009404a01007387 */ /* 0x004fe20000100800 */
[----:B-1----:R-:W-:-:S03]  /*d710*/  MOV R32, R75 ;  /* 0x0000004b00207202 */ /* 0x002fc60000000f00 */
[----:B------:R-:W-:Y:S04]  /*d720*/  STL [R1+0x948], R76 ;  /* 0x0009484c01007387 */ /* 0x000fe80000100800 */
[----:B------:R1:W-:Y:S04]  /*d730*/  STL [R1+0x93c], R32 ;  /* 0x00093c2001007387 */ /* 0x0003e80000100800 */
[----:B------:R-:W-:Y:S01]  /*d740*/  STL [R1+0x950], R78 ;  /* 0x0009504e01007387 */ /* 0x000fe20000100800 */
[----:B-1----:R-:W-:-:S05]  /*d750*/  IMAD.MOV.U32 R32, RZ, RZ, R77 ;  /* 0x000000ffff207224 */ /* 0x002fca00078e004d */
[----:B------:R1:W-:Y:S04]  /*d760*/  STL [R1+0x944], R32 ;  /* 0x0009442001007387 */ /* 0x0003e80000100800 */
[----:B------:R-:W-:Y:S01]  /*d770*/  STL [R1+0x958], R80 ;  /* 0x0009585001007387 */ /* 0x000fe20000100800 */
[----:B-1----:R-:W-:-:S05]  /*d780*/  IMAD.MOV.U32 R32, RZ, RZ, R79 ;  /* 0x000000ffff207224 */ /* 0x002fca00078e004f */
[----:B------:R1:W-:Y:S04]  /*d790*/  STL [R1+0x94c], R32 ;  /* 0x00094c2001007387 */ /* 0x0003e80000100800 */
[----:B------:R-:W-:Y:S01]  /*d7a0*/  STL [R1+0x960], R250 ;  /* 0x000960fa01007387 */ /* 0x000fe20000100800 */
[----:B-1----:R-:W-:-:S05]  /*d7b0*/  MOV R32, R81 ;  /* 0x0000005100207202 */ /* 0x002fca0000000f00 */
[----:B------:R1:W-:Y:S04]  /*d7c0*/  STL [R1+0x954], R32 ;  /* 0x0009542001007387 */ /* 0x0003e80000100800 */
[----:B------:R-:W-:Y:S01]  /*d7d0*/  STL [R1+0x95c], R251 ;  /* 0x00095cfb01007387 */ /* 0x000fe20000100800 */
[----:B-1----:R-:W-:-:S03]  /*d7e0*/  IMAD.MOV.U32 R32, RZ, RZ, R83 ;  /* 0x000000ffff207224 */ /* 0x002fc600078e0053 */
[----:B------:R-:W-:Y:S04]  /*d7f0*/  STL [R1+0x968], R82 ;  /* 0x0009685201007387 */ /* 0x000fe80000100800 */
[----:B------:R-:W-:Y:S04]  /*d800*/  STL [R1+0x970], R84 ;  /* 0x0009705401007387 */ /* 0x000fe80000100800 */
[----:B------:R1:W-:Y:S04]  /*d810*/  STL [R1+0x964], R32 ;  /* 0x0009642001007387 */ /* 0x0003e80000100800 */
[----:B------:R-:W-:Y:S01]  /*d820*/  STL [R1+0x978], R86 ;  /* 0x0009785601007387 */ /* 0x000fe20000100800 */
[----:B-1----:R-:W-:-:S05]  /*d830*/  IMAD.MOV.U32 R32, RZ, RZ, R85 ;  /* 0x000000ffff207224 */ /* 0x002fca00078e0055 */
[----:B------:R1:W-:Y:S04]  /*d840*/  STL [R1+0x96c], R32 ;  /* 0x00096c2001007387 */ /* 0x0003e80000100800 */
[----:B------:R-:W-:Y:S01]  /*d850*/  STL [R1+0x980], R88 ;  /* 0x0009805801007387 */ /* 0x000fe20000100800 */
[----:B-1----:R-:W-:-:S05]  /*d860*/  MOV R32, R87 ;  /* 0x0000005700207202 */ /* 0x002fca0000000f00 */
[----:B------:R1:W-:Y:S04]  /*d870*/  STL [R1+0x974], R32 ;  /* 0x0009742001007387 */ /* 0x0003e80000100800 */
[----:B----4-:R-:W-:Y:S01]  /*d880*/  STL [R1+0x988], R90 ;  /* 0x0009885a01007387 */ /* 0x010fe20000100800 */
[----:B-1----:R-:W-:-:S05]  /*d890*/  IMAD.MOV.U32 R32, RZ, RZ, R89 ;  /* 0x000000ffff207224 */ /* 0x002fca00078e0059 */
[----:B------:R1:W-:Y:S04]  /*d8a0*/  STL [R1+0x97c], R32 ;  /* 0x00097c2001007387 */ /* 0x0003e80000100800 */
[----:B---3--:R-:W-:Y:S01]  /*d8b0*/  STL [R1+0x990], R244 ;  /* 0x000990f401007387 */ /* 0x008fe20000100800 */
[----:B-1----:R-:W-:-:S05]  /*d8c0*/  IMAD.MOV.U32 R32, RZ, RZ, R91 ;  /* 0x000000ffff207224 */ /* 0x002fca00078e005b */
[----:B------:R1:W-:Y:S02]  /*d8d0*/  STL [R1+0x984], R32 ;  /* 0x0009842001007387 */ /* 0x0003e40000100800 */
[----:B-1----:R-:W-:Y:S01]  /*d8e0*/  IMAD.MOV.U32 R32, RZ, RZ, R245 ;  /* 0x000000ffff207224 */ /* 0x002fe200078e00f5 */
[----:B------:R-:W-:Y:S01]  /*d8f0*/  MOV R88, R148 ;  /* 0x0000009400587202 */ /* 0x000fe20000000f00 */
[----:B------:R-:W-:Y:S02]  /*d900*/  IMAD.MOV.U32 R89, RZ, RZ, R149 ;  /* 0x000000ffff597224 */ /* 0x000fe400078e0095 */
[----:B------:R-:W-:Y:S01]  /*d910*/  IMAD.MOV.U32 R148, RZ, RZ, R150 ;  /* 0x000000ffff947224 */ /* 0x000fe200078e0096 */
[----:B------:R-:W-:Y:S01]  /*d920*/  MOV R150, R234 ;  /* 0x000000ea00967202 */ /* 0x000fe20000000f00 */
[----:B------:R-:W-:Y:S02]  /*d930*/  IMAD.MOV.U32 R149, RZ, RZ, R151 ;  /* 0x000000ffff957224 */ /* 0x000fe400078e0097 */
[----:B------:R-:W-:Y:S01]  /*d940*/  IMAD.MOV.U32 R151, RZ, RZ, R235 ;  /* 0x000000ffff977224 */ /* 0x000fe200078e00eb */
[----:B-----5:R-:W-:Y:S04]  /*d950*/  STL [R1+0x998], R246 ;  /* 0x000998f601007387 */ /* 0x020fe80000100800 */
[----:B------:R1:W-:Y:S04]  /*d960*/  STL [R1+0x98c], R32 ;  /* 0x00098c2001007387 */ /* 0x0003e80000100800 */
[----:B------:R-:W2:Y:S01]  /*d970*/  LDL.LU.64 R244, [R1+0x170] ;  /* 0x0001700001f47983 */ /* 0x000ea20000300a00 */
[----:B-1----:R-:W-:-:S03]  /*d980*/  MOV R32, R247 ;  /* 0x000000f700207202 */ /* 0x002fc60000000f00 */
[----:B------:R-:W-:Y:S04]  /*d990*/  STL [R1+0x9a0], R192 ;  /* 0x0009a0c001007387 */ /* 0x000fe80000100800 */
[----:B------:R1:W-:Y:S04]  /*d9a0*/  STL [R1+0x994], R32 ;  /* 0x0009942001007387 */ /* 0x0003e80000100800 */
[----:B------:R-:W-:Y:S04]  /*d9b0*/  STL [R1+0x99c], R193 ;  /* 0x00099cc101007387 */ /* 0x000fe80000100800 */
[----:B------:R-:W3:Y:S04]  /*d9c0*/  LDL.LU.64 R246, [R1+0x138] ;  /* 0x0001380001f67983 */ /* 0x000ee80000300a00 */
[----:B------:R-:W4:Y:S04]  /*d9d0*/  LDL.LU.64 R74, [R1+0x4b8] ;  /* 0x0004b800014a7983 */ /* 0x000f280000300a00 */
[----:B------:R-:W-:Y:S04]  /*d9e0*/  STL [R1+0x9a8], R194 ;  /* 0x0009a8c201007387 */ /* 0x000fe80000100800 */
[----:B------:R-:W-:Y:S04]  /*d9f0*/  STL [R1+0x9a4], R195 ;  /* 0x0009a4c301007387 */ /* 0x000fe80000100800 */
[----:B------:R-:W-:Y:S04]  /*da00*/  STL [R1+0x9b0], R196 ;  /* 0x0009b0c401007387 */ /* 0x000fe80000100800 */
[----:B------:R-:W5:Y:S04]  /*da10*/  LDL.LU.64 R84, [R1+0x4b0] ;  /* 0x0004b00001547983 */ /* 0x000f680000300a00 */
[----:B------:R-:W-:Y:S04]  /*da20*/  STL [R1+0x9ac], R197 ;  /* 0x0009acc501007387 */ /* 0x000fe80000100800 */
[----:B------:R-:W2:Y:S04]  /*da30*/  LDL.LU.64 R86, [R1+0x4a8] ;  /* 0x0004a80001567983 */ /* 0x000ea80000300a00 */
[----:B------:R-:W-:Y:S04]  /*da40*/  STL [R1+0x9b8], R198 ;  /* 0x0009b8c601007387 */ /* 0x000fe80000100800 */
[----:B------:R-:W2:Y:S04]  /*da50*/  LDL.LU.64 R76, [R1+0x4a0] ;  /* 0x0004a000014c7983 */ /* 0x000ea80000300a00 */
[----:B------:R-:W-:Y:S04]  /*da60*/  STL [R1+0x9b4], R199 ;  /* 0x0009b4c701007387 */ /* 0x000fe80000100800 */
[----:B------:R-:W-:Y:S04]  /*da70*/  STL [R1+0x9c0], R200 ;  /* 0x0009c0c801007387 */ /* 0x000fe80000100800 */
[----:B------:R-:W-:Y:S04]  /*da80*/  STL [R1+0x9bc], R201 ;  /* 0x0009bcc901007387 */ /* 0x000fe80000100800 */
[----:B------:R-:W3:Y:S04]  /*da90*/  LDL.LU.64 R90, [R1+0x498] ;  /* 0x00049800015a7983 */ /* 0x000ee80000300a00 */
[----:B------:R-:W-:Y:S04]  /*daa0*/  STL [R1+0x9c8], R240 ;  /* 0x0009c8f001007387 */ /* 0x000fe80000100800 */
[----:B------:R-:W3:Y:S04]  /*dab0*/  LDL.LU.64 R234, [R1+0x490] ;  /* 0x0004900001ea7983 */ /* 0x000ee80000300a00 */
[----:B------:R-:W-:Y:S04]  /*dac0*/  STL [R1+0x9c4], R241 ;  /* 0x0009c4f101007387 */ /* 0x000fe80000100800 */
[----:B------:R-:W3:Y:S04]  /*dad0*/  LDL.LU.64 R78, [R1+0x488] ;  /* 0x00048800014e7983 */ /* 0x000ee80000300a00 */
[----:B------:R-:W-:Y:S04]  /*dae0*/  STL [R1+0x9d0], R242 ;  /* 0x0009d0f201007387 */ /* 0x000fe80000100800 */
[----:B------:R-:W-:Y:S04]  /*daf0*/  STL [R1+0x9cc], R243 ;  /* 0x0009ccf301007387 */ /* 0x000fe80000100800 */
[----:B------:R-:W-:Y:S04]  /*db00*/  STL [R1+0x9d8], R248 ;  /* 0x0009d8f801007387 */ /* 0x000fe80000100800 */
[----:B------:R-:W3:Y:S04]  /*db10*/  LDL.LU.64 R80, [R1+0x480] ;  /* 0x0004800001507983 */ /* 0x000ee80000300a00 */
[----:B------:R-:W-:Y:S04]  /*db20*/  STL [R1+0x9d4], R249 ;  /* 0x0009d4f901007387 */ /* 0x000fe80000100800 */
[----:B----4-:R-:W-:Y:S04]  /*db30*/  STL [R1+0x9e0], R74 ;  /* 0x0009e04a01007387 */ /* 0x010fe80000100800 */
[----:B------:R-:W4:Y:S01]  /*db40*/  LDL.LU.64 R82, [R1+0x3c8] ;  /* 0x0003c80001527983 */ /* 0x000f220000300a00 */
[----:B-1----:R-:W-:-:S05]  /*db50*/  IMAD.MOV.U32 R32, RZ, RZ, R75 ;  /* 0x000000ffff207224 */ /* 0x002fca00078e004b */
[----:B------:R1:W-:Y:S04]  /*db60*/  STL [R1+0x9dc], R32 ;  /* 0x0009dc2001007387 */ /* 0x0003e80000100800 */
[----:B-----5:R5:W-:Y:S01]  /*db70*/  STL [R1+0x9e8], R84 ;  /* 0x0009e85401007387 */ /* 0x020be20000100800 */
[----:B-1----:R-:W-:-:S03]  /*db80*/  MOV R32, R85 ;  /* 0x0000005500207202 */ /* 0x002fc60000000f00 */
[----:B-----5:R-:W5:Y:S04]  /*db90*/  LDL.LU.64 R84, [R1+0x3d0] ;  /* 0x0003d00001547983 */ /* 0x020f680000300a00 */
[----:B------:R1:W-:Y:S04]  /*dba0*/  STL [R1+0x9e4], R32 ;  /* 0x0009e42001007387 */ /* 0x0003e80000100800 */
[----:B--2---:R2:W-:Y:S01]  /*dbb0*/  STL [R1+0x9f0], R86 ;  /* 0x0009f05601007387 */ /* 0x0045e20000100800 */
[----:B-1----:R-:W-:-:S03]  /*dbc0*/  IMAD.MOV.U32 R32, RZ, RZ, R87 ;  /* 0x000000ffff207224 */ /* 0x002fc600078e0057 */
[----:B------:R-:W-:Y:S04]  /*dbd0*/  STL [R1+0x9f8], R76 ;  /* 0x0009f84c01007387 */ /* 0x000fe80000100800 */
[----:B------:R1:W-:Y:S04]  /*dbe0*/  STL [R1+0x9ec], R32 ;  /* 0x0009ec2001007387 */ /* 0x0003e80000100800 */
[----:B--2---:R-:W2:Y:S01]  /*dbf0*/  LDL.LU.64 R86, [R1+0x3d8] ;  /* 0x0003d80001567983 */ /* 0x004ea20000300a00 */
[----:B-1----:R-:W-:-:S05]  /*dc00*/  IMAD.MOV.U32 R32, RZ, RZ, R77 ;  /* 0x000000ffff207224 */ /* 0x002fca00078e004d */
[----:B------:R1:W-:Y:S04]  /*dc10*/  STL [R1+0x9f4], R32 ;  /* 0x0009f42001007387 */ /* 0x0003e80000100800 */
[----:B---3--:R3:W-:Y:S01]  /*dc20*/  STL [R1+0xa00], R90 ;  /* 0x000a005a01007387 */ /* 0x0087e20000100800 */
[----:B-1----:R-:W-:-:S03]  /*dc30*/  MOV R32, R91 ;  /* 0x0000005b00207202 */ /* 0x002fc60000000f00 */
[----:B---3--:R-:W3:Y:S04]  /*dc40*/  LDL.LU.64 R90, [R1+0x3e0] ;  /* 0x0003e000015a7983 */ /* 0x008ee80000300a00 */
[----:B------:R1:W-:Y:S04]  /*dc50*/  STL [R1+0x9fc], R32 ;  /* 0x0009fc2001007387 */ /* 0x0003e80000100800 */
[----:B------:R1:W-:Y:S02]  /*dc60*/  STL [R1+0xa08], R234 ;  /* 0x000a08ea01007387 */ /* 0x0003e40000100800 */
[----:B-1----:R-:W-:-:S02]  /*dc70*/  IMAD.MOV.U32 R32, RZ, RZ, R235 ;  /* 0x000000ffff207224 */ /* 0x002fc400078e00eb */
[----:B------:R-:W-:Y:S04]  /*dc80*/  STL [R1+0xa10], R78 ;  /* 0x000a104e01007387 */ /* 0x000fe80000100800 */
[----:B------:R1:W-:Y:S04]  /*dc90*/  STL [R1+0xa04], R32 ;  /* 0x000a042001007387 */ /* 0x0003e80000100800 */
[----:B------:R-:W3:Y:S04]  /*dca0*/  LDL.LU.64 R234, [R1+0x3e8] ;  /* 0x0003e80001ea7983 */ /* 0x000ee80000300a00 */
[----:B------:R-:W3:Y:S01]  /*dcb0*/  LDL.LU.64 R70, [R1+0x3f0] ;  /* 0x0003f00001467983 */ /* 0x000ee20000300a00 */
[----:B-1----:R-:W-:-:S05]  /*dcc0*/  IMAD.MOV.U32 R32, RZ, RZ, R79 ;  /* 0x000000ffff207224 */ /* 0x002fca00078e004f */
[----:B------:R1:W-:Y:S04]  /*dcd0*/  STL [R1+0xa0c], R32 ;  /* 0x000a0c2001007387 */ /* 0x0003e80000100800 */
[----:B------:R-:W-:Y:S04]  /*dce0*/  STL [R1+0xa18], R80 ;  /* 0x000a185001007387 */ /* 0x000fe80000100800 */
[----:B------:R-:W3:Y:S01]  /*dcf0*/  LDL.LU.64 R72, [R1+0x3f8] ;  /* 0x0003f80001487983 */ /* 0x000ee20000300a00 */
[----:B-1----:R-:W-:-:S05]  /*dd00*/  MOV R32, R81 ;  /* 0x0000005100207202 */ /* 0x002fca0000000f00 */
[----:B------:R1:W-:Y:S04]  /*dd10*/  STL [R1+0xa14], R32 ;  /* 0x000a142001007387 */ /* 0x0003e80000100800 */
[----:B----4-:R-:W-:Y:S04]  /*dd20*/  STL [R1+0xa20], R82 ;  /* 0x000a205201007387 */ /* 0x010fe80000100800 */
[----:B------:R-:W4:Y:S01]  /*dd30*/  LDL.LU.64 R74, [R1+0x440] ;  /* 0x00044000014a7983 */ /* 0x000f220000300a00 */
[----:B-1----:R-:W-:-:S03]  /*dd40*/  IMAD.MOV.U32 R32, RZ, RZ, R83 ;  /* 0x000000ffff207224 */ /* 0x002fc600078e0053 */
[----:B------:R-:W4:Y:S04]  /*dd50*/  LDL.LU.64 R76, [R1+0x2d0] ;  /* 0x0002d000014c7983 */ /* 0x000f280000300a00 */
[----:B------:R1:W-:Y:S04]  /*dd60*/  STL [R1+0xa1c], R32 ;  /* 0x000a1c2001007387 */ /* 0x0003e80000100800 */
[----:B-----5:R-:W-:Y:S04]  /*dd70*/  STL [R1+0xa28], R84 ;  /* 0x000a285401007387 */ /* 0x020fe80000100800 */
[----:B------:R-:W5:Y:S01]  /*dd80*/  LDL.LU.64 R78, [R1+0x2d8] ;  /* 0x0002d800014e7983 */ /* 0x000f620000300a00 */
[----:B-1----:R-:W-:-:S03]  /*dd90*/  IMAD.MOV.U32 R32, RZ, RZ, R85 ;  /* 0x000000ffff207224 */ /* 0x002fc600078e0055 */
[----:B------:R-:W5:Y:S04]  /*dda0*/  LDL.LU.64 R80, [R1+0x2e0] ;  /* 0x0002e00001507983 */ /* 0x000f680000300a00 */
[----:B------:R1:W-:Y:S04]  /*ddb0*/  STL [R1+0xa24], R32 ;  /* 0x000a242001007387 */ /* 0x0003e80000100800 */
[----:B--2---:R-:W-:Y:S04]  /*ddc0*/  STL [R1+0xa30], R86 ;  /* 0x000a305601007387 */ /* 0x004fe80000100800 */
[----:B------:R-:W2:Y:S01]  /*ddd0*/  LDL.LU.64 R82, [R1+0x2e8] ;  /* 0x0002e80001527983 */ /* 0x000ea20000300a00 */
[----:B-1----:R-:W-:-:S03]  /*dde0*/  MOV R32, R87 ;  /* 0x0000005700207202 */ /* 0x002fc60000000f00 */
[----:B------:R-:W2:Y:S04]  /*ddf0*/  LDL.LU.64 R84, [R1+0x2f0] ;  /* 0x0002f00001547983 */ /* 0x000ea80000300a00 */
[----:B------:R1:W-:Y:S04]  /*de00*/  STL [R1+0xa2c], R32 ;  /* 0x000a2c2001007387 */ /* 0x0003e80000100800 */
[----:B---3--:R3:W-:Y:S01]  /*de10*/  STL [R1+0xa38], R90 ;  /* 0x000a385a01007387 */ /* 0x0087e20000100800 */
[----:B-1----:R-:W-:-:S03]  /*de20*/  IMAD.MOV.U32 R32, RZ, RZ, R91 ;  /* 0x000000ffff207224 */ /* 0x002fc600078e005b */
[----:B------:R-:W2:Y:S04]  /*de30*/  LDL.LU.64 R86, [R1+0x2f8] ;  /* 0x0002f80001567983 */ /* 0x000ea80000300a00 */
[----:B------:R1:W-:Y:S01]  /*de40*/  STL [R1+0xa34], R32 ;  /* 0x000a342001007387 */ /* 0x0003e20000100800 */
[----:B---3--:R-:W-:Y:S01]  /*de50*/  IMAD.MOV.U32 R90, RZ, RZ, R244 ;  /* 0x000000ffff5a7224 */ /* 0x008fe200078e00f4 */
[----:B------:R-:W-:Y:S02]  /*de60*/  MOV R91, R245 ;  /* 0x000000f5005b7202 */ /* 0x000fe40000000f00 */
[----:B------:R3:W-:Y:S04]  /*de70*/  STL [R1+0xa40], R234 ;  /* 0x000a40ea01007387 */ /* 0x0007e80000100800 */
[----:B------:R-:W2:Y:S01]  /*de80*/  LDL.LU.64 R244, [R1+0x380] ;  /* 0x0003800001f47983 */ /* 0x000ea20000300a00 */
[----:B-1----:R-:W-:-:S03]  /*de90*/  IMAD.MOV.U32 R32, RZ, RZ, R235 ;  /* 0x000000ffff207224 */ /* 0x002fc600078e00eb */
[----:B------:R-:W-:Y:S04]  /*dea0*/  STL [R1+0xa48], R70 ;  /* 0x000a484601007387 */ /* 0x000fe80000100800 */
[----:B------:R1:W-:Y:S04]  /*deb0*/  STL [R1+0xa3c], R32 ;  /* 0x000a3c2001007387 */ /* 0x0003e80000100800 */
[----:B---3--:R-:W3:Y:S01]  /*dec0*/  LDL.LU.64 R234, [R1+0x388] ;  /* 0x0003880001ea7983 */ /* 0x008ee20000300a00 */
[----:B-1----:R-:W-:-:S05]  /*ded0*/  IMAD.MOV.U32 R32, RZ, RZ, R71 ;  /* 0x000000ffff207224 */ /* 0x002fca00078e0047 */
[----:B------:R1:W-:Y:S04]  /*dee0*/  STL [R1+0xa44], R32 ;  /* 0x000a442001007387 */ /* 0x0003e80000100800 */
[----:B------:R-:W-:Y:S01]  /*def0*/  STL [R1+0xa50], R72 ;  /* 0x000a504801007387 */ /* 0x000fe20000100800 */
[----:B-1----:R-:W-:-:S03]  /*df00*/  MOV R32, R73 ;  /* 0x0000004900207202 */ /* 0x002fc60000000f00 */
[----:B----4-:R-:W-:Y:S04]  /*df10*/  STL [R1+0xa58], R74 ;  /* 0x000a584a01007387 */ /* 0x010fe80000100800 */
[----:B------:R1:W-:Y:S04]  /*df20*/  STL [R1+0xa4c], R32 ;  /* 0x000a4c2001007387 */ /* 0x0003e80000100800 */
[----:B------:R-:W-:Y:S01]  /*df30*/  STL [R1+0xa60], R76 ;  /* 0x000a604c01007387 */ /* 0x000fe20000100800 */
[----:B-1----:R-:W-:-:S05]  /*df40*/  IMAD.MOV.U32 R32, RZ, RZ, R75 ;  /* 0x000000ffff207224 */ /* 0x002fca00078e004b */
[----:B------:R1:W-:Y:S04]  /*df50*/  STL [R1+0xa54], R32 ;  /* 0x000a542001007387 */ /* 0x0003e80000100800 */
[----:B-----5:R-:W-:Y:S01]  /*df60*/  STL [R1+0xa68], R78 ;  /* 0x000a684e01007387 */ /* 0x020fe20000100800 */
[----:B-1----:R-:W-:-:S05]  /*df70*/  IMAD.MOV.U32 R32, RZ, RZ, R77 ;  /* 0x000000ffff207224 */ /* 0x002fca00078e004d */
[----:B------:R1:W-:Y:S04]  /*df80*/  STL [R1+0xa5c], R32 ;  /* 0x000a5c2001007387 */ /* 0x0003e80000100800 */
[----:B------:R-:W-:Y:S01]  /*df90*/  STL [R1+0xa70], R80 ;  /* 0x000a705001007387 */ /* 0x000fe20000100800 */
[----:B-1----:R-:W-:-:S05]  /*dfa0*/  MOV R32, R79 ;  /* 0x0000004f00207202 */ /* 0x002fca0000000f00 */
[----:B------:R1:W-:Y:S04]  /*dfb0*/  STL [R1+0xa64], R32 ;  /* 0x000a642001007387 */ /* 0x0003e80000100800 */
[----:B--2---:R-:W-:Y:S01]  /*dfc0*/  STL [R1+0xa78], R82 ;  /* 0x000a785201007387 */ /* 0x004fe20000100800 */
        /* <DEDUP_REMOVED lines=8> */
[----:B------:R2:W-:Y:S01]  /*e050*/  STL [R1+0xa94], R244 ;  /* 0x000a94f401007387 */ /* 0x0005e20000100800 */
[----:B-1----:R-:W-:-:S05]  /*e060*/  IMAD.MOV.U32 R32, RZ, RZ, R87 ;  /* 0x000000ffff207224 */ /* 0x002fca00078e0057 */
[----:B------:R1:W-:Y:S01]  /*e070*/  STL [R1+0xa88], R32 ;  /* 0x000a882001007387 */ /* 0x0003e20000100800 */
[----:B--2---:R-:W-:-:S03]  /*e080*/  MOV R244, R246 ;  /* 0x000000f600f47202 */ /* 0x004fc60000000f00 */
[----:B------:R-:W2:Y:S01]  /*e090*/  LDL.LU.64 R86, [R1+0x5b0] ;  /* 0x0005b00001567983 */ /* 0x000ea20000300a00 */
[----:B-1----:R-:W-:Y:S02]  /*e0a0*/  IMAD.MOV.U32 R32, RZ, RZ, R245 ;  /* 0x000000ffff207224 */ /* 0x002fe400078e00f5 */
[----:B------:R-:W-:Y:S02]  /*e0b0*/  IMAD.MOV.U32 R245, RZ, RZ, R247 ;  /* 0x000000fffff57224 */ /* 0x000fe400078e00f7 */
[----:B------:R-:W4:Y:S04]  /*e0c0*/  LDL.LU.64 R246, [R1+0xaf0] ;  /* 0x000af00001f67983 */ /* 0x000f280000300a00 */
[----:B------:R1:W-:Y:S04]  /*e0d0*/  STL [R1+0xa90], R32 ;  /* 0x000a902001007387 */ /* 0x0003e80000100800 */
[----:B---3--:R3:W-:Y:S01]  /*e0e0*/  STL [R1+0xa9c], R234 ;  /* 0x000a9cea01007387 */ /* 0x0087e20000100800 */
[----:B-1----:R-:W-:-:S03]  /*e0f0*/  IMAD.MOV.U32 R32, RZ, RZ, R235 ;  /* 0x000000ffff207224 */ /* 0x002fc600078e00eb */
[----:B------:R-:W-:Y:S04]  /*e100*/  STL [R1+0xaa4], R208 ;  /* 0x000aa4d001007387 */ /* 0x000fe80000100800 */
[----:B------:R1:W-:Y:S04]  /*e110*/  STL [R1+0xa98], R32 ;  /* 0x000a982001007387 */ /* 0x0003e80000100800 */
[----:B---3--:R-:W3:Y:S01]  /*e120*/  LDL.LU.64 R234, [R1+0xaf8] ;  /* 0x000af80001ea7983 */ /* 0x008ee20000300a00 */
[----:B-1----:R-:W-:-:S03]  /*e130*/  MOV R32, R209 ;  /* 0x000000d100207202 */ /* 0x002fc60000000f00 */
[----:B------:R-:W-:Y:S04]  /*e140*/  STL [R1+0xaac], R148 ;  /* 0x000aac9401007387 */ /* 0x000fe80000100800 */
[----:B------:R1:W-:Y:S04]  /*e150*/  STL [R1+0xaa0], R32 ;  /* 0x000aa02001007387 */ /* 0x0003e80000100800 */
[----:B------:R-:W5:Y:S01]  /*e160*/  LDL.LU.64 R208, [R1+0xb00] ;  /* 0x000b000001d07983 */ /* 0x000f620000300a00 */
[----:B-1----:R-:W-:-:S03]  /*e170*/  IMAD.MOV.U32 R32, RZ, RZ, R149 ;  /* 0x000000ffff207224 */ /* 0x002fc600078e0095 */
[----:B------:R-:W-:Y:S04]  /*e180*/  STL [R1+0xab4], R210 ;  /* 0x000ab4d201007387 */ /* 0x000fe80000100800 */
[----:B------:R1:W-:Y:S04]  /*e190*/  STL [R1+0xaa8], R32 ;  /* 0x000aa82001007387 */ /* 0x0003e80000100800 */
[----:B------:R-:W5:Y:S01]  /*e1a0*/  LDL.LU.64 R148, [R1+0xb08] ;  /* 0x000b080001947983 */ /* 0x000f620000300a00 */
[----:B-1----:R-:W-:-:S03]  /*e1b0*/  IMAD.MOV.U32 R32, RZ, RZ, R211 ;  /* 0x000000ffff207224 */ /* 0x002fc600078e00d3 */
[----:B------:R-:W-:Y:S04]  /*e1c0*/  STL [R1+0xabc], R220 ;  /* 0x000abcdc01007387 */ /* 0x000fe80000100800 */
[----:B------:R1:W-:Y:S04]  /*e1d0*/  STL [R1+0xab0], R32 ;  /* 0x000ab02001007387 */ /* 0x0003e80000100800 */
[----:B------:R-:W5:Y:S01]  /*e1e0*/  LDL.LU.64 R210, [R1+0xb10] ;  /* 0x000b100001d27983 */ /* 0x000f620000300a00 */
        /* <DEDUP_REMOVED lines=17> */
[----:B------:R-:W5:Y:S04]  /*e300*/  LDL.LU.64 R90, [R1+0x3a8] ;  /* 0x0003a800015a7983 */ /* 0x000f680000300a00 */
[----:B------:R2:W-:Y:S02]  /*e310*/  STL [R1+0xad8], R32 ;  /* 0x000ad82001007387 */ /* 0x0005e40000100800 */
[----:B--2---:R-:W-:Y:S02]  /*e320*/  IMAD.MOV.U32 R32, RZ, RZ, R87 ;  /* 0x000000ffff207224 */ /* 0x004fe400078e0057 */
[----:B------:R-:W-:Y:S04]  /*e330*/  STL [R1+0xae8], R86 ;  /* 0x000ae85601007387 */ /* 0x000fe80000100800 */
[----:B----4-:R-:W-:Y:S04]  /*e340*/  STL [R1+0xaf0], R246 ;  /* 0x000af0f601007387 */ /* 0x010fe80000100800 */
[----:B------:R1:W-:Y:S02]  /*e350*/  STL [R1+0xae4], R32 ;  /* 0x000ae42001007387 */ /* 0x0003e40000100800 */
[----:B-1----:R-:W-:-:S02]  /*e360*/  MOV R32, R247 ;  /* 0x000000f700207202 */ /* 0x002fc40000000f00 */
[----:B------:R-:W2:Y:S04]  /*e370*/  LDL.LU.64 R246, [R1+0x3a0] ;  /* 0x0003a00001f67983 */ /* 0x000ea80000300a00 */
[----:B------:R1:W-:Y:S04]  /*e380*/  STL [R1+0xaec], R32 ;  /* 0x000aec2001007387 */ /* 0x0003e80000100800 */
[----:B---3--:R3:W-:Y:S01]  /*e390*/  STL [R1+0xaf8], R234 ;  /* 0x000af8ea01007387 */ /* 0x0087e20000100800 */
[----:B-1----:R-:W-:-:S03]  /*e3a0*/  IMAD.MOV.U32 R32, RZ, RZ, R235 ;  /* 0x000000ffff207224 */ /* 0x002fc600078e00eb */
[----:B---3--:R-:W3:Y:S04]  /*e3b0*/  LDL.LU.64 R234, [R1+0x398] ;  /* 0x0003980001ea7983 */ /* 0x008ee80000300a00 */
[----:B------:R1:W-:Y:S04]  /*e3c0*/  STL [R1+0xaf4], R32 ;  /* 0x000af42001007387 */ /* 0x0003e80000100800 */
[----:B-----5:R4:W-:Y:S01]  /*e3d0*/  STL [R1+0xb00], R208 ;  /* 0x000b00d001007387 */ /* 0x0209e20000100800 */
[----:B-1----:R-:W-:-:S03]  /*e3e0*/  IMAD.MOV.U32 R32, RZ, RZ, R209 ;  /* 0x000000ffff207224 */ /* 0x002fc600078e00d1 */
[----:B----4-:R-:W4:Y:S04]  /*e3f0*/  LDL.LU.64 R208, [R1+0x390] ;  /* 0x0003900001d07983 */ /* 0x010f280000300a00 */
[----:B------:R1:W-:Y:S04]  /*e400*/  STL [R1+0xafc], R32 ;  /* 0x000afc2001007387 */ /* 0x0003e80000100800 */
[----:B------:R5:W-:Y:S01]  /*e410*/  STL [R1+0xb08], R148 ;  /* 0x000b089401007387 */ /* 0x000be20000100800 */
[----:B-1----:R-:W-:-:S03]  /*e420*/  MOV R32, R149 ;  /* 0x0000009500207202 */ /* 0x002fc60000000f00 */
[----:B-----5:R-:W5:Y:S04]  /*e430*/  LDL.LU.64 R148, [R1+0x448] ;  /* 0x0004480001947983 */ /* 0x020f680000300a00 */
[----:B------:R1:W-:Y:S04]  /*e440*/  STL [R1+0xb04], R32 ;  /* 0x000b042001007387 */ /* 0x0003e80000100800 */
[----:B------:R1:W-:Y:S02]  /*e450*/  STL [R1+0xb10], R210 ;  /* 0x000b10d201007387 */ /* 0x0003e40000100800 */
[----:B-1----:R-:W-:-:S02]  /*e460*/  IMAD.MOV.U32 R32, RZ, RZ, R211 ;  /* 0x000000ffff207224 */ /* 0x002fc400078e00d3 */
[----:B------:R-:W5:Y:S04]  /*e470*/  LDL.LU.64 R210, [R1+0x450] ;  /* 0x0004500001d27983 */ /* 0x000f680000300a00 */
[----:B------:R1:W-:Y:S04]  /*e480*/  STL [R1+0xb0c], R32 ;  /* 0x000b0c2001007387 */ /* 0x0003e80000100800 */
[----:B------:R1:W-:Y:S02]  /*e490*/  STL [R1+0xb18], R220 ;  /* 0x000b18dc01007387 */ /* 0x0003e40000100800 */
[----:B-1----:R-:W-:-:S02]  /*e4a0*/  IMAD.MOV.U32 R32, RZ, RZ, R221 ;  /* 0x000000ffff207224 */ /* 0x002fc400078e00dd */
[----:B------:R-:W5:Y:S04]  /*e4b0*/  LDL.LU.64 R220, [R1+0x378] ;  /* 0x0003780001dc7983 */ /* 0x000f680000300a00 */
[----:B------:R1:W-:Y:S04]  /*e4c0*/  STL [R1+0xb14], R32 ;  /* 0x000b142001007387 */ /* 0x0003e80000100800 */
[----:B------:R1:W-:Y:S02]  /*e4d0*/  STL [R1+0xb20], R222 ;  /* 0x000b20de01007387 */ /* 0x0003e40000100800 */
[----:B-1----:R-:W-:-:S02]  /*e4e0*/  MOV R32, R223 ;  /* 0x000000df00207202 */ /* 0x002fc40000000f00 */
[----:B------:R-:W5:Y:S04]  /*e4f0*/  LDL.LU.64 R222, [R1+0x370] ;  /* 0x0003700001de7983 */ /* 0x000f680000300a00 */
[----:B------:R1:W-:Y:S04]  /*e500*/  STL [R1+0xb1c], R32 ;  /* 0x000b1c2001007387 */ /* 0x0003e80000100800 */
[----:B------:R1:W-:Y:S02]  /*e510*/  STL [R1+0xb28], R150 ;  /* 0x000b289601007387 */ /* 0x0003e40000100800 */
[----:B-1----:R-:W-:-:S02]  /*e520*/  IMAD.MOV.U32 R32, RZ, RZ, R151 ;  /* 0x000000ffff207224 */ /* 0x002fc400078e0097 */
[----:B------:R-:W5:Y:S04]  /*e530*/  LDL.LU.64 R150, [R1+0x368] ;  /* 0x0003680001967983 */ /* 0x000f680000300a00 */
[----:B------:R1:W-:Y:S04]  /*e540*/  STL [R1+0xb24], R32 ;  /* 0x000b242001007387 */ /* 0x0003e80000100800 */
[----:B------:R1:W-:Y:S04]  /*e550*/  STL [R1+0xb30], R88 ;  /* 0x000b305801007387 */ /* 0x0003e80000100800 */
[----:B------:R-:W5:Y:S01]  /*e560*/  LDL.LU.64 R86, [R1+0x360] ;  /* 0x0003600001567983 */ /* 0x000f620000300a00 */
[----:B-1----:R-:W-:-:S05]  /*e570*/  IMAD.MOV.U32 R32, RZ, RZ, R89 ;  /* 0x000000ffff207224 */ /* 0x002fca00078e0059 */
[----:B------:R1:W-:Y:S04]  /*e580*/  STL [R1+0xb2c], R32 ;  /* 0x000b2c2001007387 */ /* 0x0003e80000100800 */
[----:B------:R1:W-:Y:S04]  /*e590*/  STL [R1+0xb38], R90 ;  /* 0x000b385a01007387 */ /* 0x0003e80000100800 */
[----:B------:R-:W5:Y:S01]  /*e5a0*/  LDL.LU.64 R88, [R1+0x358] ;  /* 0x0003580001587983 */ /* 0x000f620000300a00 */
[----:B-1----:R-:W-:-:S03]  /*e5b0*/  MOV R32, R91 ;  /* 0x0000005b00207202 */ /* 0x002fc60000000f00 */
[----:B------:R-:W5:Y:S04]  /*e5c0*/  LDL.LU.64 R90, [R1+0x350] ;  /* 0x00035000015a7983 */ /* 0x000f680000300a00 */
[----:B------:R1:W-:Y:S04]  /*e5d0*/  STL [R1+0xb34], R32 ;  /* 0x000b342001007387 */ /* 0x0003e80000100800 */
[----:B--2---:R2:W-:Y:S01]  /*e5e0*/  STL [R1+0xb40], R246 ;  /* 0x000b40f601007387 */ /* 0x0045e20000100800 */
[----:B-1----:R-:W-:-:S03]  /*e5f0*/  IMAD.MOV.U32 R32, RZ, RZ, R247 ;  /* 0x000000ffff207224 */ /* 0x002fc600078e00f7 */
[----:B--2---:R-:W2:Y:S04]  /*e600*/  LDL.LU.64 R246, [R1+0x348] ;  /* 0x0003480001f67983 */ /* 0x004ea80000300a00 */
[----:B------:R1:W-:Y:S04]  /*e610*/  STL [R1+0xb3c], R32 ;  /* 0x000b3c2001007387 */ /* 0x0003e80000100800 */
[----:B---3--:R3:W-:Y:S01]  /*e620*/  STL [R1+0xb48], R234 ;  /* 0x000b48ea01007387 */ /* 0x0087e20000100800 */
[----:B-1----:R-:W-:-:S03]  /*e630*/  IMAD.MOV.U32 R32, RZ, RZ, R235 ;  /* 0x000000ffff207224 */ /* 0x002fc600078e00eb */
[----:B---3--:R-:W3:Y:S04]  /*e640*/  LDL.LU.64 R234, [R1+0x340] ;  /* 0x0003400001ea7983 */ /* 0x008ee80000300a00 */
[----:B------:R1:W-:Y:S04]  /*e650*/  STL [R1+0xb44], R32 ;  /* 0x000b442001007387 */ /* 0x0003e80000100800 */
[----:B----4-:R4:W-:Y:S01]  /*e660*/  STL [R1+0xb50], R208 ;  /* 0x000b50d001007387 */ /* 0x0109e20000100800 */
[----:B-1----:R-:W-:-:S03]  /*e670*/  MOV R32, R209 ;  /* 0x000000d100207202 */ /* 0x002fc60000000f00 */
[----:B----4-:R-:W4:Y:S04]  /*e680*/  LDL.LU.64 R208, [R1+0x168] ;  /* 0x0001680001d07983 */ /* 0x010f280000300a00 */
[----:B------:R1:W-:Y:S04]  /*e690*/  STL [R1+0xb4c], R32 ;  /* 0x000b4c2001007387 */ /* 0x0003e80000100800 */
[----:B-----5:R5:W-:Y:S01]  /*e6a0*/  STL [R1+0xb58], R148 ;  /* 0x000b589401007387 */ /* 0x020be20000100800 */
[----:B-1----:R-:W-:-:S03]  /*e6b0*/  IMAD.MOV.U32 R32, RZ, RZ, R149 ;  /* 0x000000ffff207224 */ /* 0x002fc600078e0095 */
[----:B-----5:R-:W5:Y:S04]  /*e6c0*/  LDL.LU.64 R148, [R1+0x160] ;  /* 0x0001600001947983 */ /* 0x020f680000300a00 */
        /* <DEDUP_REMOVED lines=17> */
[----:B------:R-:W-:Y:S01]  /*e7e0*/  STL [R1+0xb80], R86 ;  /* 0x000b805601007387 */ /* 0x000fe20000100800 */
[----:B-1----:R-:W-:-:S05]  /*e7f0*/  MOV R32, R87 ;  /* 0x0000005700207202 */ /* 0x002fca0000000f00 */
[----:B------:R1:W-:Y:S04]  /*e800*/  STL [R1+0xb7c], R32 ;  /* 0x000b7c2001007387 */ /* 0x0003e80000100800 */
[----:B------:R-:W-:Y:S01]  /*e810*/  STL [R1+0xb88], R88 ;  /* 0x000b885801007387 */ /* 0x000fe20000100800 */
[----:B-1----:R-:W-:-:S05]  /*e820*/  IMAD.MOV.U32 R32, RZ, RZ, R89 ;  /* 0x000000ffff207224 */ /* 0x002fca00078e0059 */
[----:B------:R1:W-:Y:S04]  /*e830*/  STL [R1+0xb84], R32 ;  /* 0x000b842001007387 */ /* 0x0003e80000100800 */
[----:B------:R1:W-:Y:S02]  /*e840*/  STL [R1+0xb90], R90 ;  /* 0x000b905a01007387 */ /* 0x0003e40000100800 */
[----:B-1----:R-:W-:Y:S02]  /*e850*/  IMAD.MOV.U32 R32, RZ, RZ, R91 ;  /* 0x000000ffff207224 */ /* 0x002fe400078e005b */
[----:B------:R-:W5:Y:S04]  /*e860*/  LDL.LU.64 R90, [R1+0xbe8] ;  /* 0x000be800015a7983 */ /* 0x000f680000300a00 */
[----:B------:R1:W-:Y:S04]  /*e870*/  STL [R1+0xb8c], R32 ;  /* 0x000b8c2001007387 */ /* 0x0003e80000100800 */
[----:B--2---:R2:W-:Y:S01]  /*e880*/  STL [R1+0xb98], R246 ;  /* 0x000b98f601007387 */ /* 0x0045e20000100800 */
[----:B-1----:R-:W-:-:S03]  /*e890*/  MOV R32, R247 ;  /* 0x000000f700207202 */ /* 0x002fc60000000f00 */
[----:B--2---:R-:W2:Y:S04]  /*e8a0*/  LDL.LU.64 R246, [R1+0xbf0] ;  /* 0x000bf00001f67983 */ /* 0x004ea80000300a00 */
[----:B------:R1:W-:Y:S04]  /*e8b0*/  STL [R1+0xb94], R32 ;  /* 0x000b942001007387 */ /* 0x0003e80000100800 */
[----:B---3--:R3:W-:Y:S01]  /*e8c0*/  STL [R1+0xba0], R234 ;  /* 0x000ba0ea01007387 */ /* 0x0087e20000100800 */
[----:B-1----:R-:W-:-:S03]  /*e8d0*/  IMAD.MOV.U32 R32, RZ, RZ, R235 ;  /* 0x000000ffff207224 */ /* 0x002fc600078e00eb */
[----:B---3--:R-:W3:Y:S04]  /*e8e0*/  LDL.LU.64 R234, [R1+0xbf8] ;  /* 0x000bf80001ea7983 */ /* 0x008ee80000300a00 */
[----:B------:R1:W-:Y:S04]  /*e8f0*/  STL [R1+0xb9c], R32 ;  /* 0x000b9c2001007387 */ /* 0x0003e80000100800 */
[----:B----4-:R4:W-:Y:S01]  /*e900*/  STL [R1+0xba8], R208 ;  /* 0x000ba8d001007387 */ /* 0x0109e20000100800 */
[----:B-1----:R-:W-:-:S03]  /*e910*/  IMAD.MOV.U32 R32, RZ, RZ, R209 ;  /* 0x000000ffff207224 */ /* 0x002fc600078e00d1 */
[----:B----4-:R-:W4:Y:S04]  /*e920*/  LDL.LU.64 R208, [R1+0xc00] ;  /* 0x000c000001d07983 */ /* 0x010f280000300a00 */
[----:B------:R1:W-:Y:S04]  /*e930*/  STL [R1+0xba4], R32 ;  /* 0x000ba42001007387 */ /* 0x0003e80000100800 */
[----:B-----5:R5:W-:Y:S01]  /*e940*/  STL [R1+0xbb0], R148 ;  /* 0x000bb09401007387 */ /* 0x020be20000100800 */
        /* <DEDUP_REMOVED lines=31> */
[----:B--2---:R2:W-:Y:S01]  /*eb40*/  STL [R1+0xbf0], R246 ;  /* 0x000bf0f601007387 */ /* 0x0045e20000100800 */
[----:B-1----:R-:W-:-:S03]  /*eb50*/  IMAD.MOV.U32 R32, RZ, RZ, R247 ;  /* 0x000000ffff207224 */ /* 0x002fc600078e00f7 */
[----:B--2---:R-:W2:Y:S04]  /*eb60*/  LDL.LU.64 R246, [R1+0x478] ;  /* 0x0004780001f67983 */ /* 0x004ea80000300a00 */
[----:B------:R1:W-:Y:S04]  /*eb70*/  STL [R1+0xbec], R32 ;  /* 0x000bec2001007387 */ /* 0x0003e80000100800 */
[----:B---3--:R3:W-:Y:S01]  /*eb80*/  STL [R1+0xbf8], R234 ;  /* 0x000bf8ea01007387 */ /* 0x0087e20000100800 */
[----:B-1----:R-:W-:-:S03]  /*eb90*/  MOV R32, R235 ;  /* 0x000000eb00207202 */ /* 0x002fc60000000f00 */
[----:B---3--:R-:W3:Y:S04]  /*eba0*/  LDL.LU.64 R234, [R1+0xc50] ;  /* 0x000c500001ea7983 */ /* 0x008ee80000300a00 */
[----:B------:R1:W-:Y:S04]  /*ebb0*/  STL [R1+0xbf4], R32 ;  /* 0x000bf42001007387 */ /* 0x0003e80000100800 */
[----:B----4-:R4:W-:Y:S01]  /*ebc0*/  STL [R1+0xc00], R208 ;  /* 0x000c00d001007387 */ /* 0x0109e20000100800 */
[----:B-1----:R-:W-:-:S03]  /*ebd0*/  IMAD.MOV.U32 R32, RZ, RZ, R209 ;  /* 0x000000ffff207224 */ /* 0x002fc600078e00d1 */
[----:B----4-:R-:W4:Y:S04]  /*ebe0*/  LDL.LU.64 R208, [R1+0xc58] ;  /* 0x000c580001d07983 */ /* 0x010f280000300a00 */
[----:B------:R1:W-:Y:S04]  /*ebf0*/  STL [R1+0xbfc], R32 ;  /* 0x000bfc2001007387 */ /* 0x0003e80000100800 */
[----:B-----5:R5:W-:Y:S01]  /*ec00*/  STL [R1+0xc08], R148 ;  /* 0x000c089401007387 */ /* 0x020be20000100800 */
[----:B-1----:R-:W-:-:S03]  /*ec10*/  IMAD.MOV.U32 R32, RZ, RZ, R149 ;  /* 0x000000ffff207224 */ /* 0x002fc600078e0095 */
[----:B-----5:R-:W5:Y:S04]  /*ec20*/  LDL.LU.64 R148, [R1+0xc60] ;  /* 0x000c600001947983 */ /* 0x020f680000300a00 */
        /* <DEDUP_REMOVED lines=69> */
[----:B------:R-:W-:Y:S04]  /*f080*/  STL [R1+0xc98], R90 ;  /* 0x000c985a01007387 */ /* 0x000fe80000100800 */
[----:B------:R-:W5:Y:S01]  /*f090*/  LDL.LU.64 R88, [R1+0xcf0] ;  /* 0x000cf00001587983 */ /* 0x000f620000300a00 */
[----:B-1----:R-:W-:-:S05]  /*f0a0*/  IMAD.MOV.U32 R32, RZ, RZ, R91 ;  /* 0x000000ffff207224 */ /* 0x002fca00078e005b */
        /* <DEDUP_REMOVED lines=13> */
[----:B-----5:R-:W-:Y:S04]  /*f180*/  STL [R1+0xcb8], R148 ;  /* 0x000cb89401007387 */ /* 0x020fe80000100800 */
[----:B------:R-:W5:Y:S01]  /*f190*/  LDL.LU.64 R90, [R1+0xd10] ;  /* 0x000d1000015a7983 */ /* 0x000f620000300a00 */
[----:B-1----:R-:W-:-:S05]  /*f1a0*/  MOV R32, R149 ;  /* 0x0000009500207202 */ /* 0x002fca0000000f00 */
[----:B------:R1:W-:Y:S04]  /*f1b0*/  STL [R1+0xcb4], R32 ;  /* 0x000cb42001007387 */ /* 0x0003e80000100800 */
[----:B------:R1:W-:Y:S02]  /*f1c0*/  STL [R1+0xcc0], R210 ;  /* 0x000cc0d201007387 */ /* 0x0003e40000100800 */
[----:B-1----:R-:W-:Y:S02]  /*f1d0*/  IMAD.MOV.U32 R32, RZ, RZ, R211 ;  /* 0x000000ffff207224 */ /* 0x002fe400078e00d3 */
        /* <DEDUP_REMOVED lines=10> */
[----:B------:R-:W-:Y:S04]  /*f280*/  STL [R1+0xcd8], R150 ;  /* 0x000cd89601007387 */ /* 0x000fe80000100800 */
[----:B------:R-:W5:Y:S01]  /*f290*/  LDL.LU.64 R148, [R1+0xd30] ;  /* 0x000d300001947983 */ /* 0x000f620000300a00 */
[----:B-1----:R-:W-:-:S05]  /*f2a0*/  IMAD.MOV.U32 R32, RZ, RZ, R151 ;  /* 0x000000ffff207224 */ /* 0x002fca00078e0097 */
[----:B------:R1:W-:Y:S04]  /*f2b0*/  STL [R1+0xcd4], R32 ;  /* 0x000cd42001007387 */ /* 0x0003e80000100800 */
[----:B------:R1:W-:Y:S02]  /*f2c0*/  STL [R1+0xce0], R244 ;  /* 0x000ce0f401007387 */ /* 0x0003e40000100800 */
[----:B-1----:R-:W-:Y:S02]  /*f2d0*/  IMAD.MOV.U32 R32, RZ, RZ, R245 ;  /* 0x000000ffff207224 */ /* 0x002fe400078e00f5 */
[----:B------:R-:W5:Y:S04]  /*f2e0*/  LDL.LU.64 R150, [R1+0xd38] ;  /* 0x000d380001967983 */ /* 0x000f680000300a00 */
        /* <DEDUP_REMOVED lines=8> */
[----:B--2---:R-:W-:Y:S04]  /*f370*/  STL [R1+0xcf8], R246 ;  /* 0x000cf8f601007387 */ /* 0x004fe80000100800 */
[----:B------:R1:W-:Y:S02]  /*f380*/  STL [R1+0xcec], R32 ;  /* 0x000cec2001007387 */ /* 0x0003e40000100800 */
[----:B-1----:R-:W-:Y:S02]  /*f390*/  IMAD.MOV.U32 R32, RZ, RZ, R247 ;  /* 0x000000ffff207224 */ /* 0x002fe400078e00f7 */
[----:B------:R-:W2:Y:S04]  /*f3a0*/  LDL.LU.64 R246, [R1+0xd50] ;  /* 0x000d500001f67983 */ /* 0x000ea80000300a00 */
        /* <DEDUP_REMOVED lines=37> */
[----:B------:R-:W5:Y:S04]  /*f600*/  LDL.LU.64 R244, [R1+0x4d0] ;  /* 0x0004d00001f47983 */ /* 0x000f680000300a00 */
[----:B------:R-:W5:Y:S01]  /*f610*/  LDL.LU.64 R88, [R1+0x4d8] ;  /* 0x0004d80001587983 */ /* 0x000f620000300a00 */
[----:B-1----:R-:W-:-:S05]  /*f620*/  MOV R32, R233 ;  /* 0x000000e900207202 */ /* 0x002fca0000000f00 */
[----:B------:R1:W-:Y:S04]  /*f630*/  STL [R1+0xd44], R32 ;  /* 0x000d442001007387 */ /* 0x0003e80000100800 */
[----:B--2---:R2:W-:Y:S01]  /*f640*/  STL [R1+0xd50], R246 ;  /* 0x000d50f601007387 */ /* 0x0045e20000100800 */
[----:B-1----:R-:W-:-:S03]  /*f650*/  IMAD.MOV.U32 R32, RZ, RZ, R247 ;  /* 0x000000ffff207224 */ /* 0x002fc600078e00f7 */
[----:B--2---:R-:W2:Y:S04]  /*f660*/  LDL.LU.64 R246, [R1+0x1e0] ;  /* 0x0001e00001f67983 */ /* 0x004ea80000300a00 */
[----:B------:R1:W-:Y:S04]  /*f670*/  STL [R1+0xd4c], R32 ;  /* 0x000d4c2001007387 */ /* 0x0003e80000100800 */
[----:B---3--:R3:W-:Y:S04]  /*f680*/  STL [R1+0xd58], R234 ;  /* 0x000d58ea01007387 */ /* 0x0087e80000100800 */
[----:B------:R-:W2:Y:S01]  /*f690*/  LDL.LU.64 R232, [R1+0x1e8] ;  /* 0x0001e80001e87983 */ /* 0x000ea20000300a00 */
[----:B-1----:R-:W-:-:S05]  /*f6a0*/  IMAD.MOV.U32 R32, RZ, RZ, R235 ;  /* 0x000000ffff207224 */ /* 0x002fca00078e00eb */
[----:B------:R1:W-:Y:S04]  /*f6b0*/  STL [R1+0xd54], R32 ;  /* 0x000d542001007387 */ /* 0x0003e80000100800 */
[----:B----4-:R4:W-:Y:S04]  /*f6c0*/  STL [R1+0xd60], R208 ;  /* 0x000d60d001007387 */ /* 0x0109e80000100800 */
[----:B---3--:R-:W3:Y:S01]  /*f6d0*/  LDL.LU.64 R234, [R1+0x1f0] ;  /* 0x0001f00001ea7983 */ /* 0x008ee20000300a00 */
[----:B-1----:R-:W-:-:S03]  /*f6e0*/  MOV R32, R209 ;  /* 0x000000d100207202 */ /* 0x002fc60000000f00 */
[----:B-----5:R-:W-:Y:S04]  /*f6f0*/  STL [R1+0xd68], R90 ;  /* 0x000d685a01007387 */ /* 0x020fe80000100800 */
[----:B------:R1:W-:Y:S04]  /*f700*/  STL [R1+0xd5c], R32 ;  /* 0x000d5c2001007387 */ /* 0x0003e80000100800 */
[----:B----4-:R-:W4:Y:S01]  /*f710*/  LDL.LU.64 R208, [R1+0x1f8] ;  /* 0x0001f80001d07983 */ /* 0x010f220000300a00 */
        /* <DEDUP_REMOVED lines=25> */
[----:B------:R-:W-:Y:S04]  /*f8b0*/  STL [R1+0xda0], R88 ;  /* 0x000da05801007387 */ /* 0x000fe80000100800 */
[----:B------:R1:W-:Y:S04]  /*f8c0*/  STL [R1+0xd94], R32 ;  /* 0x000d942001007387 */ /* 0x0003e80000100800 */
[----:B------:R-:W5:Y:S01]  /*f8d0*/  LDL.LU.64 R244, [R1+0xdf8] ;  /* 0x000df80001f47983 */ /* 0x000f620000300a00 */
[----:B-1----:R-:W-:-:S03]  /*f8e0*/  IMAD.MOV.U32 R32, RZ, RZ, R89 ;  /* 0x000000ffff207224 */ /* 0x002fc600078e0059 */
[----:B--2---:R-:W-:Y:S04]  /*f8f0*/  STL [R1+0xda8], R246 ;  /* 0x000da8f601007387 */ /* 0x004fe80000100800 */
[----:B------:R1:W-:Y:S02]  /*f900*/  STL [R1+0xd9c], R32 ;  /* 0x000d9c2001007387 */ /* 0x0003e40000100800 */
[----:B-1----:R-:W-:Y:S02]  /*f910*/  MOV R32, R247 ;  /* 0x000000f700207202 */ /* 0x002fe40000000f00 */
[----:B------:R-:W2:Y:S04]  /*f920*/  LDL.LU.64 R246, [R1+0xe00] ;  /* 0x000e000001f67983 */ /* 0x000ea80000300a00 */
[----:B------:R1:W-:Y:S04]  /*f930*/  STL [R1+0xda4], R32 ;  /* 0x000da42001007387 */ /* 0x0003e80000100800 */
[----:B------:R3:W-:Y:S01]  /*f940*/  STL [R1+0xdb0], R232 ;  /* 0x000db0e801007387 */ /* 0x0007e20000100800 */
[----:B-1----:R-:W-:-:S03]  /*f950*/  IMAD.MOV.U32 R32, RZ, RZ, R233 ;  /* 0x000000ffff207224 */ /* 0x002fc600078e00e9 */
[----:B---3--:R-:W-:Y:S04]  /*f960*/  STL [R1+0xdb8], R234 ;  /* 0x000db8ea01007387 */ /* 0x008fe80000100800 */
[----:B------:R1:W-:Y:S04]  /*f970*/  STL [R1+0xdac], R32 ;  /* 0x000dac2001007387 */ /* 0x0003e80000100800 */
[----:B------:R-:W3:Y:S01]  /*f980*/  LDL.LU.64 R232, [R1+0xe08] ;  /* 0x000e080001e87983 */ /* 0x000ee20000300a00 */
[----:B-1----:R-:W-:-:S03]  /*f990*/  IMAD.MOV.U32 R32, RZ, RZ, R235 ;  /* 0x000000ffff207224 */ /* 0x002fc600078e00eb */
[----:B----4-:R-:W-:Y:S04]  /*f9a0*/  STL [R1+0xdc0], R208 ;  /* 0x000dc0d001007387 */ /* 0x010fe80000100800 */
[----:B------:R1:W-:Y:S04]  /*f9b0*/  STL [R1+0xdb4], R32 ;  /* 0x000db42001007387 */ /* 0x0003e80000100800 */
[----:B------:R-:W4:Y:S01]  /*f9c0*/  LDL.LU.64 R234, [R1+0xe10] ;  /* 0x000e100001ea7983 */ /* 0x000f220000300a00 */
[----:B-1----:R-:W-:-:S03]  /*f9d0*/  MOV R32, R209 ;  /* 0x000000d100207202 */ /* 0x002fc60000000f00 */
[----:B-----5:R-:W-:Y:S04]  /*f9e0*/  STL [R1+0xdc8], R90 ;  /* 0x000dc85a01007387 */ /* 0x020fe80000100800 */
[----:B------:R1:W-:Y:S04]  /*f9f0*/  STL [R1+0xdbc], R32 ;  /* 0x000dbc2001007387 */ /* 0x0003e80000100800 */
[----:B------:R-:W5:Y:S01]  /*fa00*/  LDL.LU.64 R208, [R1+0xe18] ;  /* 0x000e180001d07983 */ /* 0x000f620000300a00 */
[----:B-1----:R-:W-:-:S03]  /*fa10*/  IMAD.MOV.U32 R32, RZ, RZ, R91 ;  /* 0x000000ffff207224 */ /* 0x002fc600078e005b */
[----:B------:R-:W-:Y:S04]  /*fa20*/  STL [R1+0xdd0], R210 ;  /* 0x000dd0d201007387 */ /* 0x000fe80000100800 */
[----:B------:R1:W-:Y:S02]  /*fa30*/  STL [R1+0xdc4], R32 ;  /* 0x000dc42001007387 */ /* 0x0003e40000100800 */
[----:B-1----:R-:W-:Y:S02]  /*fa40*/  IMAD.MOV.U32 R32, RZ, RZ, R211 ;  /* 0x000000ffff207224 */ /* 0x002fe400078e00d3 */
        /* <DEDUP_REMOVED lines=18> */
[----:B------:R2:W-:Y:S04]  /*fb70*/  STL [R1+0xdf8], R244 ;  /* 0x000df8f401007387 */ /* 0x0005e80000100800 */
[----:B------:R-:W5:Y:S01]  /*fb80*/  LDL.LU.64 R88, [R1+0xe48] ;  /* 0x000e480001587983 */ /* 0x000f620000300a00 */
[----:B-1----:R-:W-:-:S03]  /*fb90*/  IMAD.MOV.U32 R32, RZ, RZ, R245 ;  /* 0x000000ffff207224 */ /* 0x002fc600078e00f5 */
[----:B------:R-:W5:Y:S04]  /*fba0*/  LDL.LU.64 R90, [R1+0xe50] ;  /* 0x000e5000015a7983 */ /* 0x000f680000300a00 */
[----:B------:R1:W-:Y:S04]  /*fbb0*/  STL [R1+0xdf4], R32 ;  /* 0x000df42001007387 */ /* 0x0003e80000100800 */
[----:B--2---:R2:W-:Y:S04]  /*fbc0*/  STL [R1+0xe00], R246 ;  /* 0x000e00f601007387 */ /* 0x0045e80000100800 */
[----:B------:R-:W5:Y:S01]  /*fbd0*/  LDL.LU.64 R244, [R1+0xe58] ;  /* 0x000e580001f47983 */ /* 0x000f620000300a00 */
[----:B-1----:R-:W-:-:S03]  /*fbe0*/  IMAD.MOV.U32 R32, RZ, RZ, R247 ;  /* 0x000000ffff207224 */ /* 0x002fc600078e00f7 */
[----:B--2---:R-:W2:Y:S04]  /*fbf0*/  LDL.LU.64 R246, [R1+0xe60] ;  /* 0x000e600001f67983 */ /* 0x004ea80000300a00 */
[----:B------:R1:W-:Y:S04]  /*fc00*/  STL [R1+0xdfc], R32 ;  /* 0x000dfc2001007387 */ /* 0x0003e80000100800 */
[----:B---3--:R-:W-:Y:S04]  /*fc10*/  STL [R1+0xe08], R232 ;  /* 0x000e08e801007387 */ /* 0x008fe80000100800 */
[----:B------:R-:W3:Y:S01]  /*fc20*/  LDL.LU.64 R148, [R1+0x4f0] ;  /* 0x0004f00001947983 */ /* 0x000ee20000300a00 */
[----:B-1----:R-:W-:-:S05]  /*fc30*/  MOV R32, R233 ;  /* 0x000000e900207202 */ /* 0x002fca0000000f00 */
[----:B------:R1:W-:Y:S04]  /*fc40*/  STL [R1+0xe04], R32 ;  /* 0x000e042001007387 */ /* 0x0003e80000100800 */
[----:B----4-:R-:W-:Y:S01]  /*fc50*/  STL [R1+0xe10], R234 ;  /* 0x000e10ea01007387 */ /* 0x010fe20000100800 */
[----:B-1----:R-:W-:-:S03]  /*fc60*/  IMAD.MOV.U32 R32, RZ, RZ, R235 ;  /* 0x000000ffff207224 */ /* 0x002fc600078e00eb */
[----:B------:R-:W4:Y:S04]  /*fc70*/  LDL.LU.64 R150, [R1+0x4f8] ;  /* 0x0004f80001967983 */ /* 0x000f280000300a00 */
[----:B------:R1:W-:Y:S04]  /*fc80*/  STL [R1+0xe0c], R32 ;  /* 0x000e0c2001007387 */ /* 0x0003e80000100800 */
[----:B-----5:R5:W-:Y:S04]  /*fc90*/  STL [R1+0xe18], R208 ;  /* 0x000e18d001007387 */ /* 0x020be80000100800 */
[----:B------:R-:W4:Y:S01]  /*fca0*/  LDL.LU.64 R232, [R1+0xe78] ;  /* 0x000e780001e87983 */ /* 0x000f220000300a00 */
[----:B-1----:R-:W-:-:S03]  /*fcb0*/  IMAD.MOV.U32 R32, RZ, RZ, R209 ;  /* 0x000000ffff207224 */ /* 0x002fc600078e00d1 */
[----:B------:R-:W4:Y:S04]  /*fcc0*/  LDL.LU.64 R234, [R1+0xe80] ;  /* 0x000e800001ea7983 */ /* 0x000f280000300a00 */
[----:B------:R1:W-:Y:S04]  /*fcd0*/  STL [R1+0xe14], R32 ;  /* 0x000e142001007387 */ /* 0x0003e80000100800 */
[----:B------:R5:W-:Y:S04]  /*fce0*/  STL [R1+0xe20], R210 ;  /* 0x000e20d201007387 */ /* 0x000be80000100800 */
[----:B-----5:R-:W5:Y:S01]  /*fcf0*/  LDL.LU.64 R208, [R1+0xe88] ;  /* 0x000e880001d07983 */ /* 0x020f620000300a00 */
[----:B-1----:R-:W-:-:S03]  /*fd00*/  MOV R32, R211 ;  /* 0x000000d300207202 */ /* 0x002fc60000000f00 */
        /* <DEDUP_REMOVED lines=11> */
[----:B-1----:R-:W-:-:S03]  /*fdc0*/  MOV R32, R85 ;  /* 0x0000005500207202 */ /* 0x002fc60000000f00 */
[----:B------:R-:W-:Y:S04]  /*fdd0*/  STL [R1+0xe40], R86 ;  /* 0x000e405601007387 */ /* 0x000fe80000100800 */
[----:B------:R1:W-:Y:S02]  /*fde0*/  STL [R1+0xe34], R32 ;  /* 0x000e342001007387 */ /* 0x0003e40000100800 */
[----:B-1----:R-:W-:Y:S02]  /*fdf0*/  IMAD.MOV.U32 R32, RZ, RZ, R87 ;  /* 0x000000ffff207224 */ /* 0x002fe400078e0057 */
[----:B------:R-:W-:Y:S04]  /*fe00*/  STL [R1+0xe48], R88 ;  /* 0x000e485801007387 */ /* 0x000fe80000100800 */
[----:B------:R1:W-:Y:S04]  /*fe10*/  STL [R1+0xe3c], R32 ;  /* 0x000e3c2001007387 */ /* 0x0003e80000100800 */
[----:B------:R-:W-:Y:S01]  /*fe20*/  STL [R1+0xe50], R90 ;  /* 0x000e505a01007387 */ /* 0x000fe20000100800 */
[----:B-1----:R-:W-:-:S05]  /*fe30*/  IMAD.MOV.U32 R32, RZ, RZ, R89 ;  /* 0x000000ffff207224 */ /* 0x002fca00078e0059 */
[----:B------:R1:W-:Y:S02]  /*fe40*/  STL [R1+0xe44], R32 ;  /* 0x000e442001007387 */ /* 0x0003e40000100800 */
[----:B-1----:R-:W-:Y:S02]  /*fe50*/  MOV R32, R91 ;  /* 0x0000005b00207202 */ /* 0x002fe40000000f00 */
[----:B------:R-:W-:Y:S04]  /*fe60*/  STL [R1+0xe58], R244 ;  /* 0x000e58f401007387 */ /* 0x000fe80000100800 */
[----:B------:R1:W-:Y:S04]  /*fe70*/  STL [R1+0xe4c], R32 ;  /* 0x000e4c2001007387 */ /* 0x0003e80000100800 */
[----:B--2---:R-:W-:Y:S01]  /*fe80*/  STL [R1+0xe60], R246 ;  /* 0x000e60f601007387 */ /* 0x004fe20000100800 */
[----:B-1----:R-:W-:-:S05]  /*fe90*/  IMAD.MOV.U32 R32, RZ, RZ, R245 ;  /* 0x000000ffff207224 */ /* 0x002fca00078e00f5 */
[----:B------:R1:W-:Y:S04]  /*fea0*/  STL [R1+0xe54], R32 ;  /* 0x000e542001007387 */ /* 0x0003e80000100800 */
[----:B------:R-:W2:Y:S01]  /*feb0*/  LDL.LU.64 R244, [R1+0x4e0] ;  /* 0x0004e00001f47983 */ /* 0x000ea20000300a00 */
[----:B-1----:R-:W-:-:S03]  /*fec0*/  IMAD.MOV.U32 R32, RZ, RZ, R247 ;  /* 0x000000ffff207224 */ /* 0x002fc600078e00f7 */
[----:B---3--:R-:W-:Y:S04]  /*fed0*/  STL [R1+0xe68], R148 ;  /* 0x000e689401007387 */ /* 0x008fe80000100800 */
[----:B------:R1:W-:Y:S04]  /*fee0*/  STL [R1+0xe5c], R32 ;  /* 0x000e5c2001007387 */ /* 0x0003e80000100800 */
[----:B------:R-:W3:Y:S01]  /*fef0*/  LDL.LU.64 R246, [R1+0x4e8] ;  /* 0x0004e80001f67983 */ /* 0x000ee20000300a00 */
[----:B-1----:R-:W-:-:S03]  /*ff00*/  MOV R32, R149 ;  /* 0x0000009500207202 */ /* 0x002fc60000000f00 */
[----:B----4-:R-:W-:Y:S04]  /*ff10*/  STL [R1+0xe70], R150 ;  /* 0x000e709601007387 */ /* 0x010fe80000100800 */
        /* <DEDUP_REMOVED lines=8> */
[----:B-----5:R-:W-:Y:S04]  /*ffa0*/  STL [R1+0xe88], R208 ;  /* 0x000e88d001007387 */ /* 0x020fe80000100800 */
[----:B------:R1:W-:Y:S04]  /*ffb0*/  STL [R1+0xe7c], R32 ;  /* 0x000e7c2001007387 */ /* 0x0003e80000100800 */
[----:B------:R-:W-:Y:S01]  /*ffc0*/  STL [R1+0xe90], R210 ;  /* 0x000e90d201007387 */ /* 0x000fe20000100800 */
[----:B-1----:R-:W-:-:S05]  /*ffd0*/  IMAD.MOV.U32 R32, RZ, RZ, R209 ;  /* 0x000000ffff207224 */ /* 0x002fca00078e00d1 */
[----:B------:R1:W-:Y:S04]  /*ffe0*/  STL [R1+0xe84], R32 ;  /* 0x000e842001007387 */ /* 0x0003e80000100800 */
[----:B------:R-:W4:Y:S01]  /*fff0*/  LDL.LU.64 R208, [R1+0xee8] ;  /* 0x000ee80001d07983 */ /* 0x000f220000300a00 */
[----:B-1----:R-:W-:-:S03]  /*10000*/  IMAD.MOV.U32 R32, RZ, RZ, R211 ;  /* 0x000000ffff207224 */ /* 0x002fc600078e00d3 */
[----:B------:R-:W-:Y:S04]  /*10010*/  STL [R1+0xe98], R220 ;  /* 0x000e98dc01007387 */ /* 0x000fe80000100800 */
[----:B------:R1:W-:Y:S04]  /*10020*/  STL [R1+0xe8c], R32 ;  /* 0x000e8c2001007387 */ /* 0x0003e80000100800 */
[----:B------:R-:W5:Y:S01]  /*10030*/  LDL.LU.64 R210, [R1+0xef0] ;  /* 0x000ef00001d27983 */ /* 0x000f620000300a00 */
[----:B-1----:R-:W-:-:S05]  /*10040*/  MOV R32, R221 ;  /* 0x000000dd00207202 */ /* 0x002fca0000000f00 */
[----:B------:R1:W-:Y:S04]  /*10050*/  STL [R1+0xe94], R32 ;  /* 0x000e942001007387 */ /* 0x0003e80000100800 */
[----:B------:R1:W-:Y:S04]  /*10060*/  STL [R1+0xea0], R222 ;  /* 0x000ea0de01007387 */ /* 0x0003e80000100800 */
[----:B------:R-:W5:Y:S01]  /*10070*/  LDL.LU.64 R90, [R1+0xef8] ;  /* 0x000ef800015a7983 */ /* 0x000f620000300a00 */
[----:B-1----:R-:W-:-:S05]  /*10080*/  IMAD.MOV.U32 R32, RZ, RZ, R223 ;  /* 0x000000ffff207224 */ /* 0x002fca00078e00df */
[----:B------:R1:W-:Y:S04]  /*10090*/  STL [R1+0xe9c], R32 ;  /* 0x000e9c2001007387 */ /* 0x0003e80000100800 */
[----:B------:R-:W-:Y:S04]  /*100a0*/  STL [R1+0xea8], R202 ;  /* 0x000ea8ca01007387 */ /* 0x000fe80000100800 */
[----:B------:R-:W-:Y:S04]  /*100b0*/  STL [R1+0xea4], R203 ;  /* 0x000ea4cb01007387 */ /* 0x000fe80000100800 */
[----:B------:R-:W5:Y:S04]  /*100c0*/  LDL.LU.64 R220, [R1+0xf00] ;  /* 0x000f000001dc7983 */ /* 0x000f680000300a00 */
[----:B------:R-:W-:Y:S04]  /*100d0*/  STL [R1+0xeb0], R204 ;  /* 0x000eb0cc01007387 */ /* 0x000fe80000100800 */
[----:B------:R-:W-:Y:S04]  /*100e0*/  STL [R1+0xeac], R205 ;  /* 0x000eaccd01007387 */ /* 0x000fe80000100800 */
[----:B------:R-:W5:Y:S04]  /*100f0*/  LDL.LU.64 R222, [R1+0xf08] ;  /* 0x000f080001de7983 */ /* 0x000f680000300a00 */
[----:B------:R-:W-:Y:S04]  /*10100*/  STL [R1+0xeb8], R206 ;  /* 0x000eb8ce01007387 */ /* 0x000fe80000100800 */
[----:B------:R-:W-:Y:S04]  /*10110*/  STL [R1+0xeb4], R207 ;  /* 0x000eb4cf01007387 */ /* 0x000fe80000100800 */
[----:B------:R-:W5:Y:S04]  /*10120*/  LDL.LU.64 R148, [R1+0xf10] ;  /* 0x000f100001947983 */ /* 0x000f680000300a00 */
[----:B--2---:R-:W-:Y:S01]  /*10130*/  STL [R1+0xec0], R244 ;  /* 0x000ec0f401007387 */ /* 0x004fe20000100800 */
[----:B-1----:R-:W-:-:S03]  /*10140*/  IMAD.MOV.U32 R32, RZ, RZ, R245 ;  /* 0x000000ffff207224 */ /* 0x002fc600078e00f5 */
[----:B------:R-:W2:Y:S04]  /*10150*/  LDL.LU.64 R150, [R1+0xf18] ;  /* 0x000f180001967983 */ /* 0x000ea80000300a00 */
[----:B------:R1:W-:Y:S04]  /*10160*/  STL [R1+0xebc], R32 ;  /* 0x000ebc2001007387 */ /* 0x0003e80000100800 */
[----:B---3--:R3:W-:Y:S01]  /*10170*/  STL [R1+0xec8], R246 ;  /* 0x000ec8f601007387 */ /* 0x0087e20000100800 */
[----:B-1----:R-:W-:-:S03]  /*10180*/  MOV R32, R247 ;  /* 0x000000f700207202 */ /* 0x002fc60000000f00 */
[----:B------:R-:W2:Y:S04]  /*10190*/  LDL.LU.64 R232, [R1+0xf20] ;  /* 0x000f200001e87983 */ /* 0x000ea80000300a00 */
[----:B------:R1:W-:Y:S04]  /*101a0*/  STL [R1+0xec4], R32 ;  /* 0x000ec42001007387 */ /* 0x0003e80000100800 */
[----:B------:R-:W-:Y:S04]  /*101b0*/  STL [R1+0xed0], R212 ;  /* 0x000ed0d401007387 */ /* 0x000fe80000100800 */
[----:B------:R-:W-:Y:S04]  /*101c0*/  STL [R1+0xecc], R213 ;  /* 0x000eccd501007387 */ /* 0x000fe80000100800 */
[----:B---3--:R-:W3:Y:S04]  /*101d0*/  LDL.LU.64 R246, [R1+0xf28] ;  /* 0x000f280001f67983 */ /* 0x008ee80000300a00 */
[----:B------:R-:W-:Y:S04]  /*101e0*/  STL [R1+0xed8], R214 ;  /* 0x000ed8d601007387 */ /* 0x000fe80000100800 */
[----:B------:R-:W-:Y:S04]  /*101f0*/  STL [R1+0xed4], R215 ;  /* 0x000ed4d701007387 */ /* 0x000fe80000100800 */
[----:B------:R-:W-:Y:S04]  /*10200*/  STL [R1+0xee0], R216 ;  /* 0x000ee0d801007387 */ /* 0x000fe80000100800 */
[----:B------:R-:W3:Y:S04]  /*10210*/  LDL.LU.64 R234, [R1+0xf30] ;  /* 0x000f300001ea7983 */ /* 0x000ee80000300a00 */
[----:B------:R-:W-:Y:S04]  /*10220*/  STL [R1+0xedc], R217 ;  /* 0x000edcd901007387 */ /* 0x000fe80000100800 */
[----:B----4-:R4:W-:Y:S01]  /*10230*/  STL [R1+0xee8], R208 ;  /* 0x000ee8d001007387 */ /* 0x0109e20000100800 */
[----:B-1----:R-:W-:-:S03]  /*10240*/  IMAD.MOV.U32 R32, RZ, RZ, R209 ;  /* 0x000000ffff207224 */ /* 0x002fc600078e00d1 */
[----:B------:R-:W3:Y:S04]  /*10250*/  LDL.LU.64 R244, [R1+0xf38] ;  /* 0x000f380001f47983 */ /* 0x000ee80000300a00 */
[----:B----4-:R-:W4:Y:S04]  /*10260*/  LDL.LU.64 R208, [R1+0xf40] ;  /* 0x000f400001d07983 */ /* 0x010f280000300a00 */
[----:B------:R1:W-:Y:S04]  /*10270*/  STL [R1+0xee4], R32 ;  /* 0x000ee42001007387 */ /* 0x0003e80000100800 */
[----:B-----5:R5:W-:Y:S01]  /*10280*/  STL [R1+0xef0], R210 ;  /* 0x000ef0d201007387 */ /* 0x020be20000100800 */
[----:B-1----:R-:W-:-:S03]  /*10290*/  IMAD.MOV.U32 R32, RZ, RZ, R211 ;  /* 0x000000ffff207224 */ /* 0x002fc600078e00d3 */
[----:B-----5:R-:W5:Y:S04]  /*102a0*/  LDL.LU.64 R210, [R1+0xf48] ;  /* 0x000f480001d27983 */ /* 0x020f680000300a00 */
[----:B------:R1:W-:Y:S04]  /*102b0*/  STL [R1+0xeec], R32 ;  /* 0x000eec2001007387 */ /* 0x0003e80000100800 */
        /* <DEDUP_REMOVED lines=8> */
[----:B------:R1:W-:Y:S04]  /*10340*/  STL [R1+0xf08], R222 ;  /* 0x000f08de01007387 */ /* 0x0003e80000100800 */
[----:B------:R-:W5:Y:S01]  /*10350*/  LDL.LU.64 R220, [R1+0xf60] ;  /* 0x000f600001dc7983 */ /* 0x000f620000300a00 */
[----:B-1----:R-:W-:-:S03]  /*10360*/  IMAD.MOV.U32 R32, RZ, RZ, R223 ;  /* 0x000000ffff207224 */ /* 0x002fc600078e00df */
[----:B------:R-:W-:Y:S04]  /*10370*/  STL [R1+0xf10], R148 ;  /* 0x000f109401007387 */ /* 0x000fe80000100800 */
[----:B------:R1:W-:Y:S04]  /*10380*/  STL [R1+0xf04], R32 ;  /* 0x000f042001007387 */ /* 0x0003e80000100800 */
[----:B------:R-:W5:Y:S01]  /*10390*/  LDL.LU.64 R222, [R1+0xf68] ;  /* 0x000f680001de7983 */ /* 0x000f620000300a00 */
[----:B-1----:R-:W-:-:S03]  /*103a0*/  MOV R32, R149 ;  /* 0x0000009500207202 */ /* 0x002fc60000000f00 */
[----:B--2---:R-:W-:Y:S04]  /*103b0*/  STL [R1+0xf18], R150 ;  /* 0x000f189601007387 */ /* 0x004fe80000100800 */
[----:B------:R1:W-:Y:S04]  /*103c0*/  STL [R1+0xf0c], R32 ;  /* 0x000f0c2001007387 */ /* 0x0003e80000100800 */
[----:B------:R-:W2:Y:S01]  /*103d0*/  LDL.LU.64 R148, [R1+0xf70] ;  /* 0x000f700001947983 */ /* 0x000ea20000300a00 */
[----:B-1----:R-:W-:-:S03]  /*103e0*/  IMAD.MOV.U32 R32, RZ, RZ, R151 ;  /* 0x000000ffff207224 */ /* 0x002fc600078e0097 */
[----:B------:R-:W-:Y:S04]  /*103f0*/  STL [R1+0xf20], R232 ;  /* 0x000f20e801007387 */ /* 0x000fe80000100800 */
[----:B------:R1:W-:Y:S04]  /*10400*/  STL [R1+0xf14], R32 ;  /* 0x000f142001007387 */ /* 0x0003e80000100800 */
[----:B------:R-:W2:Y:S01]  /*10410*/  LDL.LU.64 R150, [R1+0xf78] ;  /* 0x000f780001967983 */ /* 0x000ea20000300a00 */
[----:B-1----:R-:W-:-:S03]  /*10420*/  IMAD.MOV.U32 R32, RZ, RZ, R233 ;  /* 0x000000ffff207224 */ /* 0x002fc600078e00e9 */
[----:B---3--:R-:W-:Y:S04]  /*10430*/  STL [R1+0xf28], R246 ;  /* 0x000f28f601007387 */ /* 0x008fe80000100800 */
[----:B------:R1:W-:Y:S04]  /*10440*/  STL [R1+0xf1c], R32 ;  /* 0x000f1c2001007387 */ /* 0x0003e80000100800 */
[----:B------:R-:W3:Y:S01]  /*10450*/  LDL.LU.64 R232, [R1+0xf80] ;  /* 0x000f800001e87983 */ /* 0x000ee20000300a00 */
[----:B-1----:R-:W-:-:S03]  /*10460*/  MOV R32, R247 ;  /* 0x000000f700207202 */ /* 0x002fc60000000f00 */
[----:B------:R-:W3:Y:S04]  /*10470*/  LDL.LU.64 R246, [R1+0xf88] ;  /* 0x000f880001f67983 */ /* 0x000ee80000300a00 */
[----:B------:R1:W-:Y:S04]  /*10480*/  STL [R1+0xf24], R32 ;  /* 0x000f242001007387 */ /* 0x0003e80000100800 */
[----:B------:R1:W-:Y:S02]  /*10490*/  STL [R1+0xf30], R234 ;  /* 0x000f30ea01007387 */ /* 0x0003e40000100800 */
[----:B-1----:R-:W-:-:S02]  /*104a0*/  IMAD.MOV.U32 R32, RZ, RZ, R235 ;  /* 0x000000ffff207224 */ /* 0x002fc400078e00eb */
[----:B------:R-:W3:Y:S04]  /*104b0*/  LDL.LU.64 R234, [R1+0xf90] ;  /* 0x000f900001ea7983 */ /* 0x000ee80000300a00 */
[----:B------:R1:W-:Y:S02]  /*104c0*/  STL [R1+0xf2c], R32 ;  /* 0x000f2c2001007387 */ /* 0x0003e40000100800 */
[----:B-1----:R-:W-:Y:S02]  /*104d0*/  IMAD.MOV.U32 R32, RZ, RZ, R245 ;  /* 0x000000ffff207224 */ /* 0x002fe400078e00f5 */
[----:B------:R1:W-:Y:S04]  /*104e0*/  STL [R1+0xf38], R244 ;  /* 0x000f38f401007387 */ /* 0x0003e80000100800 */
[----:B----4-:R-:W-:Y:S04]  /*104f0*/  STL [R1+0xf40], R208 ;  /* 0x000f40d001007387 */ /* 0x010fe80000100800 */
[----:B------:R4:W-:Y:S04]  /*10500*/  STL [R1+0xf34], R32 ;  /* 0x000f342001007387 */ /* 0x0009e80000100800 */
[----:B-1----:R-:W3:Y:S01]  /*10510*/  LDL.LU.64 R244, [R1+0xf98] ;  /* 0x000f980001f47983 */ /* 0x002ee20000300a00 */
[----:B----4-:R-:W-:-:S03]  /*10520*/  MOV R32, R209 ;  /* 0x000000d100207202 */ /* 0x010fc60000000f00 */
[----:B-----5:R-:W-:Y:S04]  /*10530*/  STL [R1+0xf48], R210 ;  /* 0x000f48d201007387 */ /* 0x020fe80000100800 */
[----:B------:R1:W-:Y:S04]  /*10540*/  STL [R1+0xf3c], R32 ;  /* 0x000f3c2001007387 */ /* 0x0003e80000100800 */
[----:B------:R-:W4:Y:S01]  /*10550*/  LDL.LU.64 R208, [R1+0xfa0] ;  /* 0x000fa00001d07983 */ /* 0x000f220000300a00 */
[----:B-1----:R-:W-:-:S03]  /*10560*/  IMAD.MOV.U32 R32, RZ, RZ, R211 ;  /* 0x000000ffff207224 */ /* 0x002fc600078e00d3 */
[----:B------:R-:W-:Y:S04]  /*10570*/  STL [R1+0xf50], R88 ;  /* 0x000f505801007387 */ /* 0x000fe80000100800 */
[----:B------:R1:W-:Y:S04]  /*10580*/  STL [R1+0xf44], R32 ;  /* 0x000f442001007387 */ /* 0x0003e80000100800 */
[----:B------:R-:W5:Y:S01]  /*10590*/  LDL.LU.64 R210, [R1+0xfa8] ;  /* 0x000fa80001d27983 */ /* 0x000f620000300a00 */
[----:B-1----:R-:W-:-:S03]  /*105a0*/  IMAD.MOV.U32 R32, RZ, RZ, R89 ;  /* 0x000000ffff207224 */ /* 0x002fc600078e0059 */
[----:B------:R-:W-:Y:S04]  /*105b0*/  STL [R1+0xf58], R90 ;  /* 0x000f585a01007387 */ /* 0x000fe80000100800 */
[----:B------:R1:W-:Y:S02]  /*105c0*/  STL [R1+0xf4c], R32 ;  /* 0x000f4c2001007387 */ /* 0x0003e40000100800 */
[----:B-1----:R-:W-:Y:S02]  /*105d0*/  MOV R32, R91 ;  /* 0x0000005b00207202 */ /* 0x002fe40000000f00 */
[----:B------:R-:W-:Y:S04]  /*105e0*/  STL [R1+0xf60], R220 ;  /* 0x000f60dc01007387 */ /* 0x000fe80000100800 */
        /* <DEDUP_REMOVED lines=8> */
[----:B--2---:R2:W-:Y:S01]  /*10670*/  STL [R1+0xf70], R148 ;  /* 0x000f709401007387 */ /* 0x0045e20000100800 */
[----:B-1----:R-:W-:-:S03]  /*10680*/  MOV R32, R149 ;  /* 0x0000009500207202 */ /* 0x002fc60000000f00 */
[----:B--2---:R-:W2:Y:S04]  /*10690*/  LDL.LU.64 R148, [R1+0xfc8] ;  /* 0x000fc80001947983 */ /* 0x004ea80000300a00 */
[----:B------:R1:W-:Y:S04]  /*106a0*/  STL [R1+0xf6c], R32 ;  /* 0x000f6c2001007387 */ /* 0x0003e80000100800 */
[----:B------:R1:W-:Y:S02]  /*106b0*/  STL [R1+0xf78], R150 ;  /* 0x000f789601007387 */ /* 0x0003e40000100800 */
[----:B-1----:R-:W-:-:S02]  /*106c0*/  IMAD.MOV.U32 R32, RZ, RZ, R151 ;  /* 0x000000ffff207224 */ /* 0x002fc400078e0097 */
[----:B------:R-:W2:Y:S04]  /*106d0*/  LDL.LU.64 R150, [R1+0xfd0] ;  /* 0x000fd00001967983 */ /* 0x000ea80000300a00 */
        /* <DEDUP_REMOVED lines=9> */
[----:B------:R-:W3:Y:S04]  /*10770*/  LDL.LU.64 R246, [R1+0xfe0] ;  /* 0x000fe00001f67983 */ /* 0x000ee80000300a00 */
[----:B------:R-:W3:Y:S01]  /*10780*/  LDL.LU.64 R88, [R1+0xfe8] ;  /* 0x000fe80001587983 */ /* 0x000ee20000300a00 */
[----:B-1----:R-:W-:-:S05]  /*10790*/  IMAD.MOV.U32 R32, RZ, RZ, R235 ;  /* 0x000000ffff207224 */ /* 0x002fca00078e00eb */
[----:B------:R1:W-:Y:S04]  /*107a0*/  STL [R1+0xf8c], R32 ;  /* 0x000f8c2001007387 */ /* 0x0003e80000100800 */
[----:B------:R-:W-:Y:S01]  /*107b0*/  STL [R1+0xf98], R244 ;  /* 0x000f98f401007387 */ /* 0x000fe20000100800 */
[----:B-1----:R-:W-:-:S03]  /*107c0*/  IMAD.MOV.U32 R32, RZ, RZ, R245 ;  /* 0x000000ffff207224 */ /* 0x002fc600078e00f5 */
[----:B------:R-:W3:Y:S04]  /*107d0*/  LDL.LU.64 R234, [R1+0xff0] ;  /* 0x000ff00001ea7983 */ /* 0x000ee80000300a00 */
[----:B------:R4:W-:Y:S02]  /*107e0*/  STL [R1+0xf94], R32 ;  /* 0x000f942001007387 */ /* 0x0009e40000100800 */
[----:B----4-:R-:W-:Y:S02]  /*107f0*/  MOV R32, R209 ;  /* 0x000000d100207202 */ /* 0x010fe40000000f00 */
[----:B------:R-:W-:Y:S04]  /*10800*/  STL [R1+0xfa0], R208 ;  /* 0x000fa0d001007387 */ /* 0x000fe80000100800 */
[----:B------:R-:W4:Y:S04]  /*10810*/  LDL.LU.64 R244, [R1+0xff8] ;  /* 0x000ff80001f47983 */ /* 0x000f280000300a00 */
[----:B------:R1:W-:Y:S04]  /*10820*/  STL [R1+0xf9c], R32 ;  /* 0x000f9c2001007387 */ /* 0x0003e80000100800 */
[----:B-----5:R-:W-:Y:S01]  /*10830*/  STL [R1+0xfa8], R210 ;  /* 0x000fa8d201007387 */ /* 0x020fe20000100800 */
[----:B-1----:R-:W-:-:S03]  /*10840*/  IMAD.MOV.U32 R32, RZ, RZ, R211 ;  /* 0x000000ffff207224 */ /* 0x002fc600078e00d3 */
[----:B------:R-:W5:Y:S04]  /*10850*/  LDL.LU.64 R208, [R1+0x1000] ;  /* 0x0010000001d07983 */ /* 0x000f680000300a00 */
[----:B------:R1:W-:Y:S04]  /*10860*/  STL [R1+0xfa4], R32 ;  /* 0x000fa42001007387 */ /* 0x0003e80000100800 */
[----:B------:R-:W-:Y:S04]  /*10870*/  STL [R1+0xfb0], R218 ;  /* 0x000fb0da01007387 */ /* 0x000fe80000100800 */
[----:B------:R-:W5:Y:S04]  /*10880*/  LDL.LU.64 R90, [R1+0x1008] ;  /* 0x00100800015a7983 */ /* 0x000f680000300a00 */
[----:B------:R-:W-:Y:S04]  /*10890*/  STL [R1+0xfac], R219 ;  /* 0x000facdb01007387 */ /* 0x000fe80000100800 */
[----:B------:R1:W-:Y:S02]  /*108a0*/  STL [R1+0xfb8], R220 ;  /* 0x000fb8dc01007387 */ /* 0x0003e40000100800 */
[----:B-1----:R-:W-:-:S02]  /*108b0*/  IMAD.MOV.U32 R32, RZ, RZ, R221 ;  /* 0x000000ffff207224 */ /* 0x002fc400078e00dd */
[----:B------:R-:W5:Y:S04]  /*108c0*/  LDL.LU.64 R210, [R1+0x1010] ;  /* 0x0010100001d27983 */ /* 0x000f680000300a00 */
        /* <DEDUP_REMOVED lines=12> */
[----:B------:R-:W2:Y:S04]  /*10990*/  LDL.LU.64 R150, [R1+0x1030] ;  /* 0x0010300001967983 */ /* 0x000ea80000300a00 */
        /* <DEDUP_REMOVED lines=9> */
[----:B------:R-:W3:Y:S01]  /*10a30*/  LDL.LU.64 R246, [R1+0x1040] ;  /* 0x0010400001f67983 */ /* 0x000ee20000300a00 */
[----:B-1----:R-:W-:-:S03]  /*10a40*/  IMAD.MOV.U32 R32, RZ, RZ, R89 ;  /* 0x000000ffff207224 */ /* 0x002fc600078e0059 */
[----:B------:R-:W-:Y:S04]  /*10a50*/  STL [R1+0xff0], R234 ;  /* 0x000ff0ea01007387 */ /* 0x000fe80000100800 */
[----:B------:R1:W-:Y:S02]  /*10a60*/  STL [R1+0xfe4], R32 ;  /* 0x000fe42001007387 */ /* 0x0003e40000100800 */
[----:B-1----:R-:W-:Y:S02]  /*10a70*/  MOV R32, R235 ;  /* 0x000000eb00207202 */ /* 0x002fe40000000f00 */
[----:B------:R-:W3:Y:S04]  /*10a80*/  LDL.LU.64 R234, [R1+0x1048] ;  /* 0x0010480001ea7983 */ /* 0x000ee80000300a00 */
[----:B------:R1:W-:Y:S04]  /*10a90*/  STL [R1+0xfec], R32 ;  /* 0x000fec2001007387 */ /* 0x0003e80000100800 */
[----:B----4-:R4:W-:Y:S01]  /*10aa0*/  STL [R1+0xff8], R244 ;  /* 0x000ff8f401007387 */ /* 0x0109e20000100800 */
[----:B-1----:R-:W-:-:S03]  /*10ab0*/  IMAD.MOV.U32 R32, RZ, RZ, R245 ;  /* 0x000000ffff207224 */ /* 0x002fc600078e00f5 */
[----:B----4-:R-:W4:Y:S04]  /*10ac0*/  LDL.LU.64 R244, [R1+0x1050] ;  /* 0x0010500001f47983 */ /* 0x010f280000300a00 */
[----:B------:R1:W-:Y:S04]  /*10ad0*/  STL [R1+0xff4], R32 ;  /* 0x000ff42001007387 */ /* 0x0003e80000100800 */
[----:B-----5:R5:W-:Y:S01]  /*10ae0*/  STL [R1+0x1000], R208 ;  /* 0x001000d001007387 */ /* 0x020be20000100800 */
[----:B-1----:R-:W-:-:S03]  /*10af0*/  IMAD.MOV.U32 R32, RZ, RZ, R209 ;  /* 0x000000ffff207224 */ /* 0x002fc600078e00d1 */
[----:B------:R-:W-:Y:S04]  /*10b00*/  STL [R1+0x1008], R90 ;  /* 0x0010085a01007387 */ /* 0x000fe80000100800 */
[----:B------:R1:W-:Y:S04]  /*10b10*/  STL [R1+0xffc], R32 ;  /* 0x000ffc2001007387 */ /* 0x0003e80000100800 */
[----:B-----5:R-:W5:Y:S01]  /*10b20*/  LDL.LU.64 R208, [R1+0x1058] ;  /* 0x0010580001d07983 */ /* 0x020f620000300a00 */
[----:B-1----:R-:W-:-:S03]  /*10b30*/  MOV R32, R91 ;  /* 0x0000005b00207202 */ /* 0x002fc60000000f00 */
[----:B------:R-:W-:Y:S04]  /*10b40*/  STL [R1+0x1010], R210 ;  /* 0x001010d201007387 */ /* 0x000fe80000100800 */
        /* <DEDUP_REMOVED lines=12> */
[----:B------:R-:W-:Y:S01]  /*10c10*/  STL [R1+0x1028], R148 ;  /* 0x0010289401007387 */ /* 0x000fe20000100800 */
[----:B-1----:R-:W-:-:S03]  /*10c20*/  IMAD.MOV.U32 R32, RZ, RZ, R149 ;  /* 0x000000ffff207224 */ /* 0x002fc600078e0095 */
[----:B------:R-:W-:Y:S04]  /*10c30*/  STL [R1+0x1030], R150 ;  /* 0x0010309601007387 */ /* 0x000fe80000100800 */
[----:B------:R1:W-:Y:S04]  /*10c40*/  STL [R1+0x1024], R32 ;  /* 0x0010242001007387 */ /* 0x0003e80000100800 */
[----:B------:R-:W2:Y:S01]  /*10c50*/  LDL.LU.64 R82, [R1+0x1078] ;  /* 0x0010780001527983 */ /* 0x000ea20000300a00 */
[----:B-1----:R-:W-:-:S03]  /*10c60*/  IMAD.MOV.U32 R32, RZ, RZ, R151 ;  /* 0x000000ffff207224 */ /* 0x002fc600078e0097 */
[----:B---3--:R-:W-:Y:S04]  /*10c70*/  STL [R1+0x1038], R232 ;  /* 0x001038e801007387 */ /* 0x008fe80000100800 */
[----:B------:R1:W-:Y:S04]  /*10c80*/  STL [R1+0x102c], R32 ;  /* 0x00102c2001007387 */ /* 0x0003e80000100800 */
[----:B------:R-:W3:Y:S04]  /*10c90*/  LDL.LU.64 R84, [R1+0x1080] ;  /* 0x0010800001547983 */ /* 0x000ee80000300a00 */
[----:B------:R-:W3:Y:S01]  /*10ca0*/  LDL.LU.64 R86, [R1+0x1088] ;  /* 0x0010880001567983 */ /* 0x000ee20000300a00 */
[----:B-1----:R-:W-:-:S05]  /*10cb0*/  MOV R32, R233 ;  /* 0x000000e900207202 */ /* 0x002fca0000000f00 */
[----:B------:R1:W-:Y:S04]  /*10cc0*/  STL [R1+0x1034], R32 ;  /* 0x0010342001007387 */ /* 0x0003e80000100800 */
[----:B------:R1:W-:Y:S04]  /*10cd0*/  STL [R1+0x1040], R246 ;  /* 0x001040f601007387 */ /* 0x0003e80000100800 */
[----:B------:R-:W3:Y:S01]  /*10ce0*/  LDL.LU.64 R88, [R1+0x1090] ;  /* 0x0010900001587983 */ /* 0x000ee20000300a00 */
[----:B-1----:R-:W-:-:S03]  /*10cf0*/  IMAD.MOV.U32 R32, RZ, RZ, R247 ;  /* 0x000000ffff207224 */ /* 0x002fc600078e00f7 */
[----:B------:R-:W3:Y:S04]  /*10d00*/  LDL.LU.64 R246, [R1+0x1098] ;  /* 0x0010980001f67983 */ /* 0x000ee80000300a00 */
[----:B------:R1:W-:Y:S02]  /*10d10*/  STL [R1+0x103c], R32 ;  /* 0x00103c2001007387 */ /* 0x0003e40000100800 */
[----:B-1----:R-:W-:Y:S02]  /*10d20*/  IMAD.MOV.U32 R32, RZ, RZ, R235 ;  /* 0x000000ffff207224 */ /* 0x002fe400078e00eb */
[----:B------:R-:W-:Y:S04]  /*10d30*/  STL [R1+0x1048], R234 ;  /* 0x001048ea01007387 */ /* 0x000fe80000100800 */
[----:B------:R-:W3:Y:S04]  /*10d40*/  LDL.LU.64 R90, [R1+0x10a0] ;  /* 0x0010a000015a7983 */ /* 0x000ee80000300a00 */
[----:B------:R1:W-:Y:S04]  /*10d50*/  STL [R1+0x1044], R32 ;  /* 0x0010442001007387 */ /* 0x0003e80000100800 */
[----:B----4-:R-:W-:Y:S04]  /*10d60*/  STL [R1+0x1050], R244 ;  /* 0x001050f401007387 */ /* 0x010fe80000100800 */
[----:B------:R-:W4:Y:S01]  /*10d70*/  LDL.LU.64 R148, [R1+0x10a8] ;  /* 0x0010a80001947983 */ /* 0x000f220000300a00 */
[----:B-1----:R-:W-:-:S03]  /*10d80*/  MOV R32, R245 ;  /* 0x000000f500207202 */ /* 0x002fc60000000f00 */
[----:B------:R-:W4:Y:S04]  /*10d90*/  LDL.LU.64 R150, [R1+0x10b0] ;  /* 0x0010b00001967983 */ /* 0x000f280000300a00 */
[----:B------:R1:W-:Y:S04]  /*10da0*/  STL [R1+0x104c], R32 ;  /* 0x00104c2001007387 */ /* 0x0003e80000100800 */
[----:B-----5:R5:W-:Y:S04]  /*10db0*/  STL [R1+0x1058], R208 ;  /* 0x001058d001007387 */ /* 0x020be80000100800 */
[----:B------:R-:W4:Y:S01]  /*10dc0*/  LDL.LU.64 R232, [R1+0x10b8] ;  /* 0x0010b80001e87983 */ /* 0x000f220000300a00 */
[----:B-1----:R-:W-:-:S03]  /*10dd0*/  IMAD.MOV.U32 R32, RZ, RZ, R209 ;  /* 0x000000ffff207224 */ /* 0x002fc600078e00d1 */
[----:B-----5:R-:W5:Y:S04]  /*10de0*/  LDL.LU.64 R208, [R1+0x10c0] ;  /* 0x0010c00001d07983 */ /* 0x020f680000300a00 */
[----:B------:R1:W-:Y:S02]  /*10df0*/  STL [R1+0x1054], R32 ;  /* 0x0010542001007387 */ /* 0x0003e40000100800 */
[----:B-1----:R-:W-:Y:S02]  /*10e00*/  IMAD.MOV.U32 R32, RZ, RZ, R211 ;  /* 0x000000ffff207224 */ /* 0x002fe400078e00d3 */
[----:B------:R1:W-:Y:S04]  /*10e10*/  STL [R1+0x1060], R210 ;  /* 0x001060d201007387 */ /* 0x0003e80000100800 */
[----:B-1----:R-:W5:Y:S04]  /*10e20*/  LDL.LU.64 R210, [R1+0x38] ;  /* 0x0000380001d27983 */ /* 0x002f680000300a00 */
[----:B------:R1:W-:Y:S04]  /*10e30*/  STL [R1+0x105c], R32 ;  /* 0x00105c2001007387 */ /* 0x0003e80000100800 */
[----:B------:R-:W-:Y:S04]  /*10e40*/  STL [R1+0x1068], R220 ;  /* 0x001068dc01007387 */ /* 0x000fe80000100800 */
[----:B------:R-:W5:Y:S01]  /*10e50*/  LDL.LU.64 R234, [R1+0x30] ;  /* 0x0000300001ea7983 */ /* 0x000f620000300a00 */
[----:B-1----:R-:W-:-:S05]  /*10e60*/  MOV R32, R221 ;  /* 0x000000dd00207202 */ /* 0x002fca0000000f00 */
[----:B------:R1:W-:Y:S04]  /*10e70*/  STL [R1+0x1064], R32 ;  /* 0x0010642001007387 */ /* 0x0003e80000100800 */
[----:B--2---:R-:W-:Y:S04]  /*10e80*/  STL [R1+0x1070], R222 ;  /* 0x001070de01007387 */ /* 0x004fe80000100800 */
[----:B------:R-:W2:Y:S01]  /*10e90*/  LDL.LU.64 R244, [R1+0x28] ;  /* 0x0000280001f47983 */ /* 0x000ea20000300a00 */
[----:B-1----:R-:W-:-:S03]  /*10ea0*/  IMAD.MOV.U32 R32, RZ, RZ, R223 ;  /* 0x000000ffff207224 */ /* 0x002fc600078e00df */
[----:B------:R-:W2:Y:S04]  /*10eb0*/  LDL.LU.64 R220, [R1+0x8] ;  /* 0x0000080001dc7983 */ /* 0x000ea80000300a00 */
[----:B------:R1:W-:Y:S04]  /*10ec0*/  STL [R1+0x106c], R32 ;  /* 0x00106c2001007387 */ /* 0x0003e80000100800 */
[----:B------:R-:W-:Y:S01]  /*10ed0*/  STL [R1+0x1078], R82 ;  /* 0x0010785201007387 */ /* 0x000fe20000100800 */
[----:B-1----:R-:W-:-:S03]  /*10ee0*/  IMAD.MOV.U32 R32, RZ, RZ, R83 ;  /* 0x000000ffff207224 */ /* 0x002fc600078e0053 */
[----:B------:R-:W2:Y:S04]  /*10ef0*/  LDL.LU.64 R222, [R1+0x10e8] ;  /* 0x0010e80001de7983 */ /* 0x000ea80000300a00 */
[----:B---3--:R-:W-:Y:S04]  /*10f00*/  STL [R1+0x1080], R84 ;  /* 0x0010805401007387 */ /* 0x008fe80000100800 */
[----:B------:R1:W-:Y:S04]  /*10f10*/  STL [R1+0x1074], R32 ;  /* 0x0010742001007387 */ /* 0x0003e80000100800 */
[----:B------:R-:W-:Y:S01]  /*10f20*/  STL [R1+0x1088], R86 ;  /* 0x0010885601007387 */ /* 0x000fe20000100800 */
[----:B-1----:R-:W-:-:S05]  /*10f30*/  MOV R32, R85 ;  /* 0x0000005500207202 */ /* 0x002fca0000000f00 */
[----:B------:R1:W-:Y:S04]  /*10f40*/  STL [R1+0x107c], R32 ;  /* 0x00107c2001007387 */ /* 0x0003e80000100800 */
[----:B------:R-:W-:Y:S01]  /*10f50*/  STL [R1+0x1090], R88 ;  /* 0x0010905801007387 */ /* 0x000fe20000100800 */
[----:B-1----:R-:W-:-:S05]  /*10f60*/  IMAD.MOV.U32 R32, RZ, RZ, R87 ;  /* 0x000000ffff207224 */ /* 0x002fca00078e0057 */
[----:B------:R1:W-:Y:S04]  /*10f70*/  STL [R1+0x1084], R32 ;  /* 0x0010842001007387 */ /* 0x0003e80000100800 */
[----:B------:R-:W-:Y:S01]  /*10f80*/  STL [R1+0x1098], R246 ;  /* 0x001098f601007387 */ /* 0x000fe20000100800 */
[----:B-1----:R-:W-:-:S05]  /*10f90*/  IMAD.MOV.U32 R32, RZ, RZ, R89 ;  /* 0x000000ffff207224 */ /* 0x002fca00078e0059 */
[----:B------:R1:W-:Y:S02]  /*10fa0*/  STL [R1+0x108c], R32 ;  /* 0x00108c2001007387 */ /* 0x0003e40000100800 */
[----:B-1----:R-:W-:Y:S02]  /*10fb0*/  MOV R32, R247 ;  /* 0x000000f700207202 */ /* 0x002fe40000000f00 */
[----:B------:R-:W3:Y:S04]  /*10fc0*/  LDL.LU.64 R246, [R1+0x1108] ;  /* 0x0011080001f67983 */ /* 0x000ee80000300a00 */
[----:B------:R1:W-:Y:S04]  /*10fd0*/  STL [R1+0x1094], R32 ;  /* 0x0010942001007387 */ /* 0x0003e80000100800 */
[----:B------:R-:W-:Y:S01]  /*10fe0*/  STL [R1+0x10a0], R90 ;  /* 0x0010a05a01007387 */ /* 0x000fe20000100800 */
[----:B-1----:R-:W-:-:S03]  /*10ff0*/  IMAD.MOV.U32 R32, RZ, RZ, R91 ;  /* 0x000000ffff207224 */ /* 0x002fc600078e005b */
[----:B----4-:R-:W-:Y:S04]  /*11000*/  STL [R1+0x10a8], R148 ;  /* 0x0010a89401007387 */ /* 0x010fe80000100800 */
[----:B------:R1:W-:Y:S04]  /*11010*/  STL [R1+0x109c], R32 ;  /* 0x00109c2001007387 */ /* 0x0003e80000100800 */
[----:B------:R-:W-:Y:S01]  /*11020*/  STL [R1+0x10b0], R150 ;  /* 0x0010b09601007387 */ /* 0x000fe20000100800 */
[----:B-1----:R-:W-:-:S05]  /*11030*/  IMAD.MOV.U32 R32, RZ, RZ, R149 ;  /* 0x000000ffff207224 */ /* 0x002fca00078e0095 */
[----:B------:R1:W-:Y:S04]  /*11040*/  STL [R1+0x10a4], R32 ;  /* 0x0010a42001007387 */ /* 0x0003e80000100800 */
[----:B------:R-:W-:Y:S01]  /*11050*/  STL [R1+0x10b8], R232 ;  /* 0x0010b8e801007387 */ /* 0x000fe20000100800 */
[----:B-1----:R-:W-:-:S05]  /*11060*/  MOV R32, R151 ;  /* 0x0000009700207202 */ /* 0x002fca0000000f00 */
[----:B------:R1:W-:Y:S04]  /*11070*/  STL [R1+0x10ac], R32 ;  /* 0x0010ac2001007387 */ /* 0x0003e80000100800 */
[----:B-----5:R-:W-:Y:S01]  /*11080*/  STL [R1+0x10c0], R208 ;  /* 0x0010c0d001007387 */ /* 0x020fe20000100800 */
[----:B-1----:R-:W-:-:S05]  /*11090*/  IMAD.MOV.U32 R32, RZ, RZ, R233 ;  /* 0x000000ffff207224 */ /* 0x002fca00078e00e9 */
[----:B------:R1:W-:Y:S02]  /*110a0*/  STL [R1+0x10b4], R32 ;  /* 0x0010b42001007387 */ /* 0x0003e40000100800 */
[----:B-1----:R-:W-:Y:S02]  /*110b0*/  IMAD.MOV.U32 R32, RZ, RZ, R209 ;  /* 0x000000ffff207224 */ /* 0x002fe400078e00d1 */
[----:B------:R-:W4:Y:S04]  /*110c0*/  LDL.LU.64 R208, [R1+0x1128] ;  /* 0x0011280001d07983 */ /* 0x000f280000300a00 */
[----:B------:R1:W-:Y:S04]  /*110d0*/  STL [R1+0x10bc], R32 ;  /* 0x0010bc2001007387 */ /* 0x0003e80000100800 */
[----:B------:R5:W-:Y:S01]  /*110e0*/  STL [R1+0x10c8], R210 ;  /* 0x0010c8d201007387 */ /* 0x000be20000100800 */
[----:B-1----:R-:W-:-:S03]  /*110f0*/  MOV R32, R211 ;  /* 0x000000d300207202 */ /* 0x002fc60000000f00 */
[----:B-----5:R-:W5:Y:S04]  /*11100*/  LDL.LU.64 R210, [R1+0x1130] ;  /* 0x0011300001d27983 */ /* 0x020f680000300a00 */
[----:B------:R1:W-:Y:S04]  /*11110*/  STL [R1+0x10c4], R32 ;  /* 0x0010c42001007387 */ /* 0x0003e80000100800 */
[----:B------:R-:W-:Y:S01]  /*11120*/  STL [R1+0x10d0], R234 ;  /* 0x0010d0ea01007387 */ /* 0x000fe20000100800 */
[----:B-1----:R-:W-:-:S03]  /*11130*/  IMAD.MOV.U32 R32, RZ, RZ, R235 ;  /* 0x000000ffff207224 */ /* 0x002fc600078e00eb */
[----:B--2---:R-:W-:Y:S04]  /*11140*/  STL [R1+0x10d8], R244 ;  /* 0x0010d8f401007387 */ /* 0x004fe80000100800 */
        /* <DEDUP_REMOVED lines=8> */
[----:B-1----:R-:W-:-:S05]  /*111d0*/  IMAD.MOV.U32 R32, RZ, RZ, R223 ;  /* 0x000000ffff207224 */ /* 0x002fca00078e00df */
[----:B------:R-:W-:Y:S04]  /*111e0*/  STL [R1+0x10e4], R32 ;  /* 0x0010e42001007387 */ /* 0x000fe80000100800 */
[----:B------:R-:W2:Y:S04]  /*111f0*/  LDL.LU.64 R220, [R1+0x1148] ;  /* 0x0011480001dc7983 */ /* 0x000ea80000300a00 */
[----:B------:R-:W-:Y:S04]  /*11200*/  STL [R1+0x10ec], R23 ;  /* 0x0010ec1701007387 */ /* 0x000fe80000100800 */
[----:B------:R-:W-:Y:S04]  /*11210*/  STL [R1+0x10f8], R26 ;  /* 0x0010f81a01007387 */ /* 0x000fe80000100800 */
[----:B------:R-:W2:Y:S04]  /*11220*/  LDL.LU.64 R222, [R1+0x1150] ;  /* 0x0011500001de7983 */ /* 0x000ea80000300a00 */
[----:B------:R-:W-:Y:S04]  /*11230*/  STL [R1+0x10f4], R27 ;  /* 0x0010f41b01007387 */ /* 0x000fe80000100800 */
[----:B------:R3:W-:Y:S04]  /*11240*/  STL [R1+0x1100], R2 ;  /* 0x0011000201007387 */ /* 0x0007e80000100800 */
[----:B------:R-:W-:Y:S01]  /*11250*/  STL [R1+0x10fc], R3 ;  /* 0x0010fc0301007387 */ /* 0x000fe20000100800 */
[----:B---3--:R-:W-:-:S03]  /*11260*/  IMAD.MOV.U32 R2, RZ, RZ, R247 ;  /* 0x000000ffff027224 */ /* 0x008fc600078e00f7 */
[----:B------:R-:W-:Y:S04]  /*11270*/  STL [R1+0x1108], R246 ;  /* 0x001108f601007387 */ /* 0x000fe80000100800 */
[----:B------:R-:W-:Y:S04]  /*11280*/  STL [R1+0x1110], R30 ;  /* 0x0011101e01007387 */ /* 0x000fe80000100800 */
[----:B------:R4:W-:Y:S04]  /*11290*/  STL [R1+0x1104], R2 ;  /* 0x0011040201007387 */ /* 0x0009e80000100800 */
[----:B------:R-:W-:Y:S04]  /*112a0*/  STL [R1+0x110c], R31 ;  /* 0x00110c1f01007387 */ /* 0x000fe80000100800 */
[----:B------:R-:W3:Y:S04]  /*112b0*/  LDL.LU.64 R88, [R1+0x1168] ;  /* 0x0011680001587983 */ /* 0x000ee80000300a00 */
[----:B------:R-:W-:Y:S04]  /*112c0*/  STL [R1+0x1118], R20 ;  /* 0x0011181401007387 */ /* 0x000fe80000100800 */
[----:B------:R-:W-:Y:S04]  /*112d0*/  STL [R1+0x1114], R21 ;  /* 0x0011141501007387 */ /* 0x000fe80000100800 */
[----:B------:R-:W3:Y:S04]  /*112e0*/  LDL.LU.64 R90, [R1+0x1170] ;  /* 0x00117000015a7983 */ /* 0x000ee80000300a00 */
[----:B------:R-:W-:Y:S04]  /*112f0*/  STL [R1+0x1120], R10 ;  /* 0x0011200a01007387 */ /* 0x000fe80000100800 */
[----:B------:R-:W3:Y:S04]  /*11300*/  LDL.LU.64 R148, [R1+0x1178] ;  /* 0x0011780001947983 */ /* 0x000ee80000300a00 */
[----:B------:R-:W-:Y:S01]  /*11310*/  STL [R1+0x111c], R11 ;  /* 0x00111c0b01007387 */ /* 0x000fe20000100800 */
[----:B----4-:R-:W-:-:S03]  /*11320*/  MOV R2, R209 ;  /* 0x000000d100027202 */ /* 0x010fc60000000f00 */
[----:B------:R-:W-:Y:S04]  /*11330*/  STL [R1+0x1128], R208 ;  /* 0x001128d001007387 */ /* 0x000fe80000100800 */
[----:B------:R-:W4:Y:S04]  /*11340*/  LDL.LU.64 R150, [R1+0x1188] ;  /* 0x0011880001967983 */ /* 0x000f280000300a00 */
[----:B------:R1:W-:Y:S04]  /*11350*/  STL [R1+0x1124], R2 ;  /* 0x0011240201007387 */ /* 0x0003e80000100800 */
[----:B-----5:R-:W-:Y:S04]  /*11360*/  STL [R1+0x1130], R210 ;  /* 0x001130d201007387 */ /* 0x020fe80000100800 */
[----:B------:R-:W5:Y:S01]  /*11370*/  LDL.LU.64 R232, [R1+0x1190] ;  /* 0x0011900001e87983 */ /* 0x000f620000300a00 */
[----:B-1----:R-:W-:-:S03]  /*11380*/  IMAD.MOV.U32 R2, RZ, RZ, R211 ;  /* 0x000000ffff027224 */ /* 0x002fc600078e00d3 */
[----:B------:R-:W5:Y:S04]  /*11390*/  LDL.LU.64 R234, [R1+0x1198] ;  /* 0x0011980001ea7983 */ /* 0x000f680000300a00 */
[----:B------:R2:W-:Y:S04]  /*113a0*/  STL [R1+0x112c], R2 ;  /* 0x00112c0201007387 */ /* 0x0005e80000100800 */
[----:B------:R-:W-:Y:S04]  /*113b0*/  STL [R1+0x1138], R28 ;  /* 0x0011381c01007387 */ /* 0x000fe80000100800 */
[----:B------:R-:W-:Y:S04]  /*113c0*/  STL [R1+0x1134], R29 ;  /* 0x0011341d01007387 */ /* 0x000fe80000100800 */
[----:B------:R-:W-:Y:S04]  /*113d0*/  STL [R1+0x1140], R6 ;  /* 0x0011400601007387 */ /* 0x000fe80000100800 */
[----:B------:R-:W5:Y:S04]  /*113e0*/  LDL.LU.64 R244, [R1+0x11a8] ;  /* 0x0011a80001f47983 */ /* 0x000f680000300a00 */
[----:B------:R-:W-:Y:S04]  /*113f0*/  STL [R1+0x113c], R7 ;  /* 0x00113c0701007387 */ /* 0x000fe80000100800 */
[----:B------:R-:W5:Y:S01]  /*11400*/  LDL.LU.64 R246, [R1+0x11b0] ;  /* 0x0011b00001f67983 */ /* 0x000f620000300a00 */
[----:B--2---:R-:W-:-:S03]  /*11410*/  IMAD.MOV.U32 R2, RZ, RZ, R221 ;  /* 0x000000ffff027224 */ /* 0x004fc600078e00dd */
[----:B------:R-:W-:Y:S04]  /*11420*/  STL [R1+0x1148], R220 ;  /* 0x001148dc01007387 */ /* 0x000fe80000100800 */
[----:B------:R-:W2:Y:S04]  /*11430*/  LDL.LU.64 R208, [R1+0x11b8] ;  /* 0x0011b80001d07983 */ /* 0x000ea80000300a00 */
[----:B------:R-:W-:Y:S04]  /*11440*/  STL [R1+0x1150], R222 ;  /* 0x001150de01007387 */ /* 0x000fe80000100800 */
[----:B------:R1:W-:Y:S04]  /*11450*/  STL [R1+0x1144], R2 ;  /* 0x0011440201007387 */ /* 0x0003e80000100800 */
[----:B------:R-:W2:Y:S01]  /*11460*/  LDL.LU.64 R210, [R1+0x11c8] ;  /* 0x0011c80001d27983 */ /* 0x000ea20000300a00 */
[----:B-1----:R-:W-:-:S05]  /*11470*/  MOV R2, R223 ;  /* 0x000000df00027202 */ /* 0x002fca0000000f00 */
[----:B------:R1:W-:Y:S04]  /*11480*/  STL [R1+0x114c], R2 ;  /* 0x00114c0201007387 */ /* 0x0003e80000100800 */
[----:B------:R-:W-:Y:S04]  /*11490*/  STL [R1+0x1158], R14 ;  /* 0x0011580e01007387 */ /* 0x000fe80000100800 */
[----:B------:R-:W2:Y:S04]  /*114a0*/  LDL.LU.64 R220, [R1+0x11d0] ;  /* 0x0011d00001dc7983 */ /* 0x000ea80000300a00 */
[----:B------:R-:W-:Y:S04]  /*114b0*/  STL [R1+0x1154], R15 ;  /* 0x0011540f01007387 */ /* 0x000fe80000100800 */
[----:B------:R-:W-:Y:S04]  /*114c0*/  STL [R1+0x1160], R24 ;  /* 0x0011601801007387 */ /* 0x000fe80000100800 */
[----:B------:R-:W-:Y:S04]  /*114d0*/  STL [R1+0x115c], R25 ;  /* 0x00115c1901007387 */ /* 0x000fe80000100800 */
[----:B---3--:R-:W-:Y:S04]  /*114e0*/  STL [R1+0x1168], R88 ;  /* 0x0011685801007387 */ /* 0x008fe80000100800 */
[----:B------:R-:W3:Y:S01]  /*114f0*/  LDL.LU.64 R222, [R1+0x11d8] ;  /* 0x0011d80001de7983 */ /* 0x000ee20000300a00 */
[----:B-1----:R-:W-:-:S03]  /*11500*/  IMAD.MOV.U32 R2, RZ, RZ, R89 ;  /* 0x000000ffff027224 */ /* 0x002fc600078e0059 */
        /* <DEDUP_REMOVED lines=9> */
[----:B----4-:R-:W-:-:S03]  /*115a0*/  IMAD.MOV.U32 R2, RZ, RZ, R151 ;  /* 0x000000ffff027224 */ /* 0x010fc600078e0097 */
[----:B------:R-:W-:Y:S04]  /*115b0*/  STL [R1+0x1188], R150 ;  /* 0x0011889601007387 */ /* 0x000fe80000100800 */
[----:B-----5:R-:W-:Y:S04]  /*115c0*/  STL [R1+0x1190], R232 ;  /* 0x001190e801007387 */ /* 0x020fe80000100800 */
        /* <DEDUP_REMOVED lines=11> */
[----:B------:R1:W-:Y:S02]  /*11680*/  STL [R1+0x11a4], R2 ;  /* 0x0011a40201007387 */ /* 0x0003e40000100800 */
[----:B-1----:R-:W-:Y:S01]  /*11690*/  IMAD.MOV.U32 R2, RZ, RZ, R247 ;  /* 0x000000ffff027224 */ /* 0x002fe200078e00f7 */
[----:B------:R-:W-:-:S05]  /*116a0*/  LOP3.LUT R3, R252, 0x1c, RZ, 0xc0, !PT ;  /* 0x0000001cfc037812 */ /* 0x000fca00078ec0ff */
[----:B------:R-:W-:Y:S01]  /*116b0*/  IMAD R3, R5, 0x2, R3 ;  /* 0x0000000205037824 */ /* 0x000fe200078e0203 */
[----:B--2---:R-:W-:Y:S04]  /*116c0*/  STL [R1+0x11b8], R208 ;  /* 0x0011b8d001007387 */ /* 0x004fe80000100800 */
[----:B------:R1:W-:Y:S04]  /*116d0*/  STL [R1+0x11ac], R2 ;  /* 0x0011ac0201007387 */ /* 0x0003e80000100800 */
[----:B------:R-:W-:Y:S01]  /*116e0*/  STL [R1+0x11c0], R18 ;  /* 0x0011c01201007387 */ /* 0x000fe20000100800 */
[----:B-1----:R-:W-:-:S05]  /*116f0*/  MOV R2, R209 ;  /* 0x000000d100027202 */ /* 0x002fca0000000f00 */
[----:B------:R1:W-:Y:S04]  /*11700*/  STL [R1+0x11b4], R2 ;  /* 0x0011b40201007387 */ /* 0x0003e80000100800 */
[----:B------:R-:W-:Y:S01]  /*11710*/  STL [R1+0x11bc], R19 ;  /* 0x0011bc1301007387 */ /* 0x000fe20000100800 */
[----:B-1----:R-:W-:-:S03]  /*11720*/  IMAD.MOV.U32 R2, RZ, RZ, R211 ;  /* 0x000000ffff027224 */ /* 0x002fc600078e00d3 */
[----:B------:R-:W-:Y:S01]  /*11730*/  STL [R1+0x11c8], R210 ;  /* 0x0011c8d201007387 */ /* 0x000fe20000100800 */
[----:B------:R-:W-:-:S03]  /*11740*/  IMAD.MOV.U32 R6, RZ, RZ, R221 ;  /* 0x000000ffff067224 */ /* 0x000fc600078e00dd */
[----:B------:R-:W-:Y:S04]  /*11750*/  STL [R1+0x11d0], R220 ;  /* 0x0011d0dc01007387 */ /* 0x000fe80000100800 */
[----:B------:R-:W-:Y:S04]  /*11760*/  STL [R1+0x11c4], R2 ;  /* 0x0011c40201007387 */ /* 0x000fe80000100800 */
[----:B------:R1:W-:Y:S02]  /*11770*/  STL [R1+0x11cc], R6 ;  /* 0x0011cc0601007387 */ /* 0x0003e40000100800 */
[----:B-1----:R-:W-:-:S02]  /*11780*/  LOP3.LUT R6, R252, 0x7, RZ, 0xc0, !PT ;  /* 0x00000007fc067812 */ /* 0x002fc400078ec0ff */
[----:B------:R-:W-:-:S03]  /*11790*/  LOP3.LUT R2, R252, 0x3, RZ, 0xc0, !PT ;  /* 0x00000003fc027812 */ /* 0x000fc600078ec0ff */
[----:B------:R-:W-:Y:S02]  /*117a0*/  IMAD R5, R6, 0x90, RZ ;  /* 0x0000009006057824 */ /* 0x000fe400078e02ff */
[----:B------:R-:W-:Y:S01]  /*117b0*/  IMAD.SHL.U32 R6, R252, 0x2, RZ ;  /* 0x00000002fc067824 */ /* 0x000fe200078e00ff */
[----:B------:R-:W-:Y:S02]  /*117c0*/  SHF.R.S32.HI R252, RZ, 0x1f, R4 ;  /* 0x0000001ffffc7819 */ /* 0x000fe40000011404 */
[----:B---3--:R-:W-:Y:S01]  /*117d0*/  MOV R7, R223 ;  /* 0x000000df00077202 */ /* 0x008fe20000000f00 */
[----:B------:R1:W-:Y:S01]  /*117e0*/  STL [R1+0x11d8], R222 ;  /* 0x0011d8de01007387 */ /* 0x0003e20000100800 */
[----:B------:R-:W-:Y:S02]  /*117f0*/  LOP3.LUT R5, R5, 0x30, R6, 0x78, !PT ;  /* 0x0000003005057812 */ /* 0x000fe400078e7806 */
[C---:B------:R-:W-:Y:S01]  /*11800*/  SHF.L.U64.HI R252, R4.reuse, 0x2, R252 ;  /* 0x0000000204fc7819 */ /* 0x040fe200000102fc */
[----:B------:R2:W-:Y:S01]  /*11810*/  STL [R1+0x11d4], R7 ;  /* 0x0011d40701007387 */ /* 0x0005e20000100800 */
[----:B------:R-:W-:-:S03]  /*11820*/  IMAD.SHL.U32 R4, R4, 0x4, RZ ;  /* 0x0000000404047824 */ /* 0x000fc600078e00ff */
[----:B------:R2:W-:Y:S04]  /*11830*/  STL [R1+0x11e0], R12 ;  /* 0x0011e00c01007387 */ /* 0x0005e80000100800 */
[----:B------:R2:W-:Y:S04]  /*11840*/  STL [R1+0x11dc], R13 ;  /* 0x0011dc0d01007387 */ /* 0x0005e80000100800 */
[----:B------:R2:W-:Y:S04]  /*11850*/  STL [R1+0x5b4], R5 ;  /* 0x0005b40501007387 */ /* 0x0005e80000100800 */
[----:B------:R2:W-:Y:S04]  /*11860*/  STL [R1+0x5a0], RZ ;  /* 0x0005a0ff01007387 */ /* 0x0005e80000100800 */
[----:B------:R2:W-:Y:S04]  /*11870*/  STL [R1+0x5b0], R4 ;  /* 0x0005b00401007387 */ /* 0x0005e80000100800 */
        /* <DEDUP_REMOVED lines=323> */
[----:B------:R-:W-:Y:S01]  /*12cb0*/  IMAD R2, R2, 0x820, RZ ;  /* 0x0000082002027824 */ /* 0x000fe200078e02ff */
[----:B------:R-:W-:-:S04]  /*12cc0*/  USHF.R.S32.HI UR8, URZ, 0x1f, UR5 ;  /* 0x0000001fff087899 */ /* 0x000fc80008011405 */
[----:B------:R-:W-:Y:S02]  /*12cd0*/  LOP3.LUT R3, R2, R3, RZ, 0x3c, !PT ;  /* 0x0000000302037212 */ /* 0x000fe400078e3cff */
[----:B------:R-:W-:Y:S01]  /*12ce0*/  SHF.R.S32.HI R2, RZ, 0x1f, R0 ;  /* 0x0000001fff027819 */ /* 0x000fe20000011400 */
[----:B------:R-:W-:Y:S01]  /*12cf0*/  ULEA.HI UR5, UR8, UR5, URZ, 0x5 ;  /* 0x0000000508057291 */ /* 0x000fe2000f8f28ff */
[----:B------:R-:W-:Y:S02]  /*12d00*/  CS2R R92, SRZ ;  /* 0x00000000005c7805 */ /* 0x000fe4000001ff00 */
[----:B------:R-:W-:Y:S02]  /*12d10*/  CS2R R94, SRZ ;  /* 0x00000000005e7805 */ /* 0x000fe4000001ff00 */
[----:B------:R-:W-:Y:S02]  /*12d20*/  SHF.L.U64.HI R2, R0, 0x2, R2 ;  /* 0x0000000200027819 */ /* 0x000fe40000010202 */
[----:B------:R-:W-:-:S02]  /*12d30*/  CS2R R96, SRZ ;  /* 0x0000000000607805 */ /* 0x000fc4000001ff00 */
[----:B------:R-:W-:Y:S02]  /*12d40*/  SHF.L.U32 R0, R0, 0x2, RZ ;  /* 0x0000000200007819 */ /* 0x000fe400000006ff */
        /* <DEDUP_REMOVED lines=90> */
[----:B-1----:R-:W-:Y:S01]  /*132f0*/  CS2R R222, SRZ ;  /* 0x0000000000de7805 */ /* 0x002fe2000001ff00 */
[----:B------:R-:W-:Y:S01]  /*13300*/  UMOV UR4, URZ ;  /* 0x000000ff00047c82 */ /* 0x000fe20008000000 */
[----:B------:R-:W-:Y:S01]  /*13310*/  UMOV UR9, 0x1 ;  /* 0x0000000100097882 */ /* 0x000fe20000000000 */
[----:B------:R-:W-:Y:S01]  /*13320*/  USHF.R.S32.HI UR5, URZ, 0x5, UR5 ;  /* 0x00000005ff057899 */ /* 0x000fe20008011405 */
[----:B--2---:R-:W-:-:S11]  /*13330*/  UMOV UR8, 0xffffffff ;  /* 0xffffffff00087882 */ /* 0x004fd60000000000 */
.L_x_1:
[----:B--2---:R-:W1:Y:S01]  /*13340*/  S2R R4, SR_TID.X ;  /* 0x0000000000047919 */ /* 0x004e620000002100 */
[----:B------:R-:W-:-:S04]  /*13350*/  DEPBAR.LE SB0, 0x2 ;  /* 0x000080800000791a */ /* 0x000fc80000000000 */
[----:B------:R-:W-:Y:S01]  /*13360*/  UIADD3 UR8, UPT, UPT, UR8, 0x1, URZ ;  /* 0x0000000108087890 */ /* 0x000fe2000fffe0ff */
[----:B------:R-:W2:Y:S03]  /*13370*/  LDL.LU.64 R248, [R1+0x570] ;  /* 0x0005700001f87983 */ /* 0x000ea60000300a00 */
[----:B------:R-:W-:Y:S01]  /*13380*/  UISETP.GT.AND UP0, UPT, UR8, 0x1, UPT ;  /* 0x000000010800788c */ /* 0x000fe2000bf04270 */
[----:B------:R-:W2:Y:S03]  /*13390*/  LDL.LU.64 R250, [R1+0x578] ;  /* 0x0005780001fa7983 */ /* 0x000ea60000300a00 */
[----:B------:R-:W-:Y:S01]  /*133a0*/  USEL UR8, UR8, URZ, !UP0 ;  /* 0x000000ff08087287 */ /* 0x000fe2000c000000 */
[----:B------:R-:W3:Y:S03]  /*133b0*/  LDL.LU.64 R216, [R1+0x560] ;  /* 0x0005600001d87983 */ /* 0x000ee60000300a00 */
[----:B------:R-:W-:Y:S01]  /*133c0*/  ULEA UR11, UR8, UR6, 0xd ;  /* 0x00000006080b7291 */ /* 0x000fe2000f8e68ff */
[----:B------:R-:W3:Y:S04]  /*133d0*/  LDL.LU.64 R218, [R1+0x568] ;  /* 0x0005680001da7983 */ /* 0x000ee80000300a00 */
[----:B------:R-:W-:Y:S04]  /*133e0*/  STL.64 [R1+0x1950], R50 ;  /* 0x0019503201007387 */ /* 0x000fe80000100a00 */
[----:B------:R-:W-:Y:S04]  /*133f0*/  STL.64 [R1+0x1948], R48 ;  /* 0x0019483001007387 */ /* 0x000fe80000100a00 */
[----:B------:R-:W-:Y:S01]  /*13400*/  STL.64 [R1+0x1940], R54 ;  /* 0x0019403601007387 */ /* 0x000fe20000100a00 */
[C---:B-1----:R-:W-:Y:S01]  /*13410*/  LOP3.LUT R200, R4.reuse, 0x7, RZ, 0xc0, !PT ;  /* 0x0000000704c87812 */ /* 0x042fe200078ec0ff */
[----:B------:R-:W-:-:S02]  /*13420*/  IMAD.SHL.U32 R201, R4, 0x2, RZ ;  /* 0x0000000204c97824 */ /* 0x000fc400078e00ff */
[----:B------:R1:W-:Y:S02]  /*13430*/  STL.64 [R1+0x1938], R52 ;  /* 0x0019383401007387 */ /* 0x0003e40000100a00 */
[----:B------:R-:W-:-:S05]  /*13440*/  IMAD R200, R200, 0x90, RZ ;  /* 0x00000090c8c87824 */ /* 0x000fca00078e02ff */
[----:B------:R-:W-:Y:S01]  /*13450*/  LOP3.LUT R200, R200, 0x30, R201, 0x78, !PT ;  /* 0x00000030c8c87812 */ /* 0x000fe200078e78c9 */
[----:B------:R-:W-:Y:S06]  /*13460*/  BAR.SYNC.DEFER_BLOCKING 0x0 ;  /* 0x0000000000007b1d */ /* 0x000fec0000010000 */
[----:B-1----:R-:W4:Y:S04]  /*13470*/  LDL.LU.64 R52, [R1+0x580] ;  /* 0x0005800001347983 */ /* 0x002f280000300a00 */
[----:B------:R-:W4:Y:S04]  /*13480*/  LDL.LU.64 R54, [R1+0x588] ;  /* 0x0005880001367983 */ /* 0x000f280000300a00 */
[----:B------:R-:W-:Y:S04]  /*13490*/  STL.64 [R1+0x1930], R58 ;  /* 0x0019303a01007387 */ /* 0x000fe80000100a00 */
[----:B------:R1:W-:Y:S04]  /*134a0*/  STL.64 [R1+0x1928], R56 ;  /* 0x0019283801007387 */ /* 0x0003e80000100a00 */
[----:B------:R-:W1:Y:S04]  /*134b0*/  LDSM.16.M88.4 R4, [R200+UR11+0x20000] ;  /* 0x0200000bc804783b */ /* 0x000e680008000200 */
[----:B------:R-:W1:Y:S04]  /*134c0*/  LDSM.16.M88.4 R8, [R200+UR11+0x20400] ;  /* 0x0204000bc808783b */ /* 0x000e680008000200 */
[----:B-1----:R-:W2:Y:S04]  /*134d0*/  LDL.LU.64 R56, [R1+0x590] ;  /* 0x0005900001387983 */ /* 0x002ea80000300a00 */
[----:B------:R-:W2:Y:S04]  /*134e0*/  LDL.LU.64 R58, [R1+0x598] ;  /* 0x00059800013a7983 */ /* 0x000ea80000300a00 */
[----:B------:R-:W1:Y:S04]  /*134f0*/  LDSM.16.M88.4 R28, [R200+UR11+0x20800] ;  /* 0x0208000bc81c783b */ /* 0x000e680008000200 */
[----:B------:R-:W-:Y:S04]  /*13500*/  STL.64 [R1+0x1920], R62 ;  /* 0x0019203e01007387 */ /* 0x000fe80000100a00 */
[----:B------:R1:W-:Y:S04]  /*13510*/  STL.64 [R1+0x1918], R60 ;  /* 0x0019183c01007387 */ /* 0x0003e80000100a00 */
[----:B------:R-:W1:Y:S04]  /*13520*/  LDSM.16.M88.4 R24, [R200+UR11+0x20c00] ;  /* 0x020c000bc818783b */ /* 0x000e680008000200 */
[----:B------:R-:W1:Y:S04]  /*13530*/  LDSM.16.M88.4 R20, [R200+UR11+0x21000] ;  /* 0x0210000bc814783b */ /* 0x000e680008000200 */
[----:B-1----:R-:W3:Y:S04]  /*13540*/  LDL.LU.64 R60, [R1+0x5a0] ;  /* 0x0005a000013c7983 */ /* 0x002ee80000300a00 */
[----:B------:R-:W3:Y:S01]  /*13550*/  LDL.LU.64 R62, [R1+0x5a8] ;  /* 0x0005a800013e7983 */ /* 0x000ee20000300a00 */
[----:B------:R-:W-:Y:S01]  /*13560*/  ULEA UR10, UR8, UR6, 0x10 ;  /* 0x00000006080a7291 */ /* 0x000fe2000f8e80ff */
[----:B------:R-:W-:-:S02]  /*13570*/  LOP3.LUT R215, R3, 0x20, RZ, 0x3c, !PT ;  /* 0x0000002003d77812 */ /* 0x000fc400078e3cff */
[----:B------:R-:W-:Y:S04]  /*13580*/  STL.64 [R1+0x1910], R66 ;  /* 0x0019104201007387 */ /* 0x000fe80000100a00 */
[----:B------:R-:W-:Y:S04]  /*13590*/  STL.64 [R1+0x1908], R64 ;  /* 0x0019084001007387 */ /* 0x000fe80000100a00 */
[----:B------:R-:W1:Y:S04]  /*135a0*/  LDSM.16.M88.4 R16, [R200+UR11+0x21400] ;  /* 0x0214000bc810783b */ /* 0x000e680008000200 */
[----:B------:R-:W-:Y:S04]  /*135b0*/  STL.64 [R1+0x1900], R70 ;  /* 0x0019004601007387 */ /* 0x000fe80000100a00 */
[----:B------:R-:W-:Y:S04]  /*135c0*/  STL.64 [R1+0x18f8], R68 ;  /* 0x0018f84401007387 */ /* 0x000fe80000100a00 */
[----:B------:R-:W1:Y:S04]  /*135d0*/  LDSM.16.M88.4 R12, [R200+UR11+0x21800] ;  /* 0x0218000bc80c783b */ /* 0x000e680008000200 */
[----:B------:R-:W-:Y:S04]  /*135e0*/  STL.64 [R1+0x18f0], R74 ;  /* 0x0018f04a01007387 */ /* 0x000fe80000100a00 */
        /* <DEDUP_REMOVED lines=15> */
[----:B------:R-:W-:Y:S04]  /*136e0*/  STL [R1+0x1874], R208 ;  /* 0x001874d001007387 */ /* 0x000fe80000100800 */
        /* <DEDUP_REMOVED lines=20> */
[----:B-1----:R-:W-:Y:S04]  /*13830*/  STL [R1+0x184c], R18 ;  /* 0x00184c1201007387 */ /* 0x002fe80000100800 */
[----:B------:R-:W-:Y:S04]  /*13840*/  STL [R1+0x1848], R19 ;  /* 0x0018481301007387 */ /* 0x000fe80000100800 */
[----:B------:R-:W-:Y:S04]  /*13850*/  STL [R1+0x17fc], R14 ;  /* 0x0017fc0e01007387 */ /* 0x000fe80000100800 */
[----:B------:R-:W-:Y:S04]  /*13860*/  STL [R1+0x17f8], R15 ;  /* 0x0017f80f01007387 */ /* 0x000fe80000100800 */
[----:B------:R-:W3:Y:S04]  /*13870*/  LDL.LU.64 R48, [R1+0x550] ;  /* 0x0005500001307983 */ /* 0x000ee80000300a00 */
[----:B------:R-:W3:Y:S04]  /*13880*/  LDL.LU.64 R50, [R1+0x558] ;  /* 0x0005580001327983 */ /* 0x000ee80000300a00 */
[----:B------:R-:W-:Y:S04]  /*13890*/  LDS R192, [R3+UR10] ;  /* 0x0000000a03c07984 */ /* 0x000fe80008000800 */
[----:B------:R-:W-:Y:S04]  /*138a0*/  LDS R194, [R3+UR10+0x2000] ;  /* 0x0020000a03c27984 */ /* 0x000fe80008000800 */
[----:B------:R-:W-:Y:S04]  /*138b0*/  LDS R193, [R215+UR10] ;  /* 0x0000000ad7c17984 */ /* 0x000fe80008000800 */
[----:B------:R-:W4:Y:S04]  /*138c0*/  LDS R195, [R215+UR10+0x2000] ;  /* 0x0020000ad7c37984 */ /* 0x000f280008000800 */
[----:B------:R-:W1:Y:S04]  /*138d0*/  LDSM.16.M88.4 R240, [R200+UR11+0x21c00] ;  /* 0x021c000bc8f0783b */ /* 0x000e680008000200 */
[----:B------:R-:W-:Y:S04]  /*138e0*/  LDS R196, [R3+UR10+0x80] ;  /* 0x0000800a03c47984 */ /* 0x000fe80008000800 */
[----:B------:R-:W-:Y:S04]  /*138f0*/  LDS R198, [R3+UR10+0x2080] ;  /* 0x0020800a03c67984 */ /* 0x000fe80008000800 */
[----:B------:R-:W-:Y:S04]  /*13900*/  LDS R197, [R215+UR10+0x80] ;  /* 0x0000800ad7c57984 */ /* 0x000fe80008000800 */
[----:B------:R-:W1:Y:S04]  /*13910*/  LDS R199, [R215+UR10+0x2080] ;  /* 0x0020800ad7c77984 */ /* 0x000e680008000800 */
[----:B------:R-:W-:Y:S04]  /*13920*/  LDS R200, [R3+UR10+0x100] ;  /* 0x0001000a03c87984 */ /* 0x000fe80008000800 */
[----:B------:R-:W-:Y:S04]  /*13930*/  LDS R202, [R3+UR10+0x2100] ;  /* 0x0021000a03ca7984 */ /* 0x000fe80008000800 */
[----:B------:R-:W-:Y:S04]  /*13940*/  LDS R201, [R215+UR10+0x100] ;  /* 0x0001000ad7c97984 */ /* 0x000fe80008000800 */
[----:B------:R-:W3:Y:S01]  /*13950*/  LDS R203, [R215+UR10+0x2100] ;  /* 0x0021000ad7cb7984 */ /* 0x000ee20008000800 */
[C---:B----4-:R-:W-:Y:S03]  /*13960*/  HMMA.1688.F32.TF32 R52, R192.reuse, R28, R52 ;  /* 0x0000001cc034723c */ /* 0x050fe60000081034 */
[----:B------:R-:W-:Y:S04]  /*13970*/  LDS R204, [R3+UR10+0x180] ;  /* 0x0001800a03cc7984 */ /* 0x000fe80008000800 */
[----:B------:R-:W-:Y:S04]  /*13980*/  LDS R206, [R3+UR10+0x2180] ;  /* 0x0021800a03ce7984 */ /* 0x000fe80008000800 */
[----:B------:R-:W-:Y:S04]  /*13990*/  LDS R205, [R215+UR10+0x180] ;  /* 0x0001800ad7cd7984 */ /* 0x000fe80008000800 */
[----:B------:R-:W4:Y:S04]  /*139a0*/  LDS R207, [R215+UR10+0x2180] ;  /* 0x0021800ad7cf7984 */ /* 0x000f280008000800 */
[----:B------:R-:W-:Y:S01]  /*139b0*/  LDS R213, [R215+UR10+0x780] ;  /* 0x0007800ad7d57984 */ /* 0x000fe20008000800 */
[----:B------:R-:W-:Y:S01]  /*139c0*/  MOV R220, R52 ;  /* 0x0000003400dc7202 */ /* 0x000fe20000000f00 */
[C---:B--2---:R-:W-:Y:S01]  /*139d0*/  HMMA.1688.F32.TF32 R56, R192.reuse, R8, R56 ;  /* 0x00000008c038723c */ /* 0x044fe20000081038 */
[----:B------:R-:W-:Y:S01]  /*139e0*/  IMAD.MOV.U32 R221, RZ, RZ, R53 ;  /* 0x000000ffffdd7224 */ /* 0x000fe200078e0035 */
[----:B------:R-:W-:Y:S01]  /*139f0*/  MOV R223, R55 ;  /* 0x0000003700df7202 */ /* 0x000fe20000000f00 */
[----:B------:R-:W-:Y:S01]  /*13a00*/  IMAD.MOV.U32 R222, RZ, RZ, R54 ;  /* 0x000000ffffde7224 */ /* 0x000fe200078e0036 */
[----:B------:R-:W-:Y:S04]  /*13a10*/  LDS R212, [R3+UR10+0x780] ;  /* 0x0007800a03d47984 */ /* 0x000fe80008000800 */
[----:B------:R-:W-:Y:S01]  /*13a20*/  HMMA.1688.F32.TF32 R52, R192, R24, R248 ;  /* 0x00000018c034723c */ /* 0x000fe200000810f8 */
[----:B-1----:R-:W-:Y:S04]  /*13a30*/  STL [R1+0x17f4], R242 ;  /* 0x0017f4f201007387 */ /* 0x002fe80000100800 */
[----:B------:R-:W-:Y:S04]  /*13a40*/  STL [R1+0x17f0], R243 ;  /* 0x0017f0f301007387 */ /* 0x000fe80000100800 */
[----:B------:R-:W-:Y:S04]  /*13a50*/  LDS R214, [R3+UR10+0x2780] ;  /* 0x0027800a03d67984 */ /* 0x000fe80008000800 */
[----:B------:R-:W-:Y:S06]  /*13a60*/  STL.64 [R1+0x590], R56 ;  /* 0x0005903801007387 */ /* 0x000fec0000100a00 */
[----:B------:R-:W-:Y:S01]  /*13a70*/  IMAD.MOV.U32 R18, RZ, RZ, R54 ;  /* 0x000000ffff127224 */ /* 0x000fe200078e0036 */
[----:B------:R3:W-:Y:S01]  /*13a80*/  STL.64 [R1+0x570], R52 ;  /* 0x0005703401007387 */ /* 0x0007e20000100a00 */
[----:B------:R-:W-:-:S02]  /*13a90*/  IMAD.MOV.U32 R19, RZ, RZ, R55 ;  /* 0x000000ffff137224 */ /* 0x000fc400078e0037 */
[----:B---3--:R-:W-:-:S15]  /*13aa0*/  HMMA.1688.F32.TF32 R52, R192, R20, R216 ;  /* 0x00000014c034723c */ /* 0x008fde00000810d8 */
[----:B------:R-:W-:-:S04]  /*13ab0*/  NOP ;  /* 0x0000000000007918 */ /* 0x000fc80000000000 */
[----:B------:R-:W-:Y:S01]  /*13ac0*/  MOV R22, R52 ;  /* 0x0000003400167202 */ /* 0x000fe20000000f00 */
[----:B------:R-:W-:Y:S01]  /*13ad0*/  IMAD.MOV.U32 R23, RZ, RZ, R53 ;  /* 0x000000ffff177224 */ /* 0x000fe200078e0035 */
[----:B------:R-:W-:Y:S01]  /*13ae0*/  MOV R10, R55 ;  /* 0x00000037000a7202 */ /* 0x000fe20000000f00 */
[----:B------:R-:W-:Y:S01]  /*13af0*/  IMAD.MOV.U32 R26, RZ, RZ, R54 ;  /* 0x000000ffff1a7224 */ /* 0x000fe200078e0036 */
[----:B------:R-:W-:-:S15]  /*13b00*/  HMMA.1688.F32.TF32 R48, R192, R16, R48 ;  /* 0x00000010c030723c */ /* 0x000fde0000081030 */
[----:B------:R-:W-:-:S04]  /*13b10*/  NOP ;  /* 0x0000000000007918 */ /* 0x000fc80000000000 */
[----:B------:R-:W-:Y:S01]  /*13b20*/  IMAD.MOV.U32 R11, RZ, RZ, R48 ;  /* 0x000000ffff0b7224 */ /* 0x000fe200078e0030 */
[----:B------:R-:W-:Y:S01]  /*13b30*/  MOV R30, R50 ;  /* 0x00000032001e7202 */ /* 0x000fe20000000f00 */
[----:B------:R-:W-:Y:S02]  /*13b40*/  IMAD.MOV.U32 R27, RZ, RZ, R49 ;  /* 0x000000ffff1b7224 */ /* 0x000fe400078e0031 */
[----:B------:R-:W-:Y:S01]  /*13b50*/  IMAD.MOV.U32 R31, RZ, RZ, R51 ;  /* 0x000000ffff1f7224 */ /* 0x000fe200078e0033 */
[----:B------:R-:W2:Y:S04]  /*13b60*/  LDL.LU.64 R48, [R1+0x540] ;  /* 0x0005400001307983 */ /* 0x000ea80000300a00 */
[----:B------:R-:W2:Y:S04]  /*13b70*/  LDL.LU.64 R50, [R1+0x548] ;  /* 0x0005480001327983 */ /* 0x000ea80000300a00 */
[----:B------:R-:W3:Y:S04]  /*13b80*/  LDL.LU.64 R52, [R1+0x530] ;  /* 0x0005300001347983 */ /* 0x000ee80000300a00 */
[----:B------:R-:W3:Y:S01]  /*13b90*/  LDL.LU.64 R54, [R1+0x538] ;  /* 0x0005380001367983 */ /* 0x000ee20000300a00 */
[----:B------:R-:W-:Y:S01]  /*13ba0*/  HMMA.1688.F32.TF32 R60, R192, R4, R60 ;  /* 0x00000004c03c723c */ /* 0x000fe2000008103c */
[----:B------:R-:W-:-:S02]  /*13bb0*/  IMAD.MOV.U32 R6, RZ, RZ, R58 ;  /* 0x000000ffff067224 */ /* 0x000fc400078e003a */
[----:B------:R-:W-:Y:S01]  /*13bc0*/  IMAD.MOV.U32 R7, RZ, RZ, R59 ;  /* 0x000000ffff077224 */ /* 0x000fe200078e003b */
[----:B------:R-:W4:Y:S04]  /*13bd0*/  LDL.LU.64 R56, [R1+0x520] ;  /* 0x0005200001387983 */ /* 0x000f280000300a00 */
[----:B------:R-:W4:Y:S11]  /*13be0*/  LDL.LU.64 R58, [R1+0x528] ;  /* 0x00052800013a7983 */ /* 0x000f360000300a00 */
[----:B------:R-:W-:Y:S01]  /*13bf0*/  MOV R208, R60 ;  /* 0x0000003c00d07202 */ /* 0x000fe20000000f00 */
[----:B------:R-:W-:Y:S01]  /*13c00*/  IMAD.MOV.U32 R209, RZ, RZ, R61 ;  /* 0x000000ffffd17224 */ /* 0x000fe200078e003d */
[----:B------:R-:W-:Y:S01]  /*13c10*/  MOV R211, R63 ;  /* 0x0000003f00d37202 */ /* 0x000fe20000000f00 */
[----:B------:R-:W-:Y:S01]  /*13c20*/  IMAD.MOV.U32 R210, RZ, RZ, R62 ;  /* 0x000000ffffd27224 */ /* 0x000fe200078e003e */
[----:B------:R-:W4:Y:S04]  /*13c30*/  LDL.LU.64 R60, [R1+0x510] ;  /* 0x00051000013c7983 */ /* 0x000f280000300a00 */
        /* <DEDUP_REMOVED lines=24> */
[----:B------:R-:W4:Y:S01]  /*13dc0*/  LDL.LU.64 R86, [R1+0x5c8] ;  /* 0x0005c80001567983 */ /* 0x000f220000300a00 */
[C---:B--2---:R-:W-:Y:S08]  /*13dd0*/  HMMA.1688.F32.TF32 R48, R192.reuse, R12, R48 ;  /* 0x0000000cc030723c */ /* 0x044ff00000081030 */
[----:B---3--:R-:W-:Y:S11]  /*13de0*/  HMMA.1688.F32.TF32 R192, R192, R240, R52 ;  /* 0x000000f0c0c0723c */ /* 0x008ff60000081034 */
[----:B------:R-:W-:Y:S04]  /*13df0*/  STL.64 [R1+0x540], R48 ;  /* 0x0005403001007387 */ /* 0x000fe80000100a00 */
[----:B------:R1:W-:Y:S04]  /*13e00*/  STL.64 [R1+0x548], R50 ;  /* 0x0005483201007387 */ /* 0x0003e80000100a00 */
[----:B-1----:R-:W2:Y:S04]  /*13e10*/  LDL.LU.64 R50, [R1+0x1950] ;  /* 0x0019500001327983 */ /* 0x002ea80000300a00 */
[----:B------:R-:W2:Y:S04]  /*13e20*/  LDL.LU.64 R48, [R1+0x1948] ;  /* 0x0019480001307983 */ /* 0x000ea80000300a00 */
[----:B------:R-:W3:Y:S04]  /*13e30*/  LDL.LU.64 R54, [R1+0x1940] ;  /* 0x0019400001367983 */ /* 0x000ee80000300a00 */
[----:B------:R-:W3:Y:S04]  /*13e40*/  LDL.LU.64 R52, [R1+0x1938] ;  /* 0x0019380001347983 */ /* 0x000ee80000300a00 */
[----:B------:R1:W-:Y:S04]  /*13e50*/  STL.64 [R1+0x530], R192 ;  /* 0x000530c001007387 */ /* 0x0003e80000100a00 */
[----:B------:R4:W-:Y:S04]  /*13e60*/  STL.64 [R1+0x538], R194 ;  /* 0x000538c201007387 */ /* 0x0009e80000100a00 */
[----:B-1----:R-:W2:Y:S04]  /*13e70*/  LDL.LU.64 R192, [R1+0x630] ;  /* 0x0006300001c07983 */ /* 0x002ea80000300a00 */
[----:B----4-:R-:W2:Y:S01]  /*13e80*/  LDL.LU.64 R194, [R1+0x638] ;  /* 0x0006380001c27983 */ /* 0x010ea20000300a00 */
[C---:B------:R-:W-:Y:S08]  /*13e90*/  HMMA.1688.F32.TF32 R56, R196.reuse, R4, R56 ;  /* 0x00000004c438723c */ /* 0x040ff00000081038 */
[C---:B------:R-:W-:Y:S08]  /*13ea0*/  HMMA.1688.F32.TF32 R60, R196.reuse, R8, R60 ;  /* 0x00000008c43c723c */ /* 0x040ff0000008103c */
[C---:B------:R-:W-:Y:S08]  /*13eb0*/  HMMA.1688.F32.TF32 R64, R196.reuse, R28, R64 ;  /* 0x0000001cc440723c */ /* 0x040ff00000081040 */
[C---:B------:R-:W-:Y:S01]  /*13ec0*/  HMMA.1688.F32.TF32 R68, R196.reuse, R24, R68 ;  /* 0x00000018c444723c */ /* 0x040fe20000081044 */
[----:B------:R-:W-:Y:S07]  /*13ed0*/  STL.64 [R1+0x520], R56 ;  /* 0x0005203801007387 */ /* 0x000fee0000100a00 */
[C---:B------:R-:W-:Y:S01]  /*13ee0*/  HMMA.1688.F32.TF32 R72, R196.reuse, R20, R72 ;  /* 0x00000014c448723c */ /* 0x040fe20000081048 */
[----:B------:R1:W-:Y:S07]  /*13ef0*/  STL.64 [R1+0x528], R58 ;  /* 0x0005283a01007387 */ /* 0x0003ee0000100a00 */
[C---:B------:R-:W-:Y:S01]  /*13f00*/  HMMA.1688.F32.TF32 R76, R196.reuse, R16, R76 ;  /* 0x00000010c44c723c */ /* 0x040fe2000008104c */
[----:B-1----:R-:W4:Y:S04]  /*13f10*/  LDL.LU.64 R58, [R1+0x1930] ;  /* 0x00193000013a7983 */ /* 0x002f280000300a00 */
[----:B------:R-:W4:Y:S03]  /*13f20*/  LDL.LU.64 R56, [R1+0x1928] ;  /* 0x0019280001387983 */ /* 0x000f260000300a00 */
[----:B------:R-:W-:Y:S01]  /*13f30*/  HMMA.1688.F32.TF32 R80, R196, R12, R80 ;  /* 0x0000000cc450723c */ /* 0x000fe20000081050 */
[----:B------:R-:W-:Y:S04]  /*13f40*/  STL.64 [R1+0x510], R60 ;  /* 0x0005103c01007387 */ /* 0x000fe80000100a00 */
[----:B------:R1:W-:Y:S04]  /*13f50*/  STL.64 [R1+0x518], R62 ;  /* 0x0005183e01007387 */ /* 0x0003e80000100a00 */
[----:B-1----:R-:W3:Y:S04]  /*13f60*/  LDL.LU.64 R62, [R1+0x1920] ;  /* 0x00192000013e7983 */ /* 0x002ee80000300a00 */
[----:B------:R-:W3:Y:S04]  /*13f70*/  LDL.LU.64 R60, [R1+0x1918] ;  /* 0x00191800013c7983 */ /* 0x000ee80000300a00 */
        /* <DEDUP_REMOVED lines=9> */
[----:B------:R1:W-:Y:S01]  /*14010*/  STL.64 [R1+0x4e8], R74 ;  /* 0x0004e84a01007387 */ /* 0x0003e20000100a00 */
[C---:B------:R-:W-:Y:S03]  /*14020*/  HMMA.1688.F32.TF32 R248, R200.reuse, R4, R248 ;  /* 0x00000004c8f8723c */ /* 0x040fe600000810f8 */
        /* <DEDUP_REMOVED lines=9> */
[----:B------:R-:W3:Y:S01]  /*140c0*/  LDL.LU.64 R80, [R1+0x18c8] ;  /* 0x0018c80001507983 */ /* 0x000ee20000300a00 */
[----:B------:R-:W-:Y:S08]  /*140d0*/  HMMA.1688.F32.TF32 R216, R200, R24, R216 ;  /* 0x00000018c8d8723c */ /* 0x000ff000000810d8 */
[----:B--2---:R-:W-:Y:S08]  /*140e0*/  HMMA.1688.F32.TF32 R192, R196, R240, R192 ;  /* 0x000000f0c4c0723c */ /* 0x004ff000000810c0 */
[C---:B------:R-:W-:Y:S11]  /*140f0*/  HMMA.1688.F32.TF32 R196, R200.reuse, R8, R244 ;  /* 0x00000008c8c4723c */ /* 0x040ff600000810f4 */
[----:B------:R-:W-:Y:S04]  /*14100*/  STL.64 [R1+0x4b0], R192 ;  /* 0x0004b0c001007387 */ /* 0x000fe80000100a00 */
[----:B------:R1:W-:Y:S02]  /*14110*/  STL.64 [R1+0x4b8], R194 ;  /* 0x0004b8c201007387 */ /* 0x0003e40000100a00 */
[C---:B-1----:R-:W-:Y:S02]  /*14120*/  HMMA.1688.F32.TF32 R192, R200.reuse, R28, R232 ;  /* 0x0000001cc8c0723c */ /* 0x042fe400000810e8 */
[----:B------:R-:W-:Y:S04]  /*14130*/  STL.64 [R1+0x4a0], R248 ;  /* 0x0004a0f801007387 */ /* 0x000fe80000100a00 */
[----:B------:R-:W-:Y:S04]  /*14140*/  STL.64 [R1+0x4a8], R250 ;  /* 0x0004a8fa01007387 */ /* 0x000fe80000100a00 */
[----:B------:R-:W-:Y:S04]  /*14150*/  STL.64 [R1+0x490], R196 ;  /* 0x000490c401007387 */ /* 0x000fe80000100a00 */
[----:B------:R1:W-:Y:S05]  /*14160*/  STL.64 [R1+0x498], R198 ;  /* 0x000498c601007387 */ /* 0x0003ea0000100a00 */
[----:B------:R-:W-:Y:S04]  /*14170*/  STL.64 [R1+0x480], R192 ;  /* 0x000480c001007387 */ /* 0x000fe80000100a00 */
[----:B------:R2:W-:Y:S01]  /*14180*/  STL.64 [R1+0x488], R194 ;  /* 0x000488c201007387 */ /* 0x0005e20000100a00 */
[C---:B-1----:R-:W-:Y:S08]  /*14190*/  HMMA.1688.F32.TF32 R196, R200.reuse, R20, R148 ;  /* 0x00000014c8c4723c */ /* 0x042ff00000081094 */
[C---:B------:R-:W-:Y:S08]  /*141a0*/  HMMA.1688.F32.TF32 R148, R200.reuse, R12, R84 ;  /* 0x0000000cc894723c */ /* 0x040ff00000081054 */
[C---:B--2---:R-:W-:Y:S08]  /*141b0*/  HMMA.1688.F32.TF32 R192, R200.reuse, R16, R88 ;  /* 0x00000010c8c0723c */ /* 0x044ff00000081058 */
[----:B-----5:R-:W-:Y:S01]  /*141c0*/  HMMA.1688.F32.TF32 R88, R200, R240, R92 ;  /* 0x000000f0c858723c */ /* 0x020fe2000008105c */
[----:B------:R-:W-:Y:S07]  /*141d0*/  STL.64 [R1+0x470], R216 ;  /* 0x000470d801007387 */ /* 0x000fee0000100a00 */
[----:B------:R-:W-:Y:S01]  /*141e0*/  HMMA.1688.F32.TF32 R84, R204, R4, R96 ;  /* 0x00000004cc54723c */ /* 0x000fe20000081060 */
[----:B------:R-:W-:Y:S04]  /*141f0*/  STL.64 [R1+0x478], R218 ;  /* 0x000478da01007387 */ /* 0x000fe80000100a00 */
[----:B------:R-:W-:Y:S04]  /*14200*/  STL.64 [R1+0x460], R196 ;  /* 0x000460c401007387 */ /* 0x000fe80000100a00 */
[----:B------:R-:W-:Y:S04]  /*14210*/  STL.64 [R1+0x468], R198 ;  /* 0x000468c601007387 */ /* 0x000fe80000100a00 */
[----:B------:R-:W-:Y:S04]  /*14220*/  STL.64 [R1+0x450], R192 ;  /* 0x000450c001007387 */ /* 0x000fe80000100a00 */
[----:B------:R-:W-:Y:S04]  /*14230*/  STL.64 [R1+0x458], R194 ;  /* 0x000458c201007387 */ /* 0x000fe80000100a00 */
[----:B------:R-:W-:Y:S04]  /*14240*/  STL.64 [R1+0x440], R148 ;  /* 0x0004409401007387 */ /* 0x000fe80000100a00 */
[----:B------:R-:W-:Y:S01]  /*14250*/  STL.64 [R1+0x448], R150 ;  /* 0x0004489601007387 */ /* 0x000fe20000100a00 */
[----:B------:R-:W-:-:S03]  /*14260*/  IMAD.MOV.U32 R14, RZ, RZ, R85 ;  /* 0x000000ffff0e7224 */ /* 0x000fc600078e0055 */
[----:B------:R-:W-:Y:S01]  /*14270*/  STL.64 [R1+0x430], R88 ;  /* 0x0004305801007387 */ /* 0x000fe20000100a00 */
[----:B------:R-:W-:Y:S01]  /*14280*/  MOV R15, R86 ;  /* 0x00000056000f7202 */ /* 0x000fe20000000f00 */
[----:B------:R-:W-:Y:S02]  /*14290*/  IMAD.MOV.U32 R242, RZ, RZ, R87 ;  /* 0x000000fffff27224 */ /* 0x000fe400078e0057 */
[----:B------:R1:W-:Y:S04]  /*142a0*/  STL.64 [R1+0x438], R90 ;  /* 0x0004385a01007387 */ /* 0x0003e80000100a00 */
[----:B------:R2:W-:Y:S04]  /*142b0*/  STL [R1+0x420], R84 ;  /* 0x0004205401007387 */ /* 0x0005e80000100800 */
[----:B------:R-:W-:Y:S01]  /*142c0*/  LDS R96, [R3+UR10+0x300] ;  /* 0x0003000a03607984 */ /* 0x000fe20008000800 */
[C---:B-1----:R-:W-:Y:S03]  /*142d0*/  HMMA.1688.F32.TF32 R88, R204.reuse, R8, R100 ;  /* 0x00000008cc58723c */ /* 0x042fe60000081064 */
[----:B------:R-:W-:Y:S04]  /*142e0*/  LDS R98, [R3+UR10+0x2300] ;  /* 0x0023000a03627984 */ /* 0x000fe80008000800 */
[----:B------:R-:W-:Y:S01]  /*142f0*/  LDS R97, [R215+UR10+0x300] ;  /* 0x0003000ad7617984 */ /* 0x000fe20008000800 */
[----:B--2---:R-:W-:Y:S03]  /*14300*/  HMMA.1688.F32.TF32 R84, R204, R28, R104 ;  /* 0x0000001ccc54723c */ /* 0x004fe60000081068 */
[----:B------:R1:W-:Y:S04]  /*14310*/  STL [R1+0x1808], R242 ;  /* 0x001808f201007387 */ /* 0x0003e80000100800 */
[----:B------:R2:W-:Y:S04]  /*14320*/  STL [R1+0x1804], R15 ;  /* 0x0018040f01007387 */ /* 0x0005e80000100800 */
[----:B------:R2:W-:Y:S04]  /*14330*/  STL [R1+0x1800], R14 ;  /* 0x0018000e01007387 */ /* 0x0005e80000100800 */
[----:B------:R-:W-:Y:S04]  /*14340*/  STL.64 [R1+0x410], R88 ;  /* 0x0004105801007387 */ /* 0x000fe80000100a00 */
[----:B------:R4:W-:Y:S01]  /*14350*/  STL.64 [R1+0x418], R90 ;  /* 0x0004185a01007387 */ /* 0x0009e20000100a00 */
[----:B-1----:R-:W-:Y:S01]  /*14360*/  IMAD.MOV.U32 R242, RZ, RZ, R85 ;  /* 0x000000fffff27224 */ /* 0x002fe200078e0055 */
[----:B--2---:R-:W-:-:S02]  /*14370*/  MOV R15, R86 ;  /* 0x00000056000f7202 */ /* 0x004fc40000000f00 */
[----:B------:R1:W-:Y:S01]  /*14380*/  STL [R1+0x400], R84 ;  /* 0x0004005401007387 */ /* 0x0003e20000100800 */
[----:B------:R-:W-:-:S03]  /*14390*/  IMAD.MOV.U32 R14, RZ, RZ, R87 ;  /* 0x000000ffff0e7224 */ /* 0x000fc600078e0057 */
[----:B------:R-:W-:Y:S01]  /*143a0*/  LDS R100, [R3+UR10+0x200] ;  /* 0x0002000a03647984 */ /* 0x000fe20008000800 */
[C---:B----4-:R-:W-:Y:S03]  /*143b0*/  HMMA.1688.F32.TF32 R88, R204.reuse, R24, R108 ;  /* 0x00000018cc58723c */ /* 0x050fe6000008106c */
[----:B------:R-:W-:Y:S04]  /*143c0*/  LDS R102, [R3+UR10+0x2200] ;  /* 0x0022000a03667984 */ /* 0x000fe80008000800 */
[----:B------:R-:W-:Y:S01]  /*143d0*/  LDS R101, [R215+UR10+0x200] ;  /* 0x0002000ad7657984 */ /* 0x000fe20008000800 */
[----:B-1----:R-:W-:Y:S03]  /*143e0*/  HMMA.1688.F32.TF32 R84, R204, R20, R112 ;  /* 0x00000014cc54723c */ /* 0x002fe60000081070 */
[----:B------:R-:W-:Y:S04]  /*143f0*/  STL [R1+0x1814], R14 ;  /* 0x0018140e01007387 */ /* 0x000fe80000100800 */
[----:B------:R-:W-:Y:S04]  /*14400*/  STL [R1+0x1810], R15 ;  /* 0x0018100f01007387 */ /* 0x000fe80000100800 */
[----:B------:R-:W-:Y:S04]  /*14410*/  STL [R1+0x180c], R242 ;  /* 0x00180cf201007387 */ /* 0x000fe80000100800 */
[----:B------:R-:W1:Y:S04]  /*14420*/  LDS R103, [R215+UR10+0x2200] ;  /* 0x0022000ad7677984 */ /* 0x000e680008000800 */
[----:B------:R-:W-:Y:S04]  /*14430*/  LDS R104, [R3+UR10+0x280] ;  /* 0x0002800a03687984 */ /* 0x000fe80008000800 */
[----:B------:R-:W-:Y:S01]  /*14440*/  STL [R1+0x3e4], R85 ;  /* 0x0003e45501007387 */ /* 0x000fe20000100800 */
[----:B------:R-:W-:-:S03]  /*14450*/  IMAD.MOV.U32 R243, RZ, RZ, R84 ;  /* 0x000000fffff37224 */ /* 0x000fc600078e0054 */
[----:B------:R-:W-:Y:S04]  /*14460*/  STL.64 [R1+0x3f0], R88 ;  /* 0x0003f05801007387 */ /* 0x000fe80000100a00 */
[----:B------:R-:W-:Y:S04]  /*14470*/  STL.64 [R1+0x3f8], R90 ;  /* 0x0003f85a01007387 */ /* 0x000fe80000100a00 */
[----:B------:R2:W-:Y:S04]  /*14480*/  STL.64 [R1+0x3e8], R86 ;  /* 0x0003e85601007387 */ /* 0x0005e80000100a00 */
[----:B------:R-:W-:Y:S04]  /*14490*/  LDS R106, [R3+UR10+0x2280] ;  /* 0x0022800a036a7984 */ /* 0x000fe80008000800 */
[----:B------:R-:W-:Y:S01]  /*144a0*/  LDS R105, [R215+UR10+0x280] ;  /* 0x0002800ad7697984 */ /* 0x000fe20008000800 */
[----:B--2---:R-:W-:Y:S03]  /*144b0*/  HMMA.1688.F32.TF32 R84, R204, R16, R116 ;  /* 0x00000010cc54723c */ /* 0x004fe60000081074 */
[----:B------:R-:W-:Y:S04]  /*144c0*/  STL [R1+0x1818], R243 ;  /* 0x001818f301007387 */ /* 0x000fe80000100800 */
[----:B------:R-:W2:Y:S04]  /*144d0*/  LDS R107, [R215+UR10+0x2280] ;  /* 0x0022800ad76b7984 */ /* 0x000ea80008000800 */
[----:B------:R-:W4:Y:S04]  /*144e0*/  LDS R99, [R215+UR10+0x2300] ;  /* 0x0023000ad7637984 */ /* 0x000f280008000800 */
[----:B------:R-:W-:Y:S04]  /*144f0*/  LDS R92, [R3+UR10+0x380] ;  /* 0x0003800a035c7984 */ /* 0x000fe80008000800 */
[----:B------:R-:W-:Y:S01]  /*14500*/  LDS R94, [R3+UR10+0x2380] ;  /* 0x0023800a035e7984 */ /* 0x000fe20008000800 */
[----:B------:R-:W-:Y:S01]  /*14510*/  MOV R14, R85 ;  /* 0x00000055000e7202 */ /* 0x000fe20000000f00 */
[----:B------:R-:W-:-:S02]  /*14520*/  IMAD.MOV.U32 R15, RZ, RZ, R86 ;  /* 0x000000ffff0f7224 */ /* 0x000fc400078e0056 */
[----:B------:R1:W-:Y:S01]  /*14530*/  STL [R1+0x360], R84 ;  /* 0x0003605401007387 */ /* 0x0003e20000100800 */
[----:B------:R-:W-:-:S03]  /*14540*/  IMAD.MOV.U32 R242, RZ, RZ, R87 ;  /* 0x000000fffff27224 */ /* 0x000fc600078e0057 */
[----:B------:R-:W-:Y:S04]  /*14550*/  LDS R93, [R215+UR10+0x380] ;  /* 0x0003800ad75d7984 */ /* 0x000fe80008000800 */
[----:B------:R-:W2:Y:S01]  /*14560*/  LDS R95, [R215+UR10+0x2380] ;  /* 0x0023800ad75f7984 */ /* 0x000ea20008000800 */
[----:B-1----:R-:W-:Y:S03]  /*14570*/  HMMA.1688.F32.TF32 R84, R204, R12, R120 ;  /* 0x0000000ccc54723c */ /* 0x002fe60000081078 */
[----:B------:R-:W-:Y:S04]  /*14580*/  STL [R1+0x1824], R242 ;  /* 0x001824f201007387 */ /* 0x000fe80000100800 */
[----:B------:R-:W-:Y:S04]  /*14590*/  STL [R1+0x1820], R15 ;  /* 0x0018200f01007387 */ /* 0x000fe80000100800 */
[----:B------:R-:W-:Y:S08]  /*145a0*/  STL [R1+0x181c], R14 ;  /* 0x00181c0e01007387 */ /* 0x000ff00000100800 */
[----:B------:R-:W-:Y:S01]  /*145b0*/  STL.64 [R1+0x2b0], R84 ;  /* 0x0002b05401007387 */ /* 0x000fe20000100a00 */
[----:B------:R-:W-:-:S03]  /*145c0*/  MOV R243, R87 ;  /* 0x0000005700f37202 */ /* 0x000fc60000000f00 */
[----:B------:R1:W-:Y:S02]  /*145d0*/  STL [R1+0x2b8], R86 ;  /* 0x0002b85601007387 */ /* 0x0003e40000100800 */
[----:B-1----:R-:W-:-:S15]  /*145e0*/  HMMA.1688.F32.TF32 R84, R204, R240, R124 ;  /* 0x000000f0cc54723c */ /* 0x002fde000008107c */
[----:B------:R-:W-:-:S04]  /*145f0*/  NOP ;  /* 0x0000000000007918 */ /* 0x000fc80000000000 */
[----:B------:R-:W-:Y:S01]  /*14600*/  IMAD.MOV.U32 R242, RZ, RZ, R85 ;  /* 0x000000fffff27224 */ /* 0x000fe200078e0055 */
[----:B------:R1:W-:Y:S01]  /*14610*/  STL [R1+0x200], R84 ;  /* 0x0002005401007387 */ /* 0x0003e20000100800 */
[----:B------:R-:W-:Y:S01]  /*14620*/  IMAD.MOV.U32 R15, RZ, RZ, R86 ;  /* 0x000000ffff0f7224 */ /* 0x000fe200078e0056 */
[----:B------:R-:W-:Y:S02]  /*14630*/  MOV R14, R87 ;  /* 0x00000057000e7202 */ /* 0x000fe40000000f00 */
[----:B-1----:R-:W2:Y:S04]  /*14640*/  LDL.LU.64 R84, [R1+0x8b0] ;  /* 0x0008b00001547983 */ /* 0x002ea80000300a00 */
[----:B------:R-:W2:Y:S04]  /*14650*/  LDL.LU.64 R86, [R1+0x8b8] ;  /* 0x0008b80001567983 */ /* 0x000ea80000300a00 */
[----:B------:R-:W3:Y:S04]  /*14660*/  LDL.LU.64 R88, [R1+0x8a0] ;  /* 0x0008a00001587983 */ /* 0x000ee80000300a00 */
[----:B------:R-:W3:Y:S04]  /*14670*/  LDL.LU.64 R90, [R1+0x8a8] ;  /* 0x0008a800015a7983 */ /* 0x000ee80000300a00 */
        /* <DEDUP_REMOVED lines=29> */
[C---:B---3--:R-:W-:Y:S08]  /*14850*/  HMMA.1688.F32.TF32 R88, R100.reuse, R8, R88 ;  /* 0x000000086458723c */ /* 0x048ff00000081058 */
[C---:B----4-:R-:W-:Y:S08]  /*14860*/  HMMA.1688.F32.TF32 R148, R100.reuse, R28, R148 ;  /* 0x0000001c6494723c */ /* 0x050ff00000081094 */
[C---:B------:R-:W-:Y:S01]  /*14870*/  HMMA.1688.F32.TF32 R232, R100.reuse, R24, R232 ;  /* 0x0000001864e8723c */ /* 0x040fe200000810e8 */
[----:B------:R-:W-:Y:S07]  /*14880*/  STL.64 [R1+0x3d0], R84 ;  /* 0x0003d05401007387 */ /* 0x000fee0000100a00 */
[C---:B------:R-:W-:Y:S01]  /*14890*/  HMMA.1688.F32.TF32 R244, R100.reuse, R20, R244 ;  /* 0x0000001464f4723c */ /* 0x040fe200000810f4 */
[----:B------:R1:W-:Y:S07]  /*148a0*/  STL.64 [R1+0x3d8], R86 ;  /* 0x0003d85601007387 */ /* 0x0003ee0000100a00 */
[C---:B------:R-:W-:Y:S01]  /*148b0*/  HMMA.1688.F32.TF32 R248, R100.reuse, R16, R248 ;  /* 0x0000001064f8723c */ /* 0x040fe200000810f8 */
[----:B-1----:R-:W2:Y:S07]  /*148c0*/  LDL.LU.64 R86, [R1+0x18c0] ;  /* 0x0018c00001567983 */ /* 0x002eae0000300a00 */
[C---:B------:R-:W-:Y:S01]  /*148d0*/  HMMA.1688.F32.TF32 R216, R100.reuse, R12, R216 ;  /* 0x0000000c64d8723c */ /* 0x040fe200000810d8 */
[----:B------:R-:W2:Y:S04]  /*148e0*/  LDL.LU.64 R84, [R1+0x18b8] ;  /* 0x0018b80001547983 */ /* 0x000ea80000300a00 */
[----:B------:R-:W-:Y:S03]  /*148f0*/  STL.64 [R1+0x3c0], R88 ;  /* 0x0003c05801007387 */ /* 0x000fe60000100a00 */
[----:B------:R-:W-:Y:S01]  /*14900*/  HMMA.1688.F32.TF32 R100, R100, R240, R204 ;  /* 0x000000f06464723c */ /* 0x000fe200000810cc */
[----:B------:R1:W-:Y:S04]  /*14910*/  STL.64 [R1+0x3c8], R90 ;  /* 0x0003c85a01007387 */ /* 0x0003e80000100a00 */
[----:B-1----:R-:W3:Y:S04]  /*14920*/  LDL.LU.64 R90, [R1+0x18b0] ;  /* 0x0018b000015a7983 */ /* 0x002ee80000300a00 */
[----:B------:R-:W3:Y:S04]  /*14930*/  LDL.LU.64 R88, [R1+0x18a8] ;  /* 0x0018a80001587983 */ /* 0x000ee80000300a00 */
[----:B------:R-:W-:Y:S04]  /*14940*/  STL.64 [R1+0x3b0], R148 ;  /* 0x0003b09401007387 */ /* 0x000fe80000100a00 */
[----:B------:R1:W-:Y:S04]  /*14950*/  STL.64 [R1+0x3b8], R150 ;  /* 0x0003b89601007387 */ /* 0x0003e80000100a00 */
[----:B-1----:R-:W4:Y:S04]  /*14960*/  LDL.LU.64 R150, [R1+0x18a0] ;  /* 0x0018a00001967983 */ /* 0x002f280000300a00 */
[----:B------:R-:W4:Y:S04]  /*14970*/  LDL.LU.64 R148, [R1+0x1898] ;  /* 0x0018980001947983 */ /* 0x000f280000300a00 */
[----:B------:R-:W-:Y:S04]  /*14980*/  STL.64 [R1+0x3a0], R232 ;  /* 0x0003a0e801007387 */ /* 0x000fe80000100a00 */
[----:B------:R1:W-:Y:S01]  /*14990*/  STL.64 [R1+0x3a8], R234 ;  /* 0x0003a8ea01007387 */ /* 0x0003e20000100a00 */
[C---:B------:R-:W-:Y:S03]  /*149a0*/  HMMA.1688.F32.TF32 R200, R104.reuse, R4, R200 ;  /* 0x0000000468c8723c */ /* 0x040fe600000810c8 */
[----:B-1----:R-:W2:Y:S04]  /*149b0*/  LDL.LU.64 R234, [R1+0x1890] ;  /* 0x0018900001ea7983 */ /* 0x002ea80000300a00 */
[----:B------:R-:W2:Y:S04]  /*149c0*/  LDL.LU.64 R232, [R1+0x1888] ;  /* 0x0018880001e87983 */ /* 0x000ea80000300a00 */
[----:B------:R-:W-:Y:S04]  /*149d0*/  STL.64 [R1+0x390], R244 ;  /* 0x000390f401007387 */ /* 0x000fe80000100a00 */
[----:B------:R1:W-:Y:S01]  /*149e0*/  STL.64 [R1+0x398], R246 ;  /* 0x000398f601007387 */ /* 0x0003e20000100a00 */
[C---:B------:R-:W-:Y:S03]  /*149f0*/  HMMA.1688.F32.TF32 R196, R104.reuse, R8, R196 ;  /* 0x0000000868c4723c */ /* 0x040fe600000810c4 */
[----:B-1----:R-:W2:Y:S04]  /*14a00*/  LDL.LU.64 R246, [R1+0x1880] ;  /* 0x0018800001f67983 */ /* 0x002ea80000300a00 */
[----:B------:R-:W2:Y:S04]  /*14a10*/  LDL.LU.64 R244, [R1+0x1878] ;  /* 0x0018780001f47983 */ /* 0x000ea80000300a00 */
[----:B------:R-:W-:Y:S04]  /*14a20*/  STL.64 [R1+0x380], R248 ;  /* 0x000380f801007387 */ /* 0x000fe80000100a00 */
[----:B------:R-:W-:Y:S04]  /*14a30*/  STL.64 [R1+0x388], R250 ;  /* 0x000388fa01007387 */ /* 0x000fe80000100a00 */
[----:B------:R-:W-:Y:S04]  /*14a40*/  STL.64 [R1+0x370], R216 ;  /* 0x000370d801007387 */ /* 0x000fe80000100a00 */
[----:B------:R-:W-:Y:S04]  /*14a50*/  STL.64 [R1+0x378], R218 ;  /* 0x000378da01007387 */ /* 0x000fe80000100a00 */
[----:B------:R-:W-:Y:S04]  /*14a60*/  STL.64 [R1+0x350], R100 ;  /* 0x0003506401007387 */ /* 0x000fe80000100a00 */
[----:B------:R1:W-:Y:S02]  /*14a70*/  STL.64 [R1+0x358], R102 ;  /* 0x0003586601007387 */ /* 0x0003e40000100a00 */
[C---:B-1----:R-:W-:Y:S02]  /*14a80*/  HMMA.1688.F32.TF32 R100, R104.reuse, R28, R192 ;  /* 0x0000001c6864723c */ /* 0x042fe400000810c0 */
[----:B------:R-:W-:Y:S04]  /*14a90*/  STL.64 [R1+0x340], R200 ;  /* 0x000340c801007387 */ /* 0x000fe80000100a00 */
[----:B------:R-:W-:Y:S02]  /*14aa0*/  STL.64 [R1+0x348], R202 ;  /* 0x000348ca01007387 */ /* 0x000fe40000100a00 */
[C---:B------:R-:W-:Y:S02]  /*14ab0*/  HMMA.1688.F32.TF32 R124, R104.reuse, R24, R124 ;  /* 0x00000018687c723c */ /* 0x040fe4000008107c */
[----:B------:R-:W-:Y:S04]  /*14ac0*/  STL.64 [R1+0x330], R196 ;  /* 0x000330c401007387 */ /* 0x000fe80000100a00 */
[----:B------:R-:W-:Y:S02]  /*14ad0*/  STL.64 [R1+0x338], R198 ;  /* 0x000338c601007387 */ /* 0x000fe40000100a00 */
[C---:B------:R-:W-:Y:S03]  /*14ae0*/  HMMA.1688.F32.TF32 R120, R104.reuse, R20, R120 ;  /* 0x000000146878723c */ /* 0x040fe60000081078 */
        /* <DEDUP_REMOVED lines=8> */
[----:B------:R-:W-:Y:S03]  /*14b70*/  HMMA.1688.F32.TF32 R104, R104, R240, R108 ;  /* 0x000000f06868723c */ /* 0x000fe6000008106c */
[----:B------:R-:W-:Y:S04]  /*14b80*/  STL.64 [R1+0x2e0], R100 ;  /* 0x0002e06401007387 */ /* 0x000fe80000100a00 */
[----:B------:R1:W-:Y:S02]  /*14b90*/  STL.64 [R1+0x2e8], R102 ;  /* 0x0002e86601007387 */ /* 0x0003e40000100a00 */
[C---:B-1----:R-:W-:Y:S02]  /*14ba0*/  HMMA.1688.F32.TF32 R100, R96.reuse, R4, R180 ;  /* 0x000000046064723c */ /* 0x042fe400000810b4 */
[----:B------:R-:W-:Y:S04]  /*14bb0*/  STL.64 [R1+0x2d0], R112 ;  /* 0x0002d07001007387 */ /* 0x000fe80000100a00 */
[----:B------:R-:W-:Y:S02]  /*14bc0*/  STL.64 [R1+0x2d8], R114 ;  /* 0x0002d87201007387 */ /* 0x000fe40000100a00 */
[----:B------:R-:W-:Y:S02]  /*14bd0*/  HMMA.1688.F32.TF32 R108, R96, R8, R228 ;  /* 0x00000008606c723c */ /* 0x000fe400000810e4 */
[----:B------:R-:W-:Y:S04]  /*14be0*/  STL.64 [R1+0x290], R104 ;  /* 0x0002906801007387 */ /* 0x000fe80000100a00 */
[----:B------:R1:W-:Y:S02]  /*14bf0*/  STL.64 [R1+0x298], R106 ;  /* 0x0002986a01007387 */ /* 0x0003e40000100a00 */
[----:B------:R-:W-:Y:S02]  /*14c00*/  HMMA.1688.F32.TF32 R248, R92, R12, R136 ;  /* 0x0000000c5cf8723c */ /* 0x000fe40000081088 */
[----:B------:R-:W-:Y:S04]  /*14c10*/  LDS R181, [R215+UR10+0x700] ;  /* 0x0007000ad7b57984 */ /* 0x000fe80008000800 */
[----:B------:R-:W-:Y:S02]  /*14c20*/  STL.64 [R1+0x280], R100 ;  /* 0x0002806401007387 */ /* 0x000fe40000100a00 */
[----:B-1----:R-:W-:Y:S02]  /*14c30*/  HMMA.1688.F32.TF32 R104, R96, R28, R224 ;  /* 0x0000001c6068723c */ /* 0x002fe400000810e0 */
[----:B------:R1:W-:Y:S04]  /*14c40*/  STL.64 [R1+0x288], R102 ;  /* 0x0002886601007387 */ /* 0x0003e80000100a00 */
[----:B------:R-:W-:Y:S02]  /*14c50*/  LDS R183, [R215+UR10+0x2700] ;  /* 0x0027000ad7b77984 */ /* 0x000fe40008000800 */
[----:B------:R-:W-:Y:S02]  /*14c60*/  HMMA.1688.F32.TF32 R236, R92, R240, R236 ;  /* 0x000000f05cec723c */ /* 0x000fe400000810ec */
[----:B------:R-:W-:Y:S04]  /*14c70*/  LDS R180, [R3+UR10+0x700] ;  /* 0x0007000a03b47984 */ /* 0x000fe80008000800 */
[----:B------:R-:W-:Y:S02]  /*14c80*/  LDS R182, [R3+UR10+0x2700] ;  /* 0x0027000a03b67984 */ /* 0x000fe40008000800 */
[C---:B-1----:R-:W-:Y:S02]  /*14c90*/  HMMA.1688.F32.TF32 R100, R96.reuse, R24, R188 ;  /* 0x000000186064723c */ /* 0x042fe400000810bc */
[----:B------:R-:W-:Y:S04]  /*14ca0*/  STL.64 [R1+0x260], R108 ;  /* 0x0002606c01007387 */ /* 0x000fe80000100a00 */
[----:B------:R1:W-:Y:S04]  /*14cb0*/  STL.64 [R1+0x268], R110 ;  /* 0x0002686e01007387 */ /* 0x0003e80000100a00 */
[----:B------:R-:W-:Y:S04]  /*14cc0*/  STL.64 [R1+0x240], R104 ;  /* 0x0002406801007387 */ /* 0x000fe80000100a00 */
[----:B------:R1:W-:Y:S02]  /*14cd0*/  STL.64 [R1+0x248], R106 ;  /* 0x0002486a01007387 */ /* 0x0003e40000100a00 */
[C---:B-1----:R-:W-:Y:S02]  /*14ce0*/  HMMA.1688.F32.TF32 R108, R96.reuse, R20, R184 ;  /* 0x00000014606c723c */ /* 0x042fe400000810b8 */
[----:B------:R-:W-:Y:S04]  /*14cf0*/  LDS R224, [R3+UR10+0x4080] ;  /* 0x0040800a03e07984 */ /* 0x000fe80008000800 */
[----:B------:R-:W-:Y:S02]  /*14d00*/  STL.64 [R1+0x1f0], R100 ;  /* 0x0001f06401007387 */ /* 0x000fe40000100a00 */
[C---:B------:R-:W-:Y:S02]  /*14d10*/  HMMA.1688.F32.TF32 R104, R96.reuse, R16, R176 ;  /* 0x000000106068723c */ /* 0x040fe400000810b0 */
[----:B------:R1:W-:Y:S04]  /*14d20*/  STL.64 [R1+0x1f8], R102 ;  /* 0x0001f86601007387 */ /* 0x0003e80000100a00 */
[----:B------:R-:W-:Y:S04]  /*14d30*/  LDS R226, [R3+UR10+0x6080] ;  /* 0x0060800a03e27984 */ /* 0x000fe80008000800 */
[----:B------:R-:W-:Y:S01]  /*14d40*/  LDS R228, [R3+UR10+0x4100] ;  /* 0x0041000a03e47984 */ /* 0x000fe20008000800 */
[C---:B-1----:R-:W-:Y:S03]  /*14d50*/  HMMA.1688.F32.TF32 R100, R96.reuse, R12, R172 ;  /* 0x0000000c6064723c */ /* 0x042fe600000810ac */
[----:B------:R-:W-:Y:S05]  /*14d60*/  LDS R230, [R3+UR10+0x6100] ;  /* 0x0061000a03e67984 */ /* 0x000fea0008000800 */
[----:B------:R-:W-:Y:S01]  /*14d70*/  HMMA.1688.F32.TF32 R96, R96, R240, R168 ;  /* 0x000000f06060723c */ /* 0x000fe200000810a8 */
[----:B------:R-:W-:Y:S04]  /*14d80*/  STL.64 [R1+0x1e0], R108 ;  /* 0x0001e06c01007387 */ /* 0x000fe80000100a00 */
[----:B------:R-:W-:Y:S04]  /*14d90*/  STL.64 [R1+0x1e8], R110 ;  /* 0x0001e86e01007387 */ /* 0x000fe80000100a00 */
[----:B------:R-:W-:Y:S04]  /*14da0*/  STL.64 [R1+0x1b0], R104 ;  /* 0x0001b06801007387 */ /* 0x000fe80000100a00 */
[----:B------:R1:W-:Y:S04]  /*14db0*/  STL.64 [R1+0x1b8], R106 ;  /* 0x0001b86a01007387 */ /* 0x0003e80000100a00 */
[----:B------:R-:W-:Y:S04]  /*14dc0*/  STL.64 [R1+0x1a0], R100 ;  /* 0x0001a06401007387 */ /* 0x000fe80000100a00 */
[----:B------:R3:W-:Y:S01]  /*14dd0*/  STL.64 [R1+0x1a8], R102 ;  /* 0x0001a86601007387 */ /* 0x0007e20000100a00 */
[C---:B-1----:R-:W-:Y:S03]  /*14de0*/  HMMA.1688.F32.TF32 R104, R92.reuse, R4, R164 ;  /* 0x000000045c68723c */ /* 0x042fe600000810a4 */
[----:B------:R-:W-:Y:S04]  /*14df0*/  STL.64 [R1+0x190], R96 ;  /* 0x0001906001007387 */ /* 0x000fe80000100a00 */
[----:B------:R1:W-:Y:S01]  /*14e00*/  STL.64 [R1+0x198], R98 ;  /* 0x0001986201007387 */ /* 0x0003e20000100a00 */
[C---:B---3--:R-:W-:Y:S08]  /*14e10*/  HMMA.1688.F32.TF32 R100, R92.reuse, R8, R160 ;  /* 0x000000085c64723c */ /* 0x048ff000000810a0 */
[C---:B-1----:R-:W-:Y:S03]  /*14e20*/  HMMA.1688.F32.TF32 R96, R92.reuse, R28, R156 ;  /* 0x0000001c5c60723c */ /* 0x042fe6000008109c */
[----:B------:R-:W-:Y:S04]  /*14e30*/  STL.64 [R1+0x180], R104 ;  /* 0x0001806801007387 */ /* 0x000fe80000100a00 */
[----:B------:R1:W-:Y:S04]  /*14e40*/  STL.64 [R1+0x188], R106 ;  /* 0x0001886a01007387 */ /* 0x0003e80000100a00 */
[----:B------:R-:W-:Y:S04]  /*14e50*/  STL.64 [R1+0x170], R100 ;  /* 0x0001706401007387 */ /* 0x000fe80000100a00 */
[----:B------:R3:W-:Y:S01]  /*14e60*/  STL.64 [R1+0x178], R102 ;  /* 0x0001786601007387 */ /* 0x0007e20000100a00 */
[C---:B-1----:R-:W-:Y:S03]  /*14e70*/  HMMA.1688.F32.TF32 R104, R92.reuse, R24, R152 ;  /* 0x000000185c68723c */ /* 0x042fe60000081098 */
[----:B------:R-:W-:Y:S04]  /*14e80*/  STL.64 [R1+0x160], R96 ;  /* 0x0001606001007387 */ /* 0x000fe80000100a00 */
[----:B------:R1:W-:Y:S01]  /*14e90*/  STL.64 [R1+0x168], R98 ;  /* 0x0001686201007387 */ /* 0x0003e20000100a00 */
[C---:B---3--:R-:W-:Y:S03]  /*14ea0*/  HMMA.1688.F32.TF32 R100, R92.reuse, R20, R144 ;  /* 0x000000145c64723c */ /* 0x048fe60000081090 */
[----:B------:R-:W-:Y:S04]  /*14eb0*/  LDS R152, [R3+UR10+0x680] ;  /* 0x0006800a03987984 */ /* 0x000fe80008000800 */
[----:B------:R-:W-:Y:S01]  /*14ec0*/  LDS R154, [R3+UR10+0x2680] ;  /* 0x0026800a039a7984 */ /* 0x000fe20008000800 */
[----:B-1----:R-:W-:Y:S03]  /*14ed0*/  HMMA.1688.F32.TF32 R96, R92, R16, R140 ;  /* 0x000000105c60723c */ /* 0x002fe6000008108c */
[----:B------:R-:W-:Y:S04]  /*14ee0*/  LDS R92, [R3+UR10+0x580] ;  /* 0x0005800a035c7984 */ /* 0x000fe80008000800 */
[----:B------:R-:W-:Y:S04]  /*14ef0*/  STL.64 [R1+0x150], R104 ;  /* 0x0001506801007387 */ /* 0x000fe80000100a00 */
[----:B------:R-:W-:Y:S04]  /*14f00*/  STL.64 [R1+0x158], R106 ;  /* 0x0001586a01007387 */ /* 0x000fe80000100a00 */
[----:B------:R-:W3:Y:S04]  /*14f10*/  LDL.LU.64 R124, [R1+0x840] ;  /* 0x00084000017c7983 */ /* 0x000ee80000300a00 */
[----:B------:R-:W-:Y:S04]  /*14f20*/  STL.64 [R1+0x50], R100 ;  /* 0x0000506401007387 */ /* 0x000fe80000100a00 */
[----:B------:R-:W-:Y:S04]  /*14f30*/  STL.64 [R1+0x58], R102 ;  /* 0x0000586601007387 */ /* 0x000fe80000100a00 */
[----:B------:R-:W3:Y:S04]  /*14f40*/  LDL.LU.64 R126, [R1+0x848] ;  /* 0x00084800017e7983 */ /* 0x000ee80000300a00 */
[----:B------:R-:W-:Y:S04]  /*14f50*/  STL.64 [R1+0x20], R96 ;  /* 0x0000206001007387 */ /* 0x000fe80000100a00 */
[----:B------:R-:W-:Y:S04]  /*14f60*/  STL.64 [R1+0x28], R98 ;  /* 0x0000286201007387 */ /* 0x000fe80000100a00 */
[----:B------:R-:W2:Y:S04]  /*14f70*/  LDL.LU.64 R108, [R1+0x830] ;  /* 0x00083000016c7983 */ /* 0x000ea80000300a00 */
[----:B------:R-:W2:Y:S04]  /*14f80*/  LDL.LU.64 R110, [R1+0x838] ;  /* 0x00083800016e7983 */ /* 0x000ea80000300a00 */
[----:B------:R-:W-:Y:S04]  /*14f90*/  LDS R104, [R3+UR10+0x400] ;  /* 0x0004000a03687984 */ /* 0x000fe80008000800 */
[----:B------:R-:W-:Y:S04]  /*14fa0*/  LDS R106, [R3+UR10+0x2400] ;  /* 0x0024000a036a7984 */ /* 0x000fe80008000800 */
[----:B------:R-:W-:Y:S04]  /*14fb0*/  LDS R105, [R215+UR10+0x400] ;  /* 0x0004000ad7697984 */ /* 0x000fe80008000800 */
[----:B------:R-:W3:Y:S04]  /*14fc0*/  LDS R107, [R215+UR10+0x2400] ;  /* 0x0024000ad76b7984 */ /* 0x000ee80008000800 */
[----:B------:R-:W4:Y:S04]  /*14fd0*/  LDL.LU.64 R120, [R1+0x120] ;  /* 0x0001200001787983 */ /* 0x000f280000300a00 */
[----:B------:R-:W4:Y:S04]  /*14fe0*/  LDL.LU.64 R122, [R1+0x128] ;  /* 0x00012800017a7983 */ /* 0x000f280000300a00 */
[----:B------:R-:W4:Y:S04]  /*14ff0*/  LDL.LU.64 R116, [R1+0x820] ;  /* 0x0008200001747983 */ /* 0x000f280000300a00 */
[----:B------:R-:W4:Y:S04]  /*15000*/  LDL.LU.64 R118, [R1+0x828] ;  /* 0x0008280001767983 */ /* 0x000f280000300a00 */
[----:B------:R-:W4:Y:S04]  /*15010*/  LDL.LU.64 R112, [R1+0x100] ;  /* 0x0001000001707983 */ /* 0x000f280000300a00 */
[----:B------:R-:W4:Y:S04]  /*15020*/  LDL.LU.64 R114, [R1+0x108] ;  /* 0x0001080001727983 */ /* 0x000f280000300a00 */
[----:B------:R-:W-:Y:S04]  /*15030*/  STL.64 [R1+0x1718], R250 ;  /* 0x001718fa01007387 */ /* 0x000fe80000100a00 */
[----:B------:R-:W-:Y:S04]  /*15040*/  STL.64 [R1+0x1710], R248 ;  /* 0x001710f801007387 */ /* 0x000fe80000100a00 */
[----:B------:R-:W-:Y:S04]  /*15050*/  STL [R1+0x16cc], R236 ;  /* 0x0016ccec01007387 */ /* 0x000fe80000100800 */
[----:B------:R-:W-:Y:S04]  /*15060*/  STL [R1+0x16c8], R237 ;  /* 0x0016c8ed01007387 */ /* 0x000fe80000100800 */
[----:B------:R-:W-:Y:S04]  /*15070*/  STL [R1+0x16c4], R238 ;  /* 0x0016c4ee01007387 */ /* 0x000fe80000100800 */
[----:B------:R-:W-:Y:S04]  /*15080*/  STL [R1+0x16c0], R239 ;  /* 0x0016c0ef01007387 */ /* 0x000fe80000100800 */
[----:B------:R-:W4:Y:S04]  /*15090*/  LDL.LU.64 R144, [R1+0x810] ;  /* 0x0008100001907983 */ /* 0x000f280000300a00 */
[----:B------:R-:W4:Y:S04]  /*150a0*/  LDL.LU.64 R146, [R1+0x818] ;  /* 0x0008180001927983 */ /* 0x000f280000300a00 */
[----:B------:R-:W-:Y:S04]  /*150b0*/  LDS R100, [R3+UR10+0x480] ;  /* 0x0004800a03647984 */ /* 0x000fe80008000800 */
[----:B------:R-:W-:Y:S04]  /*150c0*/  LDS R102, [R3+UR10+0x2480] ;  /* 0x0024800a03667984 */ /* 0x000fe80008000800 */
[----:B------:R-:W-:Y:S04]  /*150d0*/  LDS R101, [R215+UR10+0x480] ;  /* 0x0004800ad7657984 */ /* 0x000fe80008000800 */
[----:B------:R-:W1:Y:S04]  /*150e0*/  LDS R103, [R215+UR10+0x2480] ;  /* 0x0024800ad7677984 */ /* 0x000e680008000800 */
[----:B------:R-:W-:Y:S04]  /*150f0*/  LDS R96, [R3+UR10+0x500] ;  /* 0x0005000a03607984 */ /* 0x000fe80008000800 */
[----:B------:R-:W-:Y:S04]  /*15100*/  LDS R98, [R3+UR10+0x2500] ;  /* 0x0025000a03627984 */ /* 0x000fe80008000800 */
[----:B------:R-:W-:Y:S04]  /*15110*/  LDS R97, [R215+UR10+0x500] ;  /* 0x0005000ad7617984 */ /* 0x000fe80008000800 */
[----:B------:R-:W1:Y:S04]  /*15120*/  LDS R99, [R215+UR10+0x2500] ;  /* 0x0025000ad7637984 */ /* 0x000e680008000800 */
[----:B------:R-:W-:Y:S04]  /*15130*/  LDS R94, [R3+UR10+0x2580] ;  /* 0x0025800a035e7984 */ /* 0x000fe80008000800 */
[----:B------:R-:W-:Y:S04]  /*15140*/  LDS R93, [R215+UR10+0x580] ;  /* 0x0005800ad75d7984 */ /* 0x000fe80008000800 */
[----:B------:R-:W1:Y:S04]  /*15150*/  LDS R95, [R215+UR10+0x2580] ;  /* 0x0025800ad75f7984 */ /* 0x000e680008000800 */
[----:B------:R-:W-:Y:S04]  /*15160*/  LDS R153, [R215+UR10+0x680] ;  /* 0x0006800ad7997984 */ /* 0x000fe80008000800 */
[----:B------:R-:W-:Y:S01]  /*15170*/  LDS R155, [R215+UR10+0x2680] ;  /* 0x0026800ad79b7984 */ /* 0x000fe20008000800 */
[C---:B---3--:R-:W-:Y:S08]  /*15180*/  HMMA.1688.F32.TF32 R124, R104.reuse, R4, R124 ;  /* 0x00000004687c723c */ /* 0x048ff0000008107c */
[C---:B--2---:R-:W-:Y:S11]  /*15190*/  HMMA.1688.F32.TF32 R108, R104.reuse, R8, R108 ;  /* 0x00000008686c723c */ /* 0x044ff6000008106c */
[----:B------:R-:W-:Y:S04]  /*151a0*/  STL.64 [R1+0x140], R124 ;  /* 0x0001407c01007387 */ /* 0x000fe80000100a00 */
[----:B------:R-:W-:Y:S04]  /*151b0*/  STL.64 [R1+0x148], R126 ;  /* 0x0001487e01007387 */ /* 0x000fe80000100a00 */
[----:B------:R-:W2:Y:S04]  /*151c0*/  LDL.LU.64 R140, [R1+0xe0] ;  /* 0x0000e000018c7983 */ /* 0x000ea80000300a00 */
[----:B------:R-:W2:Y:S04]  /*151d0*/  LDL.LU.64 R142, [R1+0xe8] ;  /* 0x0000e800018e7983 */ /* 0x000ea80000300a00 */
[----:B------:R3:W-:Y:S04]  /*151e0*/  STL.64 [R1+0x130], R108 ;  /* 0x0001306c01007387 */ /* 0x0007e80000100a00 */
[----:B------:R1:W-:Y:S04]  /*151f0*/  STL.64 [R1+0x138], R110 ;  /* 0x0001386e01007387 */ /* 0x0003e80000100a00 */
[----:B---3--:R-:W3:Y:S04]  /*15200*/  LDL.LU.64 R108, [R1+0xd0] ;  /* 0x0000d000016c7983 */ /* 0x008ee80000300a00 */
[----:B-1----:R-:W3:Y:S01]  /*15210*/  LDL.LU.64 R110, [R1+0xd8] ;  /* 0x0000d800016e7983 */ /* 0x002ee20000300a00 */
[C---:B----4-:R-:W-:Y:S03]  /*15220*/  HMMA.1688.F32.TF32 R120, R104.reuse, R28, R120 ;  /* 0x0000001c6878723c */ /* 0x050fe60000081078 */
[----:B------:R-:W4:Y:S04]  /*15230*/  LDL.LU.64 R136, [R1+0x6d0] ;  /* 0x0006d00001887983 */ /* 0x000f280000300a00 */
[----:B------:R-:W4:Y:S01]  /*15240*/  LDL.LU.64 R138, [R1+0x6d8] ;  /* 0x0006d800018a7983 */ /* 0x000f220000300a00 */
[C---:B------:R-:W-:Y:S08]  /*15250*/  HMMA.1688.F32.TF32 R116, R104.reuse, R24, R116 ;  /* 0x000000186874723c */ /* 0x040ff00000081074 */
[C---:B------:R-:W-:Y:S03]  /*15260*/  HMMA.1688.F32.TF32 R112, R104.reuse, R20, R112 ;  /* 0x000000146870723c */ /* 0x040fe60000081070 */
[----:B------:R1:W-:Y:S04]  /*15270*/  STL.64 [R1+0x120], R120 ;  /* 0x0001207801007387 */ /* 0x0003e80000100a00 */
[----:B------:R1:W-:Y:S04]  /*15280*/  STL.64 [R1+0x128], R122 ;  /* 0x0001287a01007387 */ /* 0x0003e80000100a00 */
[----:B------:R-:W4:Y:S04]  /*15290*/  LDL.LU.64 R124, [R1+0xb0] ;  /* 0x0000b000017c7983 */ /* 0x000f280000300a00 */
[----:B------:R-:W4:Y:S04]  /*152a0*/  LDL.LU.64 R126, [R1+0xb8] ;  /* 0x0000b800017e7983 */ /* 0x000f280000300a00 */
[----:B------:R1:W-:Y:S01]  /*152b0*/  STL.64 [R1+0x110], R116 ;  /* 0x0001107401007387 */ /* 0x0003e20000100a00 */
[----:B------:R-:W-:Y:S03]  /*152c0*/  HMMA.1688.F32.TF32 R144, R104, R16, R144 ;  /* 0x000000106890723c */ /* 0x000fe60000081090 */
[----:B------:R1:W-:Y:S04]  /*152d0*/  STL.64 [R1+0x118], R118 ;  /* 0x0001187601007387 */ /* 0x0003e80000100a00 */
[----:B-1----:R-:W4:Y:S04]  /*152e0*/  LDL.LU.64 R120, [R1+0xa0] ;  /* 0x0000a00001787983 */ /* 0x002f280000300a00 */
[----:B------:R-:W4:Y:S04]  /*152f0*/  LDL.LU.64 R122, [R1+0xa8] ;  /* 0x0000a800017a7983 */ /* 0x000f280000300a00 */
[----:B------:R1:W-:Y:S04]  /*15300*/  STL.64 [R1+0x100], R112 ;  /* 0x0001007001007387 */ /* 0x0003e80000100a00 */
[----:B------:R1:W-:Y:S04]  /*15310*/  STL.64 [R1+0x108], R114 ;  /* 0x0001087201007387 */ /* 0x0003e80000100a00 */
[----:B------:R-:W4:Y:S04]  /*15320*/  LDL.LU.64 R116, [R1+0x90] ;  /* 0x0000900001747983 */ /* 0x000f280000300a00 */
[----:B------:R-:W4:Y:S04]  /*15330*/  LDL.LU.64 R118, [R1+0x98] ;  /* 0x0000980001767983 */ /* 0x000f280000300a00 */
[----:B-1----:R-:W4:Y:S04]  /*15340*/  LDL.LU.64 R112, [R1+0x6c0] ;  /* 0x0006c00001707983 */ /* 0x002f280000300a00 */
[----:B------:R-:W4:Y:S01]  /*15350*/  LDL.LU.64 R114, [R1+0x6c8] ;  /* 0x0006c80001727983 */ /* 0x000f220000300a00 */
[----:B------:R-:W-:-:S03]  /*15360*/  IMAD.MOV.U32 R236, RZ, RZ, R147 ;  /* 0x000000ffffec7224 */ /* 0x000fc600078e0093 */
[----:B------:R-:W-:Y:S04]  /*15370*/  STL.64 [R1+0xf0], R144 ;  /* 0x0000f09001007387 */ /* 0x000fe80000100a00 */
[----:B------:R-:W-:Y:S04]  /*15380*/  STL [R1+0xf8], R146 ;  /* 0x0000f89201007387 */ /* 0x000fe80000100800 */
[----:B------:R1:W-:Y:S01]  /*15390*/  STL [R1+0x16d0], R236 ;  /* 0x0016d0ec01007387 */ /* 0x0003e20000100800 */
[C---:B--2---:R-:W-:Y:S08]  /*153a0*/  HMMA.1688.F32.TF32 R140, R104.reuse, R12, R140 ;  /* 0x0000000c688c723c */ /* 0x044ff0000008108c */
[----:B---3--:R-:W-:-:S15]  /*153b0*/  HMMA.1688.F32.TF32 R108, R104, R240, R108 ;  /* 0x000000f0686c723c */ /* 0x008fde000008106c */
[----:B------:R-:W-:-:S04]  /*153c0*/  NOP ;  /* 0x0000000000007918 */ /* 0x000fc80000000000 */
[----:B------:R2:W-:Y:S04]  /*153d0*/  STL.64 [R1+0xd0], R108 ;  /* 0x0000d06c01007387 */ /* 0x0005e80000100a00 */
[----:B------:R-:W-:Y:S04]  /*153e0*/  STL.64 [R1+0xe0], R140 ;  /* 0x0000e08c01007387 */ /* 0x000fe80000100a00 */
[----:B------:R-:W-:Y:S01]  /*153f0*/  STL.64 [R1+0xe8], R142 ;  /* 0x0000e88e01007387 */ /* 0x000fe20000100a00 */
[----:B-1----:R-:W-:-:S03]  /*15400*/  IMAD.MOV.U32 R236, RZ, RZ, R111 ;  /* 0x000000ffffec7224 */ /* 0x002fc600078e006f */
[----:B------:R1:W-:Y:S04]  /*15410*/  STL [R1+0xd8], R110 ;  /* 0x0000d86e01007387 */ /* 0x0003e80000100800 */
[----:B------:R-:W3:Y:S04]  /*15420*/  LDL.LU.64 R104, [R1+0x70] ;  /* 0x0000700001687983 */ /* 0x000ee80000300a00 */
[----:B------:R-:W3:Y:S04]  /*15430*/  LDL.LU.64 R106, [R1+0x78] ;  /* 0x00007800016a7983 */ /* 0x000ee80000300a00 */
[----:B--2---:R-:W2:Y:S04]  /*15440*/  LDL.LU.64 R108, [R1+0x60] ;  /* 0x00006000016c7983 */ /* 0x004ea80000300a00 */
[----:B-1----:R-:W2:Y:S01]  /*15450*/  LDL.LU.64 R110, [R1+0x68] ;  /* 0x00006800016e7983 */ /* 0x002ea20000300a00 */
[C---:B----4-:R-:W-:Y:S08]  /*15460*/  HMMA.1688.F32.TF32 R136, R100.reuse, R4, R136 ;  /* 0x000000046488723c */ /* 0x050ff00000081088 */
[C---:B------:R-:W-:Y:S08]  /*15470*/  HMMA.1688.F32.TF32 R120, R100.reuse, R28, R120 ;  /* 0x0000001c6478723c */ /* 0x040ff00000081078 */
[----:B------:R-:W-:Y:S03]  /*15480*/  HMMA.1688.F32.TF32 R124, R100, R8, R124 ;  /* 0x00000008647c723c */ /* 0x000fe6000008107c */
[----:B------:R-:W-:Y:S01]  /*15490*/  IMAD.MOV.U32 R239, RZ, RZ, R138 ;  /* 0x000000ffffef7224 */ /* 0x000fe200078e008a */
[----:B------:R-:W-:Y:S01]  /*154a0*/  MOV R237, R136 ;  /* 0x0000008800ed7202 */ /* 0x000fe20000000f00 */
[----:B------:R-:W-:-:S03]  /*154b0*/  IMAD.MOV.U32 R238, RZ, RZ, R137 ;  /* 0x000000ffffee7224 */ /* 0x000fc600078e0089 */
[C---:B------:R-:W-:Y:S01]  /*154c0*/  HMMA.1688.F32.TF32 R112, R100.reuse, R20, R112 ;  /* 0x000000146470723c */ /* 0x040fe20000081070 */
[----:B------:R-:W-:Y:S04]  /*154d0*/  STL [R1+0x16dc], R236 ;  /* 0x0016dcec01007387 */ /* 0x000fe80000100800 */
[----:B------:R-:W-:Y:S03]  /*154e0*/  STL [R1+0xcc], R139 ;  /* 0x0000cc8b01007387 */ /* 0x000fe60000100800 */
[C---:B------:R-:W-:Y:S01]  /*154f0*/  HMMA.1688.F32.TF32 R116, R100.reuse, R24, R116 ;  /* 0x000000186474723c */ /* 0x040fe20000081074 */
[----:B------:R1:W-:Y:S04]  /*15500*/  STL [R1+0x16e0], R239 ;  /* 0x0016e0ef01007387 */ /* 0x0003e80000100800 */
[----:B------:R4:W-:Y:S04]  /*15510*/  STL [R1+0x16d8], R238 ;  /* 0x0016d8ee01007387 */ /* 0x0009e80000100800 */
[----:B------:R4:W-:Y:S01]  /*15520*/  STL [R1+0x16d4], R237 ;  /* 0x0016d4ed01007387 */ /* 0x0009e20000100800 */
[----:B------:R-:W-:Y:S01]  /*15530*/  HMMA.1688.F32.TF32 R32, R100, R240, R32 ;  /* 0x000000f06420723c */ /* 0x000fe20000081020 */
[----:B-1----:R-:W-:Y:S01]  /*15540*/  MOV R239, R120 ;  /* 0x0000007800ef7202 */ /* 0x002fe20000000f00 */
[----:B------:R-:W-:Y:S01]  /*15550*/  IMAD.MOV.U32 R236, RZ, RZ, R121 ;  /* 0x000000ffffec7224 */ /* 0x000fe200078e0079 */
[----:B------:R-:W-:Y:S01]  /*15560*/  STL.64 [R1+0xb0], R124 ;  /* 0x0000b07c01007387 */ /* 0x000fe20000100a00 */
[----:B----4-:R-:W-:Y:S01]  /*15570*/  IMAD.MOV.U32 R238, RZ, RZ, R122 ;  /* 0x000000ffffee7224 */ /* 0x010fe200078e007a */
[----:B------:R-:W-:-:S02]  /*15580*/  MOV R237, R123 ;  /* 0x0000007b00ed7202 */ /* 0x000fc40000000f00 */
[----:B------:R-:W-:Y:S04]  /*15590*/  STL.64 [R1+0xb8], R126 ;  /* 0x0000b87e01007387 */ /* 0x000fe80000100a00 */
[----:B------:R1:W-:Y:S04]  /*155a0*/  STL [R1+0x16f0], R237 ;  /* 0x0016f0ed01007387 */ /* 0x0003e80000100800 */
[----:B------:R4:W-:Y:S04]  /*155b0*/  STL [R1+0x16ec], R238 ;  /* 0x0016ecee01007387 */ /* 0x0009e80000100800 */
[----:B------:R4:W-:Y:S01]  /*155c0*/  STL [R1+0x16e8], R239 ;  /* 0x0016e8ef01007387 */ /* 0x0009e20000100800 */
[----:B-1----:R-:W-:-:S03]  /*155d0*/  IMAD.MOV.U32 R237, RZ, RZ, R112 ;  /* 0x000000ffffed7224 */ /* 0x002fc600078e0070 */
[----:B------:R1:W-:Y:S01]  /*155e0*/  STL [R1+0x16e4], R236 ;  /* 0x0016e4ec01007387 */ /* 0x0003e20000100800 */
[----:B----4-:R-:W-:Y:S01]  /*155f0*/  IMAD.MOV.U32 R238, RZ, RZ, R113 ;  /* 0x000000ffffee7224 */ /* 0x010fe200078e0071 */
[----:B------:R-:W-:Y:S01]  /*15600*/  MOV R239, R114 ;  /* 0x0000007200ef7202 */ /* 0x000fe20000000f00 */
[----:B-1----:R-:W-:Y:S01]  /*15610*/  IMAD.MOV.U32 R236, RZ, RZ, R115 ;  /* 0x000000ffffec7224 */ /* 0x002fe200078e0073 */
[----:B------:R-:W-:Y:S04]  /*15620*/  STL.64 [R1+0x90], R116 ;  /* 0x0000907401007387 */ /* 0x000fe80000100a00 */
[----:B------:R-:W-:Y:S04]  /*15630*/  STL.64 [R1+0x98], R118 ;  /* 0x0000987601007387 */ /* 0x000fe80000100a00 */
[----:B------:R1:W-:Y:S04]  /*15640*/  STL [R1+0x1700], R236 ;  /* 0x001700ec01007387 */ /* 0x0003e80000100800 */
[----:B------:R4:W-:Y:S04]  /*15650*/  STL [R1+0x16fc], R239 ;  /* 0x0016fcef01007387 */ /* 0x0009e80000100800 */
[----:B------:R4:W-:Y:S01]  /*15660*/  STL [R1+0x16f8], R237 ;  /* 0x0016f8ed01007387 */ /* 0x0009e20000100800 */
[----:B-1----:R-:W-:-:S03]  /*15670*/  IMAD.MOV.U32 R236, RZ, RZ, R32 ;  /* 0x000000ffffec7224 */ /* 0x002fc600078e0020 */
[----:B------:R1:W-:Y:S01]  /*15680*/  STL [R1+0x16f4], R238 ;  /* 0x0016f4ee01007387 */ /* 0x0003e20000100800 */
[----:B----4-:R-:W-:-:S03]  /*15690*/  MOV R239, R33 ;  /* 0x0000002100ef7202 */ /* 0x010fc60000000f00 */
[----:B------:R-:W-:Y:S01]  /*156a0*/  LDS R116, [R3+UR10+0x600] ;  /* 0x0006000a03747984 */ /* 0x000fe20008000800 */
[----:B------:R-:W-:-:S03]  /*156b0*/  IMAD.MOV.U32 R237, RZ, RZ, R34 ;  /* 0x000000ffffed7224 */ /* 0x000fc600078e0022 */
[----:B------:R-:W-:Y:S01]  /*156c0*/  LDS R118, [R3+UR10+0x2600] ;  /* 0x0026000a03767984 */ /* 0x000fe20008000800 */
[----:B-1----:R-:W-:Y:S02]  /*156d0*/  IMAD.MOV.U32 R238, RZ, RZ, R35 ;  /* 0x000000ffffee7224 */ /* 0x002fe400078e0023 */
[C---:B------:R-:W-:Y:S01]  /*156e0*/  HMMA.1688.F32.TF32 R32, R96.reuse, R4, R128 ;  /* 0x000000046020723c */ /* 0x040fe20000081080 */
[----:B------:R-:W-:Y:S04]  /*156f0*/  LDS R117, [R215+UR10+0x600] ;  /* 0x0006000ad7757984 */ /* 0x000fe80008000800 */
[----:B------:R-:W1:Y:S03]  /*15700*/  LDS R119, [R215+UR10+0x2600] ;  /* 0x0026000ad7777984 */ /* 0x000e660008000800 */
[----:B------:R-:W-:Y:S01]  /*15710*/  HMMA.1688.F32.TF32 R36, R96, R28, R36 ;  /* 0x0000001c6024723c */ /* 0x000fe20000081024 */
[----:B------:R-:W4:Y:S07]  /*15720*/  LDS R215, [R215+UR10+0x2780] ;  /* 0x0027800ad7d77984 */ /* 0x000f2e0008000800 */
[C---:B---3--:R-:W-:Y:S08]  /*15730*/  HMMA.1688.F32.TF32 R112, R100.reuse, R16, R104 ;  /* 0x000000106470723c */ /* 0x048ff00000081068 */
[----:B--2---:R-:W-:Y:S11]  /*15740*/  HMMA.1688.F32.TF32 R104, R100, R12, R108 ;  /* 0x0000000c6468723c */ /* 0x004ff6000008106c */
[----:B------:R-:W-:Y:S04]  /*15750*/  STL.64 [R1+0x70], R112 ;  /* 0x0000707001007387 */ /* 0x000fe80000100a00 */
[----:B------:R-:W-:Y:S04]  /*15760*/  STL.64 [R1+0x78], R114 ;  /* 0x0000787201007387 */ /* 0x000fe80000100a00 */
[----:B------:R-:W-:Y:S01]  /*15770*/  IMAD.MOV.U32 R0, RZ, RZ, R107 ;  /* 0x000000ffff007224 */ /* 0x000fe200078e006b */
[----:B------:R-:W-:Y:S01]  /*15780*/  MOV R2, R106 ;  /* 0x0000006a00027202 */ /* 0x000fe20000000f00 */
[----:B------:R-:W-:Y:S01]  /*15790*/  IMAD.MOV.U32 R252, RZ, RZ, R105 ;  /* 0x000000fffffc7224 */ /* 0x000fe200078e0069 */
[----:B------:R2:W-:Y:S04]  /*157a0*/  STL [R1+0x60], R104 ;  /* 0x0000606801007387 */ /* 0x0005e80000100800 */
[----:B------:R3:W-:Y:S04]  /*157b0*/  STL [R1+0x170c], R0 ;  /* 0x00170c0001007387 */ /* 0x0007e80000100800 */
[----:B------:R1:W-:Y:S04]  /*157c0*/  STL [R1+0x1708], R2 ;  /* 0x0017080201007387 */ /* 0x0003e80000100800 */
[----:B------:R1:W-:Y:S04]  /*157d0*/  STL [R1+0x1704], R252 ;  /* 0x001704fc01007387 */ /* 0x0003e80000100800 */
[----:B------:R-:W-:Y:S04]  /*157e0*/  STL.64 [R1+0x1728], R238 ;  /* 0x001728ee01007387 */ /* 0x000fe80000100a00 */
[----:B------:R-:W-:Y:S04]  /*157f0*/  STL.64 [R1+0x1720], R236 ;  /* 0x001720ec01007387 */ /* 0x000fe80000100a00 */
[----:B------:R1:W-:Y:S04]  /*15800*/  STL [R1], R32 ;  /* 0x0000002001007387 */ /* 0x0003e80000100800 */
        /* <DEDUP_REMOVED lines=8> */
[----:B--2---:R-:W2:Y:S04]  /*15890*/  LDL.LU.64 R104, [R1+0x7c0] ;  /* 0x0007c00001687983 */ /* 0x004ea80000300a00 */
[----:B------:R-:W2:Y:S04]  /*158a0*/  LDL.LU.64 R106, [R1+0x7c8] ;  /* 0x0007c800016a7983 */ /* 0x000ea80000300a00 */
[----:B------:R-:W2:Y:S04]  /*158b0*/  LDL.LU.64 R108, [R1+0x7b0] ;  /* 0x0007b000016c7983 */ /* 0x000ea80000300a00 */
[----:B------:R-:W2:Y:S04]  /*158c0*/  LDL.LU.64 R110, [R1+0x7b8] ;  /* 0x0007b800016e7983 */ /* 0x000ea80000300a00 */
[----:B------:R-:W2:Y:S04]  /*158d0*/  LDL.LU.64 R112, [R1+0x7a0] ;  /* 0x0007a00001707983 */ /* 0x000ea80000300a00 */
[----:B------:R-:W2:Y:S04]  /*158e0*/  LDL.LU.64 R114, [R1+0x7a8] ;  /* 0x0007a80001727983 */ /* 0x000ea80000300a00 */
[----:B------:R-:W2:Y:S04]  /*158f0*/  LDL.LU.64 R120, [R1+0x6b0] ;  /* 0x0006b00001787983 */ /* 0x000ea80000300a00 */
[----:B------:R-:W2:Y:S01]  /*15900*/  LDL.LU.64 R122, [R1+0x6b8] ;  /* 0x0006b800017a7983 */ /* 0x000ea20000300a00 */
[----:B---3--:R-:W-:Y:S01]  /*15910*/  MOV R0, R33 ;  /* 0x0000002100007202 */ /* 0x008fe20000000f00 */
[----:B-1----:R-:W-:-:S02]  /*15920*/  IMAD.MOV.U32 R2, RZ, RZ, R34 ;  /* 0x000000ffff027224 */ /* 0x002fc400078e0022 */
[----:B------:R-:W-:Y:S02]  /*15930*/  IMAD.MOV.U32 R252, RZ, RZ, R35 ;  /* 0x000000fffffc7224 */ /* 0x000fe400078e0023 */
[C---:B------:R-:W-:Y:S08]  /*15940*/  HMMA.1688.F32.TF32 R32, R96.reuse, R8, R132 ;  /* 0x000000086020723c */ /* 0x040ff00000081084 */
[C---:B------:R-:W-:Y:S08]  /*15950*/  HMMA.1688.F32.TF32 R40, R96.reuse, R24, R40 ;  /* 0x000000186028723c */ /* 0x040ff00000081028 */
[C---:B------:R-:W-:Y:S08]  /*15960*/  HMMA.1688.F32.TF32 R44, R96.reuse, R20, R44 ;  /* 0x00000014602c723c */ /* 0x040ff0000008102c */
[C---:B------:R-:W-:Y:S08]  /*15970*/  HMMA.1688.F32.TF32 R48, R96.reuse, R16, R48 ;  /* 0x000000106030723c */ /* 0x040ff00000081030 */
[C---:B------:R-:W-:Y:S01]  /*15980*/  HMMA.1688.F32.TF32 R52, R96.reuse, R12, R52 ;  /* 0x0000000c6034723c */ /* 0x040fe20000081034 */
[----:B------:R-:W-:Y:S07]  /*15990*/  STL.64 [R1+0x15e8], R34 ;  /* 0x0015e82201007387 */ /* 0x000fee0000100a00 */
[----:B------:R-:W-:Y:S01]  /*159a0*/  HMMA.1688.F32.TF32 R56, R96, R240, R56 ;  /* 0x000000f06038723c */ /* 0x000fe20000081038 */
[----:B------:R1:W-:Y:S07]  /*159b0*/  STL.64 [R1+0x15e0], R32 ;  /* 0x0015e02001007387 */ /* 0x0003ee0000100a00 */
[C---:B------:R-:W-:Y:S01]  /*159c0*/  HMMA.1688.F32.TF32 R60, R92.reuse, R4, R60 ;  /* 0x000000045c3c723c */ /* 0x040fe2000008103c */
[----:B------:R-:W-:Y:S07]  /*159d0*/  STL.64 [R1+0x15f8], R38 ;  /* 0x0015f82601007387 */ /* 0x000fee0000100a00 */
[C---:B------:R-:W-:Y:S01]  /*159e0*/  HMMA.1688.F32.TF32 R64, R92.reuse, R8, R64 ;  /* 0x000000085c40723c */ /* 0x040fe20000081040 */
[----:B------:R-:W-:Y:S07]  /*159f0*/  STL.64 [R1+0x15f0], R36 ;  /* 0x0015f02401007387 */ /* 0x000fee0000100a00 */
[C---:B------:R-:W-:Y:S01]  /*15a00*/  HMMA.1688.F32.TF32 R68, R92.reuse, R28, R68 ;  /* 0x0000001c5c44723c */ /* 0x040fe20000081044 */
[----:B------:R-:W-:Y:S07]  /*15a10*/  STL.64 [R1+0x1608], R42 ;  /* 0x0016082a01007387 */ /* 0x000fee0000100a00 */
[C---:B------:R-:W-:Y:S01]  /*15a20*/  HMMA.1688.F32.TF32 R72, R92.reuse, R24, R72 ;  /* 0x000000185c48723c */ /* 0x040fe20000081048 */
[----:B------:R-:W-:Y:S04]  /*15a30*/  STL.64 [R1+0x1600], R40 ;  /* 0x0016002801007387 */ /* 0x000fe80000100a00 */
[----:B------:R-:W-:Y:S03]  /*15a40*/  STL.64 [R1+0x1618], R46 ;  /* 0x0016182e01007387 */ /* 0x000fe60000100a00 */
        /* <DEDUP_REMOVED lines=9> */
[----:B------:R-:W-:Y:S01]  /*15ae0*/  HMMA.1688.F32.TF32 R88, R92, R240, R88 ;  /* 0x000000f05c58723c */ /* 0x000fe20000081058 */
        /* <DEDUP_REMOVED lines=16> */
[----:B------:R-:W-:Y:S01]  /*15bf0*/  STL.64 [R1+0x1730], R88 ;  /* 0x0017305801007387 */ /* 0x000fe20000100a00 */
[C---:B----4-:R-:W-:Y:S08]  /*15c00*/  HMMA.1688.F32.TF32 R216, R116.reuse, R4, R136 ;  /* 0x0000000474d8723c */ /* 0x050ff00000081088 */
[C---:B------:R-:W-:Y:S08]  /*15c10*/  HMMA.1688.F32.TF32 R92, R116.reuse, R8, R128 ;  /* 0x00000008745c723c */ /* 0x040ff00000081080 */
[C---:B------:R-:W-:Y:S08]  /*15c20*/  HMMA.1688.F32.TF32 R96, R116.reuse, R28, R124 ;  /* 0x0000001c7460723c */ /* 0x040ff0000008107c */
[C---:B------:R-:W-:Y:S08]  /*15c30*/  HMMA.1688.F32.TF32 R100, R116.reuse, R24, R100 ;  /* 0x000000187464723c */ /* 0x040ff00000081064 */
[C---:B--2---:R-:W-:Y:S08]  /*15c40*/  HMMA.1688.F32.TF32 R104, R116.reuse, R20, R104 ;  /* 0x000000147468723c */ /* 0x044ff00000081068 */
[C---:B------:R-:W-:Y:S01]  /*15c50*/  HMMA.1688.F32.TF32 R108, R116.reuse, R16, R108 ;  /* 0x00000010746c723c */ /* 0x040fe2000008106c */
[----:B------:R-:W-:Y:S07]  /*15c60*/  STL.64 [R1+0x1748], R218 ;  /* 0x001748da01007387 */ /* 0x000fee0000100a00 */
[C---:B------:R-:W-:Y:S01]  /*15c70*/  HMMA.1688.F32.TF32 R112, R116.reuse, R12, R112 ;  /* 0x0000000c7470723c */ /* 0x040fe20000081070 */
[----:B------:R-:W-:Y:S04]  /*15c80*/  STL.64 [R1+0x1740], R216 ;  /* 0x001740d801007387 */ /* 0x000fe80000100a00 */
[----:B------:R-:W-:Y:S04]  /*15c90*/  STL.64 [R1+0x1758], R94 ;  /* 0x0017585e01007387 */ /* 0x000fe80000100a00 */
[----:B------:R-:W-:Y:S04]  /*15ca0*/  STL.64 [R1+0x1750], R92 ;  /* 0x0017505c01007387 */ /* 0x000fe80000100a00 */
[----:B------:R-:W-:Y:S04]  /*15cb0*/  STL.64 [R1+0x1768], R98 ;  /* 0x0017686201007387 */ /* 0x000fe80000100a00 */
[----:B------:R-:W-:Y:S04]  /*15cc0*/  STL.64 [R1+0x1760], R96 ;  /* 0x0017606001007387 */ /* 0x000fe80000100a00 */
[----:B------:R-:W-:Y:S04]  /*15cd0*/  STL.64 [R1+0x1778], R102 ;  /* 0x0017786601007387 */ /* 0x000fe80000100a00 */
[----:B------:R2:W-:Y:S04]  /*15ce0*/  STL.64 [R1+0x1770], R100 ;  /* 0x0017706401007387 */ /* 0x0005e80000100a00 */
[----:B------:R-:W-:Y:S04]  /*15cf0*/  STL.64 [R1+0x1788], R106 ;  /* 0x0017886a01007387 */ /* 0x000fe80000100a00 */
[----:B------:R-:W-:Y:S04]  /*15d00*/  STL.64 [R1+0x1780], R104 ;  /* 0x0017806801007387 */ /* 0x000fe80000100a00 */
[----:B------:R-:W-:Y:S04]  /*15d10*/  STL.64 [R1+0x1798], R110 ;  /* 0x0017986e01007387 */ /* 0x000fe80000100a00 */
[----:B------:R-:W-:Y:S04]  /*15d20*/  STL.64 [R1+0x1790], R108 ;  /* 0x0017906c01007387 */ /* 0x000fe80000100a00 */
[----:B------:R-:W-:Y:S04]  /*15d30*/  STL.64 [R1+0x17a8], R114 ;  /* 0x0017a87201007387 */ /* 0x000fe80000100a00 */
[----:B------:R-:W-:Y:S04]  /*15d40*/  STL.64 [R1+0x17a0], R112 ;  /* 0x0017a07001007387 */ /* 0x000fe80000100a00 */
[----:B-1----:R-:W3:Y:S04]  /*15d50*/  LDL.LU.64 R32, [R1+0x6a0] ;  /* 0x0006a00001207983 */ /* 0x002ee80000300a00 */
[----:B------:R-:W3:Y:S04]  /*15d60*/  LDL.LU.64 R34, [R1+0x6a8] ;  /* 0x0006a80001227983 */ /* 0x000ee80000300a00 */
[----:B--2---:R-:W2:Y:S04]  /*15d70*/  LDL.LU.64 R100, [R1+0x690] ;  /* 0x0006900001647983 */ /* 0x004ea80000300a00 */
[----:B------:R-:W2:Y:S04]  /*15d80*/  LDL.LU.64 R102, [R1+0x698] ;  /* 0x0006980001667983 */ /* 0x000ea80000300a00 */
[----:B------:R-:W4:Y:S04]  /*15d90*/  LDL.LU.64 R96, [R1+0x680] ;  /* 0x0006800001607983 */ /* 0x000f280000300a00 */
[----:B------:R-:W4:Y:S04]  /*15da0*/  LDL.LU.64 R98, [R1+0x688] ;  /* 0x0006880001627983 */ /* 0x000f280000300a00 */
[----:B------:R-:W4:Y:S04]  /*15db0*/  LDL.LU.64 R92, [R1+0x670] ;  /* 0x00067000015c7983 */ /* 0x000f280000300a00 */
[----:B------:R-:W4:Y:S04]  /*15dc0*/  LDL.LU.64 R94, [R1+0x678] ;  /* 0x00067800015e7983 */ /* 0x000f280000300a00 */
[----:B------:R-:W4:Y:S04]  /*15dd0*/  LDL.LU.64 R88, [R1+0x660] ;  /* 0x0006600001587983 */ /* 0x000f280000300a00 */
[----:B------:R-:W4:Y:S01]  /*15de0*/  LDL.LU.64 R90, [R1+0x668] ;  /* 0x00066800015a7983 */ /* 0x000f220000300a00 */
[----:B------:R-:W-:Y:S03]  /*15df0*/  HMMA.1688.F32.TF32 R116, R116, R240, R120 ;  /* 0x000000f07474723c */ /* 0x000fe60000081078 */
        /* <DEDUP_REMOVED lines=24> */
[----:B------:R-:W4:Y:S04]  /*15f80*/  LDL.LU.64 R40, [R1+0x210] ;  /* 0x0002100001287983 */ /* 0x000f280000300a00 */
[----:B------:R-:W4:Y:S04]  /*15f90*/  LDL.LU.64 R42, [R1+0x218] ;  /* 0x00021800012a7983 */ /* 0x000f280000300a00 */
[----:B------:R-:W4:Y:S04]  /*15fa0*/  LDL.LU.64 R36, [R1+0x1d0] ;  /* 0x0001d00001247983 */ /* 0x000f280000300a00 */
[----:B------:R-:W4:Y:S01]  /*15fb0*/  LDL.LU.64 R38, [R1+0x1d8] ;  /* 0x0001d80001267983 */ /* 0x000f220000300a00 */
[----:B------:R-:W-:Y:S01]  /*15fc0*/  MOV R248, R208 ;  /* 0x000000d000f87202 */ /* 0x000fe20000000f00 */
[----:B------:R-:W-:Y:S01]  /*15fd0*/  IMAD.MOV.U32 R249, RZ, RZ, R209 ;  /* 0x000000fffff97224 */ /* 0x000fe200078e00d1 */
[----:B------:R-:W-:Y:S01]  /*15fe0*/  MOV R251, R211 ;  /* 0x000000d300fb7202 */ /* 0x000fe20000000f00 */
[----:B------:R-:W-:Y:S01]  /*15ff0*/  IMAD.MOV.U32 R250, RZ, RZ, R210 ;  /* 0x000000fffffa7224 */ /* 0x000fe200078e00d2 */
[C---:B---3--:R-:W-:Y:S01]  /*16000*/  HMMA.1688.F32.TF32 R120, R152.reuse, R4, R32 ;  /* 0x000000049878723c */ /* 0x048fe20000081020 */
[----:B------:R-:W3:Y:S04]  /*16010*/  LDL.LU.64 R32, [R1+0x1c0] ;  /* 0x0001c00001207983 */ /* 0x000ee80000300a00 */
[----:B------:R-:W3:Y:S03]  /*16020*/  LDL.LU.64 R34, [R1+0x1c8] ;  /* 0x0001c80001227983 */ /* 0x000ee60000300a00 */
[C---:B--2---:R-:W-:Y:S08]  /*16030*/  HMMA.1688.F32.TF32 R124, R152.reuse, R8, R100 ;  /* 0x00000008987c723c */ /* 0x044ff00000081064 */
[----:B----4-:R-:W-:Y:S03]  /*16040*/  HMMA.1688.F32.TF32 R128, R152, R28, R96 ;  /* 0x0000001c9880723c */ /* 0x010fe60000081060 */
[----:B------:R-:W-:Y:S04]  /*16050*/  STL.64 [R1+0x17c8], R122 ;  /* 0x0017c87a01007387 */ /* 0x000fe80000100a00 */
[----:B------:R-:W-:Y:S04]  /*16060*/  STL.64 [R1+0x17c0], R120 ;  /* 0x0017c07801007387 */ /* 0x000fe80000100a00 */
[----:B------:R-:W-:Y:S04]  /*16070*/  STL.64 [R1+0x17d8], R126 ;  /* 0x0017d87e01007387 */ /* 0x000fe80000100a00 */
[----:B------:R-:W-:Y:S04]  /*16080*/  STL.64 [R1+0x17d0], R124 ;  /* 0x0017d07c01007387 */ /* 0x000fe80000100a00 */
[----:B------:R-:W-:Y:S04]  /*16090*/  STL.64 [R1+0x17e8], R130 ;  /* 0x0017e88201007387 */ /* 0x000fe80000100a00 */
[----:B------:R-:W-:Y:S04]  /*160a0*/  STL.64 [R1+0x17e0], R128 ;  /* 0x0017e08001007387 */ /* 0x000fe80000100a00 */
[----:B------:R-:W2:Y:S04]  /*160b0*/  LDL.LU R208, [R1+0x1874] ;  /* 0x0018740001d07983 */ /* 0x000ea80000300800 */
[----:B------:R-:W2:Y:S04]  /*160c0*/  LDL.LU R209, [R1+0x1870] ;  /* 0x0018700001d17983 */ /* 0x000ea80000300800 */
[----:B------:R-:W2:Y:S04]  /*160d0*/  LDL.LU R210, [R1+0x186c] ;  /* 0x00186c0001d27983 */ /* 0x000ea80000300800 */
[----:B------:R-:W2:Y:S01]  /*160e0*/  LDL.LU R211, [R1+0x1868] ;  /* 0x0018680001d37983 */ /* 0x000ea20000300800 */
[----:B------:R-:W-:Y:S01]  /*160f0*/  HMMA.1688.F32.TF32 R200, R212, R20, R36 ;  /* 0x00000014d4c8723c */ /* 0x000fe20000081024 */
[----:B------:R-:W-:Y:S01]  /*16100*/  IMAD.MOV.U32 R36, RZ, RZ, R220 ;  /* 0x000000ffff247224 */ /* 0x000fe200078e00dc */
[----:B------:R-:W-:Y:S01]  /*16110*/  MOV R38, R222 ;  /* 0x000000de00267202 */ /* 0x000fe20000000f00 */
[----:B------:R-:W4:Y:S01]  /*16120*/  LDL.LU R220, [R1+0x1864] ;  /* 0x0018640001dc7983 */ /* 0x000f220000300800 */
[----:B------:R-:W-:-:S02]  /*16130*/  IMAD.MOV.U32 R37, RZ, RZ, R221 ;  /* 0x000000ffff257224 */ /* 0x000fc400078e00dd */
[----:B------:R-:W-:Y:S01]  /*16140*/  IMAD.MOV.U32 R39, RZ, RZ, R223 ;  /* 0x000000ffff277224 */ /* 0x000fe200078e00df */
[----:B------:R-:W4:Y:S04]  /*16150*/  LDL.LU R221, [R1+0x1860] ;  /* 0x0018600001dd7983 */ /* 0x000f280000300800 */
[----:B------:R-:W4:Y:S04]  /*16160*/  LDL.LU R222, [R1+0x185c] ;  /* 0x00185c0001de7983 */ /* 0x000f280000300800 */
[----:B------:R-:W4:Y:S01]  /*16170*/  LDL.LU R223, [R1+0x1858] ;  /* 0x0018580001df7983 */ /* 0x000f220000300800 */
[----:B------:R-:W-:Y:S01]  /*16180*/  HMMA.1688.F32.TF32 R196, R212, R24, R40 ;  /* 0x00000018d4c4723c */ /* 0x000fe20000081028 */
[----:B------:R-:W-:-:S02]  /*16190*/  IMAD.MOV.U32 R42, RZ, RZ, R6 ;  /* 0x000000ffff2a7224 */ /* 0x000fc400078e0006 */
[----:B------:R-:W4:Y:S01]  /*161a0*/  LDL.LU R40, [R1+0x590] ;  /* 0x0005900001287983 */ /* 0x000f220000300800 */
[----:B------:R-:W-:-:S03]  /*161b0*/  MOV R43, R7 ;  /* 0x00000007002b7202 */ /* 0x000fc60000000f00 */
[----:B------:R-:W4:Y:S04]  /*161c0*/  LDL.LU R41, [R1+0x594] ;  /* 0x0005940001297983 */ /* 0x000f280000300800 */
[----:B------:R-:W4:Y:S04]  /*161d0*/  LDL.LU R6, [R1+0x1854] ;  /* 0x0018540001067983 */ /* 0x000f280000300800 */
[----:B------:R-:W4:Y:S01]  /*161e0*/  LDL.LU R7, [R1+0x1850] ;  /* 0x0018500001077983 */ /* 0x000f220000300800 */
[C---:B------:R-:W-:Y:S08]  /*161f0*/  HMMA.1688.F32.TF32 R132, R152.reuse, R24, R92 ;  /* 0x000000189884723c */ /* 0x040ff0000008105c */
[C---:B------:R-:W-:Y:S08]  /*16200*/  HMMA.1688.F32.TF32 R136, R152.reuse, R20, R88 ;  /* 0x000000149888723c */ /* 0x040ff00000081058 */
[C---:B------:R-:W-:Y:S08]  /*16210*/  HMMA.1688.F32.TF32 R140, R152.reuse, R16, R84 ;  /* 0x00000010988c723c */ /* 0x040ff00000081054 */
[C---:B------:R-:W-:Y:S08]  /*16220*/  HMMA.1688.F32.TF32 R144, R152.reuse, R12, R80 ;  /* 0x0000000c9890723c */ /* 0x040ff00000081050 */
[----:B------:R-:W-:Y:S08]  /*16230*/  HMMA.1688.F32.TF32 R148, R152, R240, R148 ;  /* 0x000000f09894723c */ /* 0x000ff00000081094 */
[-C--:B------:R-:W-:Y:S01]  /*16240*/  HMMA.1688.F32.TF32 R152, R180, R4.reuse, R232 ;  /* 0x00000004b498723c */ /* 0x080fe200000810e8 */
[----:B------:R-:W-:Y:S01]  /*16250*/  IMAD.MOV.U32 R236, RZ, RZ, R22 ;  /* 0x000000ffffec7224 */ /* 0x000fe200078e0016 */
[----:B------:R-:W-:Y:S01]  /*16260*/  MOV R238, R26 ;  /* 0x0000001a00ee7202 */ /* 0x000fe20000000f00 */
[----:B------:R-:W-:Y:S01]  /*16270*/  IMAD.MOV.U32 R237, RZ, RZ, R23 ;  /* 0x000000ffffed7224 */ /* 0x000fe200078e0017 */
[----:B------:R-:W-:Y:S04]  /*16280*/  LDS R232, [R3+UR10+0x4180] ;  /* 0x0041800a03e87984 */ /* 0x000fe80008000800 */
[C---:B------:R-:W-:Y:S01]  /*16290*/  HMMA.1688.F32.TF32 R184, R212.reuse, R4, R52 ;  /* 0x00000004d4b8723c */ /* 0x040fe20000081034 */
[----:B------:R-:W-:Y:S01]  /*162a0*/  LOP3.LUT R5, R3, 0x20, RZ, 0x3c, !PT ;  /* 0x0000002003057812 */ /* 0x000fe200078e3cff */
[----:B------:R-:W-:Y:S01]  /*162b0*/  IMAD.MOV.U32 R239, RZ, RZ, R10 ;  /* 0x000000ffffef7224 */ /* 0x000fe200078e000a */
[----:B------:R-:W-:Y:S04]  /*162c0*/  LDS R234, [R3+UR10+0x6180] ;  /* 0x0061800a03ea7984 */ /* 0x000fe80008000800 */
[----:B------:R-:W-:Y:S01]  /*162d0*/  LDS R225, [R5+UR10+0x4080] ;  /* 0x0040800a05e17984 */ /* 0x000fe20008000800 */
[C---:B------:R-:W-:Y:S03]  /*162e0*/  HMMA.1688.F32.TF32 R188, R212.reuse, R8, R48 ;  /* 0x00000008d4bc723c */ /* 0x040fe60000081030 */
[----:B------:R-:W-:Y:S04]  /*162f0*/  LDS R227, [R5+UR10+0x6080] ;  /* 0x0060800a05e37984 */ /* 0x000fe80008000800 */
[----:B------:R-:W-:Y:S01]  /*16300*/  LDS R229, [R5+UR10+0x4100] ;  /* 0x0041000a05e57984 */ /* 0x000fe20008000800 */
[-C--:B------:R-:W-:Y:S03]  /*16310*/  HMMA.1688.F32.TF32 R192, R212, R28.reuse, R44 ;  /* 0x0000001cd4c0723c */ /* 0x080fe6000008102c */
[----:B------:R-:W-:Y:S04]  /*16320*/  LDS R231, [R5+UR10+0x6100] ;  /* 0x0061000a05e77984 */ /* 0x000fe80008000800 */
[----:B------:R-:W-:Y:S01]  /*16330*/  LDS R233, [R5+UR10+0x4180] ;  /* 0x0041800a05e97984 */ /* 0x000fe20008000800 */
[----:B------:R-:W-:Y:S03]  /*16340*/  HMMA.1688.F32.TF32 R160, R180, R28, R76 ;  /* 0x0000001cb4a0723c */ /* 0x000fe6000008104c */
[----:B------:R-:W-:Y:S05]  /*16350*/  LDS R235, [R5+UR10+0x6180] ;  /* 0x0061800a05eb7984 */ /* 0x000fea0008000800 */
[C---:B---3--:R-:W-:Y:S08]  /*16360*/  HMMA.1688.F32.TF32 R204, R212.reuse, R16, R32 ;  /* 0x00000010d4cc723c */ /* 0x048ff00000081020 */
[----:B--2---:R-:W-:Y:S08]  /*16370*/  HMMA.1688.F32.TF32 R208, R212, R12, R208 ;  /* 0x0000000cd4d0723c */ /* 0x004ff000000810d0 */
[C---:B------:R-:W-:Y:S08]  /*16380*/  HMMA.1688.F32.TF32 R164, R180.reuse, R24, R72 ;  /* 0x00000018b4a4723c */ /* 0x040ff00000081048 */
[----:B------:R-:W-:Y:S08]  /*16390*/  HMMA.1688.F32.TF32 R168, R180, R20, R68 ;  /* 0x00000014b4a8723c */ /* 0x000ff00000081044 */
[----:B----4-:R-:W-:Y:S01]  /*163a0*/  HMMA.1688.F32.TF32 R212, R212, R240, R220 ;  /* 0x000000f0d4d4723c */ /* 0x010fe200000810dc */
[----:B------:R-:W-:Y:S04]  /*163b0*/  LDS R220, [R3+UR10+0x4000] ;  /* 0x0040000a03dc7984 */ /* 0x000fe80008000800 */
[----:B------:R-:W-:Y:S04]  /*163c0*/  LDS R222, [R3+UR10+0x6000] ;  /* 0x0060000a03de7984 */ /* 0x000fe80008000800 */
[----:B------:R-:W-:Y:S04]  /*163d0*/  LDS R221, [R5+UR10+0x4000] ;  /* 0x0040000a05dd7984 */ /* 0x000fe80008000800 */
[----:B------:R-:W1:Y:S02]  /*163e0*/  LDS R223, [R5+UR10+0x6000] ;  /* 0x0060000a05df7984 */ /* 0x000e640008000800 */
[----:B-1----:R-:W-:Y:S01]  /*163f0*/  HMMA.1688.F32.TF32 R32, R220, R6, R248 ;  /* 0x00000006dc20723c */ /* 0x002fe200000810f8 */
[----:B------:R-:W-:Y:S01]  /*16400*/  IMAD.MOV.U32 R248, RZ, RZ, R11 ;  /* 0x000000fffff87224 */ /* 0x000fe200078e000b */
[----:B------:R-:W-:Y:S01]  /*16410*/  MOV R249, R27 ;  /* 0x0000001b00f97202 */ /* 0x000fe20000000f00 */
[----:B------:R-:W-:-:S02]  /*16420*/  IMAD.MOV.U32 R250, RZ, RZ, R30 ;  /* 0x000000fffffa7224 */ /* 0x000fc400078e001e */
[----:B------:R-:W-:-:S14]  /*16430*/  IMAD.MOV.U32 R251, RZ, RZ, R31 ;  /* 0x000000fffffb7224 */ /* 0x000fdc00078e001f */
[----:B------:R-:W-:Y:S01]  /*16440*/  IMAD.MOV.U32 R28, RZ, RZ, R32 ;  /* 0x000000ffff1c7224 */ /* 0x000fe200078e0020 */
[----:B------:R-:W-:Y:S01]  /*16450*/  MOV R24, R34 ;  /* 0x0000002200187202 */ /* 0x000fe20000000f00 */
[----:B------:R-:W-:Y:S01]  /*16460*/  IMAD.MOV.U32 R25, RZ, RZ, R33 ;  /* 0x000000ffff197224 */ /* 0x000fe200078e0021 */
[----:B------:R-:W2:Y:S01]  /*16470*/  LDL.LU R32, [R1+0x570] ;  /* 0x0005700001207983 */ /* 0x000ea20000300800 */
[----:B------:R-:W-:Y:S01]  /*16480*/  IMAD.MOV.U32 R21, RZ, RZ, R35 ;  /* 0x000000ffff157224 */ /* 0x000fe200078e0023 */
[----:B------:R-:W-:Y:S01]  /*16490*/  MOV R35, R19 ;  /* 0x0000001300237202 */ /* 0x000fe20000000f00 */
[----:B------:R-:W-:Y:S01]  /*164a0*/  IMAD.MOV.U32 R34, RZ, RZ, R18 ;  /* 0x000000ffff227224 */ /* 0x000fe200078e0012 */
[----:B------:R-:W2:Y:S04]  /*164b0*/  LDL.LU R33, [R1+0x574] ;  /* 0x0005740001217983 */ /* 0x000ea80000300800 */
[----:B------:R-:W3:Y:S04]  /*164c0*/  LDL.LU R18, [R1+0x184c] ;  /* 0x00184c0001127983 */ /* 0x000ee80000300800 */
[----:B------:R-:W3:Y:S04]  /*164d0*/  LDL.LU R19, [R1+0x1848] ;  /* 0x0018480001137983 */ /* 0x000ee80000300800 */
[----:B------:R-:W4:Y:S04]  /*164e0*/  LDL.LU R22, [R1+0x1844] ;  /* 0x0018440001167983 */ /* 0x000f280000300800 */
[----:B------:R-:W4:Y:S04]  /*164f0*/  LDL.LU R23, [R1+0x1840] ;  /* 0x0018400001177983 */ /* 0x000f280000300800 */
[----:B------:R-:W2:Y:S04]  /*16500*/  LDL.LU R26, [R1+0x183c] ;  /* 0x00183c00011a7983 */ /* 0x000ea80000300800 */
[----:B------:R-:W2:Y:S04]  /*16510*/  LDL.LU R10, [R1+0x1838] ;  /* 0x00183800010a7983 */ /* 0x000ea80000300800 */
[----:B------:R-:W2:Y:S04]  /*16520*/  LDL.LU R11, [R1+0x1834] ;  /* 0x00183400010b7983 */ /* 0x000ea80000300800 */
[----:B------:R-:W3:Y:S04]  /*16530*/  LDL.LU R27, [R1+0x1830] ;  /* 0x00183000011b7983 */ /* 0x000ee80000300800 */
[----:B------:R-:W3:Y:S04]  /*16540*/  LDL.LU R30, [R1+0x182c] ;  /* 0x00182c00011e7983 */ /* 0x000ee80000300800 */
[----:B------:R-:W3:Y:S01]  /*16550*/  LDL.LU R31, [R1+0x1828] ;  /* 0x00182800011f7983 */ /* 0x000ee20000300800 */
[C---:B------:R-:W-:Y:S03]  /*16560*/  HMMA.1688.F32.TF32 R172, R180.reuse, R16, R64 ;  /* 0x00000010b4ac723c */ /* 0x040fe60000081040 */
[----:B------:R-:W-:Y:S04]  /*16570*/  STL [R1+0x15ac], R24 ;  /* 0x0015ac1801007387 */ /* 0x000fe80000100800 */
[----:B------:R-:W-:Y:S01]  /*16580*/  STL [R1+0x15a8], R28 ;  /* 0x0015a81c01007387 */ /* 0x000fe20000100800 */
[C---:B------:R-:W-:Y:S03]  /*16590*/  HMMA.1688.F32.TF32 R176, R180.reuse, R12, R60 ;  /* 0x0000000cb4b0723c */ /* 0x040fe6000008103c */
[----:B------:R-:W-:Y:S04]  /*165a0*/  STL [R1+0x15a4], R25 ;  /* 0x0015a41901007387 */ /* 0x000fe80000100800 */
[----:B------:R-:W-:Y:S01]  /*165b0*/  STL [R1+0x15a0], R21 ;  /* 0x0015a01501007387 */ /* 0x000fe20000100800 */
[----:B------:R-:W-:Y:S08]  /*165c0*/  HMMA.1688.F32.TF32 R156, R180, R8, R244 ;  /* 0x00000008b49c723c */ /* 0x000ff000000810f4 */
[C---:B--2---:R-:W-:Y:S08]  /*165d0*/  HMMA.1688.F32.TF32 R40, R220.reuse, R10, R40 ;  /* 0x0000000adc28723c */ /* 0x044ff00000081028 */
[C---:B---3--:R-:W-:Y:S08]  /*165e0*/  HMMA.1688.F32.TF32 R36, R220.reuse, R30, R36 ;  /* 0x0000001edc24723c */ /* 0x048ff00000081024 */
[----:B------:R-:W-:Y:S03]  /*165f0*/  HMMA.1688.F32.TF32 R32, R220, R26, R32 ;  /* 0x0000001adc20723c */ /* 0x000fe60000081020 */
[----:B------:R-:W-:Y:S01]  /*16600*/  IMAD.MOV.U32 R16, RZ, RZ, R42 ;  /* 0x000000ffff107224 */ /* 0x000fe200078e002a */
[----:B------:R-:W-:Y:S01]  /*16610*/  MOV R20, R40 ;  /* 0x0000002800147202 */ /* 0x000fe20000000f00 */
[----:B------:R-:W-:Y:S01]  /*16620*/  IMAD.MOV.U32 R17, RZ, RZ, R41 ;  /* 0x000000ffff117224 */ /* 0x000fe200078e0029 */
[----:B------:R-:W-:-:S02]  /*16630*/  MOV R13, R43 ;  /* 0x0000002b000d7202 */ /* 0x000fc40000000f00 */
[----:B------:R-:W-:Y:S03]  /*16640*/  STL [R1+0x15b4], R16 ;  /* 0x0015b41001007387 */ /* 0x000fe60000100800 */
[----:B------:R-:W-:Y:S01]  /*16650*/  IMAD.MOV.U32 R4, RZ, RZ, R39 ;  /* 0x000000ffff047224 */ /* 0x000fe200078e0027 */
[----:B------:R-:W-:Y:S01]  /*16660*/  MOV R8, R38 ;  /* 0x0000002600087202 */ /* 0x000fe20000000f00 */
[----:B------:R-:W-:Y:S01]  /*16670*/  STL [R1+0x15b0], R20 ;  /* 0x0015b01401007387 */ /* 0x000fe20000100800 */
[----:B------:R-:W-:Y:S02]  /*16680*/  IMAD.MOV.U32 R9, RZ, RZ, R37 ;  /* 0x000000ffff097224 */ /* 0x000fe400078e0025 */
[----:B------:R-:W-:Y:S01]  /*16690*/  IMAD.MOV.U32 R12, RZ, RZ, R36 ;  /* 0x000000ffff0c7224 */ /* 0x000fe200078e0024 */
[----:B------:R1:W-:Y:S04]  /*166a0*/  STL [R1+0x159c], R17 ;  /* 0x00159c1101007387 */ /* 0x0003e80000100800 */
[----:B------:R2:W-:Y:S04]  /*166b0*/  STL [R1+0x1598], R13 ;  /* 0x0015980d01007387 */ /* 0x0005e80000100800 */
[----:B------:R-:W-:Y:S01]  /*166c0*/  STL [R1+0x15c4], R4 ;  /* 0x0015c40401007387 */ /* 0x000fe20000100800 */
[----:B------:R-:W-:-:S03]  /*166d0*/  IMAD.MOV.U32 R29, RZ, RZ, R35 ;  /* 0x000000ffff1d7224 */ /* 0x000fc600078e0023 */
[----:B------:R-:W-:Y:S01]  /*166e0*/  STL [R1+0x15c0], R8 ;  /* 0x0015c00801007387 */ /* 0x000fe20000100800 */
[----:B-1----:R-:W-:Y:S01]  /*166f0*/  IMAD.MOV.U32 R17, RZ, RZ, R32 ;  /* 0x000000ffff117224 */ /* 0x002fe200078e0020 */
[----:B--2---:R-:W-:Y:S02]  /*16700*/  MOV R13, R33 ;  /* 0x00000021000d7202 */ /* 0x004fe40000000f00 */
[----:B------:R-:W-:Y:S04]  /*16710*/  STL [R1+0x15bc], R9 ;  /* 0x0015bc0901007387 */ /* 0x000fe80000100800 */
[----:B------:R-:W-:Y:S04]  /*16720*/  STL [R1+0x15b8], R12 ;  /* 0x0015b80c01007387 */ /* 0x000fe80000100800 */
[----:B------:R4:W-:Y:S02]  /*16730*/  STL [R1+0x848], R34 ;  /* 0x0008482201007387 */ /* 0x0009e40000100800 */
[----:B----4-:R-:W-:Y:S02]  /*16740*/  HMMA.1688.F32.TF32 R32, R220, R22, R236 ;  /* 0x00000016dc20723c */ /* 0x010fe400000810ec */
[----:B------:R-:W-:Y:S04]  /*16750*/  STL [R1+0x15d0], R29 ;  /* 0x0015d01d01007387 */ /* 0x000fe80000100800 */
[----:B------:R-:W-:Y:S04]  /*16760*/  STL [R1+0x15cc], R13 ;  /* 0x0015cc0d01007387 */ /* 0x000fe80000100800 */
[----:B------:R-:W-:Y:S09]  /*16770*/  STL [R1+0x15c8], R17 ;  /* 0x0015c81101007387 */ /* 0x000ff20000100800 */
[----:B------:R-:W-:Y:S01]  /*16780*/  IMAD.MOV.U32 R25, RZ, RZ, R34 ;  /* 0x000000ffff197224 */ /* 0x000fe200078e0022 */
[----:B------:R-:W-:Y:S01]  /*16790*/  MOV R28, R33 ;  /* 0x00000021001c7202 */ /* 0x000fe20000000f00 */
[----:B------:R-:W-:-:S02]  /*167a0*/  IMAD.MOV.U32 R24, RZ, RZ, R32 ;  /* 0x000000ffff187224 */ /* 0x000fc400078e0020 */
[----:B------:R-:W-:Y:S01]  /*167b0*/  IMAD.MOV.U32 R21, RZ, RZ, R35 ;  /* 0x000000ffff157224 */ /* 0x000fe200078e0023 */
[----:B------:R1:W-:Y:S01]  /*167c0*/  STL [R1+0x15dc], R25 ;  /* 0x0015dc1901007387 */ /* 0x0003e20000100800 */
[----:B------:R-:W-:Y:S01]  /*167d0*/  HMMA.1688.F32.TF32 R32, R220, R18, R248 ;  /* 0x00000012dc20723c */ /* 0x000fe200000810f8 */
[----:B------:R-:W-:Y:S02]  /*167e0*/  IMAD.MOV.U32 R249, RZ, RZ, R242 ;  /* 0x000000fffff97224 */ /* 0x000fe400078e00f2 */
[----:B------:R-:W-:Y:S01]  /*167f0*/  STL [R1+0x15d8], R28 ;  /* 0x0015d81c01007387 */ /* 0x000fe20000100800 */
[----:B------:R-:W-:-:S03]  /*16800*/  IMAD.MOV.U32 R250, RZ, RZ, R15 ;  /* 0x000000fffffa7224 */ /* 0x000fc600078e000f */
[----:B------:R2:W-:Y:S01]  /*16810*/  STL [R1+0x15d4], R24 ;  /* 0x0015d41801007387 */ /* 0x0005e20000100800 */
[----:B------:R-:W-:-:S03]  /*16820*/  MOV R251, R14 ;  /* 0x0000000e00fb7202 */ /* 0x000fc60000000f00 */
[----:B------:R-:W3:Y:S04]  /*16830*/  LDL.LU R248, [R1+0x200] ;  /* 0x0002000001f87983 */ /* 0x000ee80000300800 */
[----:B------:R-:W4:Y:S04]  /*16840*/  LDL.LU R242, [R1+0x1824] ;  /* 0x0018240001f27983 */ /* 0x000f280000300800 */
[----:B------:R-:W2:Y:S04]  /*16850*/  LDL.LU R15, [R1+0x1820] ;  /* 0x00182000010f7983 */ /* 0x000ea80000300800 */
[----:B------:R-:W3:Y:S01]  /*16860*/  LDL.LU R14, [R1+0x181c] ;  /* 0x00181c00010e7983 */ /* 0x000ee20000300800 */
[----:B------:R-:W-:-:S03]  /*16870*/  IMAD.MOV.U32 R239, RZ, RZ, R243 ;  /* 0x000000ffffef7224 */ /* 0x000fc600078e00f3 */
[----:B------:R-:W3:Y:S01]  /*16880*/  LDL.LU R236, [R1+0x2b0] ;  /* 0x0002b00001ec7983 */ /* 0x000ee20000300800 */
[----:B------:R-:W-:Y:S01]  /*16890*/  MOV R9, R32 ;  /* 0x0000002000097202 */ /* 0x000fe20000000f00 */
[----:B------:R-:W-:Y:S02]  /*168a0*/  IMAD.MOV.U32 R12, RZ, RZ, R33 ;  /* 0x000000ffff0c7224 */ /* 0x000fe400078e0021 */
[----:B------:R-:W3:Y:S01]  /*168b0*/  LDL.LU R237, [R1+0x2b4] ;  /* 0x0002b40001ed7983 */ /* 0x000ee20000300800 */
[----:B------:R-:W-:-:S03]  /*168c0*/  IMAD.MOV.U32 R16, RZ, RZ, R34 ;  /* 0x000000ffff107224 */ /* 0x000fc600078e0022 */
[----:B------:R-:W3:Y:S01]  /*168d0*/  LDL.LU R238, [R1+0x2b8] ;  /* 0x0002b80001ee7983 */ /* 0x000ee20000300800 */
[----:B------:R-:W-:-:S03]  /*168e0*/  MOV R20, R35 ;  /* 0x0000002300147202 */ /* 0x000fc60000000f00 */
[----:B------:R-:W3:Y:S04]  /*168f0*/  LDL.LU R243, [R1+0x1818] ;  /* 0x0018180001f37983 */ /* 0x000ee80000300800 */
[----:B------:R-:W3:Y:S01]  /*16900*/  LDL.LU R32, [R1+0x360] ;  /* 0x0003600001207983 */ /* 0x000ee20000300800 */
[----:B----4-:R-:W-:Y:S01]  /*16910*/  IMAD.MOV.U32 R35, RZ, RZ, R242 ;  /* 0x000000ffff237224 */ /* 0x010fe200078e00f2 */
[----:B--2---:R-:W-:Y:S01]  /*16920*/  MOV R34, R15 ;  /* 0x0000000f00227202 */ /* 0x004fe20000000f00 */
[----:B---3--:R-:W-:Y:S02]  /*16930*/  IMAD.MOV.U32 R33, RZ, RZ, R14 ;  /* 0x000000ffff217224 */ /* 0x008fe400078e000e */
[----:B------:R-:W2:Y:S04]  /*16940*/  LDL.LU R14, [R1+0x1814] ;  /* 0x00181400010e7983 */ /* 0x000ea80000300800 */
[----:B------:R-:W3:Y:S04]  /*16950*/  LDL.LU R15, [R1+0x1810] ;  /* 0x00181000010f7983 */ /* 0x000ee80000300800 */
[----:B------:R-:W4:Y:S04]  /*16960*/  LDL.LU R242, [R1+0x180c] ;  /* 0x00180c0001f27983 */ /* 0x000f280000300800 */
[----:B------:R-:W4:Y:S04]  /*16970*/  LDL.LU R40, [R1+0x3f0] ;  /* 0x0003f00001287983 */ /* 0x000f280000300800 */
[----:B------:R-:W4:Y:S04]  /*16980*/  LDL.LU R41, [R1+0x3f4] ;  /* 0x0003f40001297983 */ /* 0x000f280000300800 */
[----:B------:R-:W4:Y:S04]  /*16990*/  LDL.LU R42, [R1+0x3f8] ;  /* 0x0003f800012a7983 */ /* 0x000f280000300800 */
[----:B------:R-:W4:Y:S04]  /*169a0*/  LDL.LU R43, [R1+0x3fc] ;  /* 0x0003fc00012b7983 */ /* 0x000f280000300800 */
[----:B------:R-:W4:Y:S01]  /*169b0*/  LDL.LU R44, [R1+0x400] ;  /* 0x00040000012c7983 */ /* 0x000f220000300800 */
[----:B------:R-:W-:Y:S01]  /*169c0*/  HMMA.1688.F32.TF32 R180, R180, R240, R56 ;  /* 0x000000f0b4b4723c */ /* 0x000fe20000081038 */
[----:B--2---:R-:W-:Y:S01]  /*169d0*/  IMAD.MOV.U32 R47, RZ, RZ, R14 ;  /* 0x000000ffff2f7224 */ /* 0x004fe200078e000e */
[----:B---3--:R-:W-:Y:S01]  /*169e0*/  MOV R46, R15 ;  /* 0x0000000f002e7202 */ /* 0x008fe20000000f00 */
[----:B----4-:R-:W-:-:S02]  /*169f0*/  IMAD.MOV.U32 R45, RZ, RZ, R242 ;  /* 0x000000ffff2d7224 */ /* 0x010fc400078e00f2 */
[----:B------:R-:W2:Y:S04]  /*16a00*/  LDL.LU R242, [R1+0x1808] ;  /* 0x0018080001f27983 */ /* 0x000ea80000300800 */
[----:B------:R-:W3:Y:S04]  /*16a10*/  LDL.LU R15, [R1+0x1804] ;  /* 0x00180400010f7983 */ /* 0x000ee80000300800 */
[----:B------:R-:W4:Y:S04]  /*16a20*/  LDL.LU R14, [R1+0x1800] ;  /* 0x00180000010e7983 */ /* 0x000f280000300800 */
[----:B------:R-:W2:Y:S04]  /*16a30*/  LDL.LU R48, [R1+0x410] ;  /* 0x0004100001307983 */ /* 0x000ea80000300800 */
        /* <DEDUP_REMOVED lines=72> */
[----:B------:R-:W2:Y:S01]  /*16ec0*/  LDL.LU R69, [R1+0x464] ;  /* 0x0004640001457983 */ /* 0x000ea20000300800 */
[----:B---3--:R-:W-:-:S03]  /*16ed0*/  MOV R54, R15 ;  /* 0x0000000f00367202 */ /* 0x008fc60000000f00 */
[----:B------:R-:W3:Y:S01]  /*16ee0*/  LDL.LU R70, [R1+0x468] ;  /* 0x0004680001467983 */ /* 0x000ee20000300800 */
[----:B----4-:R-:W-:-:S03]  /*16ef0*/  IMAD.MOV.U32 R53, RZ, RZ, R14 ;  /* 0x000000ffff357224 */ /* 0x010fc600078e000e */
[----:B------:R-:W3:Y:S01]  /*16f00*/  LDL.LU R71, [R1+0x46c] ;  /* 0x00046c0001477983 */ /* 0x000ee20000300800 */
[----:B--2---:R-:W-:-:S03]  /*16f10*/  IMAD.MOV.U32 R55, RZ, RZ, R242 ;  /* 0x000000ffff377224 */ /* 0x004fc600078e00f2 */
[----:B------:R-:W2:Y:S01]  /*16f20*/  LDL.LU R52, [R1+0x420] ;  /* 0x0004200001347983 */ /* 0x000ea20000300800 */
[----:B------:R-:W-:-:S03]  /*16f30*/  IMAD.MOV.U32 R36, RZ, RZ, R243 ;  /* 0x000000ffff247224 */ /* 0x000fc600078e00f3 */
[----:B------:R-:W4:Y:S04]  /*16f40*/  LDL.LU R14, [R1+0x17fc] ;  /* 0x0017fc00010e7983 */ /* 0x000f280000300800 */
[----:B------:R-:W4:Y:S04]  /*16f50*/  LDL.LU R15, [R1+0x17f8] ;  /* 0x0017f800010f7983 */ /* 0x000f280000300800 */
[----:B------:R-:W2:Y:S04]  /*16f60*/  LDL.LU R242, [R1+0x17f4] ;  /* 0x0017f40001f27983 */ /* 0x000ea80000300800 */
[----:B------:R-:W2:Y:S04]  /*16f70*/  LDL.LU R243, [R1+0x17f0] ;  /* 0x0017f00001f37983 */ /* 0x000ea80000300800 */
[----:B------:R-:W3:Y:S04]  /*16f80*/  LDL.LU R37, [R1+0x3e4] ;  /* 0x0003e40001257983 */ /* 0x000ee80000300800 */
[----:B------:R-:W3:Y:S04]  /*16f90*/  LDL.LU R38, [R1+0x3e8] ;  /* 0x0003e80001267983 */ /* 0x000ee80000300800 */
[----:B------:R-:W3:Y:S01]  /*16fa0*/  LDL.LU R39, [R1+0x3ec] ;  /* 0x0003ec0001277983 */ /* 0x000ee20000300800 */
[C---:B------:R-:W-:Y:S08]  /*16fb0*/  HMMA.1688.F32.TF32 R48, R232.reuse, R10, R48 ;  /* 0x0000000ae830723c */ /* 0x040ff00000081030 */
[----:B------:R-:W-:Y:S08]  /*16fc0*/  HMMA.1688.F32.TF32 R44, R232, R30, R44 ;  /* 0x0000001ee82c723c */ /* 0x000ff0000008102c */
[C---:B------:R-:W-:Y:S08]  /*16fd0*/  HMMA.1688.F32.TF32 R64, R228.reuse, R18, R64 ;  /* 0x00000012e440723c */ /* 0x040ff00000081040 */
[C---:B------:R-:W-:Y:S08]  /*16fe0*/  HMMA.1688.F32.TF32 R72, R228.reuse, R26, R72 ;  /* 0x0000001ae448723c */ /* 0x040ff00000081048 */
[C---:B------:R-:W-:Y:S08]  /*16ff0*/  HMMA.1688.F32.TF32 R76, R228.reuse, R30, R76 ;  /* 0x0000001ee44c723c */ /* 0x040ff0000008104c */
[----:B------:R-:W-:Y:S08]  /*17000*/  HMMA.1688.F32.TF32 R80, R228, R10, R80 ;  /* 0x0000000ae450723c */ /* 0x000ff00000081050 */
[C---:B------:R-:W-:Y:S08]  /*17010*/  HMMA.1688.F32.TF32 R40, R232.reuse, R26, R40 ;  /* 0x0000001ae828723c */ /* 0x040ff00000081028 */
[----:B------:R-:W-:Y:S08]  /*17020*/  HMMA.1688.F32.TF32 R32, R232, R18, R32 ;  /* 0x00000012e820723c */ /* 0x000ff00000081020 */
[----:B------:R-:W-:Y:S08]  /*17030*/  HMMA.1688.F32.TF32 R84, R228, R6, R84 ;  /* 0x00000006e454723c */ /* 0x000ff00000081054 */
[----:B--2---:R-:W-:-:S15]  /*17040*/  HMMA.1688.F32.TF32 R116, R220, R242, R116 ;  /* 0x000000f2dc74723c */ /* 0x004fde0000081074 */
[----:B------:R-:W-:-:S04]  /*17050*/  NOP ;  /* 0x0000000000007918 */ /* 0x000fc80000000000 */
[----:B-1----:R-:W-:Y:S01]  /*17060*/  IMAD.MOV.U32 R25, RZ, RZ, R116 ;  /* 0x000000ffff197224 */ /* 0x002fe200078e0074 */
[----:B------:R-:W-:Y:S01]  /*17070*/  MOV R24, R118 ;  /* 0x0000007600187202 */ /* 0x000fe20000000f00 */
[----:B------:R-:W-:Y:S02]  /*17080*/  IMAD.MOV.U32 R28, RZ, RZ, R117 ;  /* 0x000000ffff1c7224 */ /* 0x000fe400078e0075 */
[----:B------:R-:W-:Y:S02]  /*17090*/  IMAD.MOV.U32 R29, RZ, RZ, R119 ;  /* 0x000000ffff1d7224 */ /* 0x000fe400078e0077 */
[C---:B------:R-:W-:Y:S08]  /*170a0*/  HMMA.1688.F32.TF32 R116, R224.reuse, R6, R112 ;  /* 0x00000006e074723c */ /* 0x040ff00000081070 */
[C---:B------:R-:W-:Y:S08]  /*170b0*/  HMMA.1688.F32.TF32 R112, R224.reuse, R10, R108 ;  /* 0x0000000ae070723c */ /* 0x040ff0000008106c */
[C---:B------:R-:W-:Y:S08]  /*170c0*/  HMMA.1688.F32.TF32 R108, R224.reuse, R30, R104 ;  /* 0x0000001ee06c723c */ /* 0x040ff00000081068 */
[C---:B------:R-:W-:Y:S08]  /*170d0*/  HMMA.1688.F32.TF32 R104, R224.reuse, R26, R100 ;  /* 0x0000001ae068723c */ /* 0x040ff00000081064 */
[C---:B------:R-:W-:Y:S08]  /*170e0*/  HMMA.1688.F32.TF32 R100, R224.reuse, R22, R96 ;  /* 0x00000016e064723c */ /* 0x040ff00000081060 */
[C---:B------:R-:W-:Y:S01]  /*170f0*/  HMMA.1688.F32.TF32 R96, R224.reuse, R18, R92 ;  /* 0x00000012e060723c */ /* 0x040fe2000008105c */
[----:B------:R-:W-:Y:S07]  /*17100*/  STL.64 [R1+0x6a0], R116 ;  /* 0x0006a07401007387 */ /* 0x000fee0000100a00 */
[C---:B----4-:R-:W-:Y:S01]  /*17110*/  HMMA.1688.F32.TF32 R92, R224.reuse, R14, R216 ;  /* 0x0000000ee05c723c */ /* 0x050fe200000810d8 */
[----:B------:R-:W-:Y:S07]  /*17120*/  STL.64 [R1+0x6a8], R118 ;  /* 0x0006a87601007387 */ /* 0x000fee0000100a00 */
[----:B------:R-:W-:Y:S01]  /*17130*/  HMMA.1688.F32.TF32 R88, R224, R242, R88 ;  /* 0x000000f2e058723c */ /* 0x000fe20000081058 */
[----:B------:R-:W-:Y:S04]  /*17140*/  STL.64 [R1+0x690], R112 ;  /* 0x0006907001007387 */ /* 0x000fe80000100a00 */
[----:B------:R-:W-:Y:S03]  /*17150*/  STL.64 [R1+0x698], R114 ;  /* 0x0006987201007387 */ /* 0x000fe60000100a00 */
[C---:B---3--:R-:W-:Y:S01]  /*17160*/  HMMA.1688.F32.TF32 R68, R228.reuse, R22, R68 ;  /* 0x00000016e444723c */ /* 0x048fe20000081044 */
[----:B------:R-:W-:Y:S04]  /*17170*/  STL.64 [R1+0x680], R108 ;  /* 0x0006806c01007387 */ /* 0x000fe80000100a00 */
[----:B------:R-:W-:Y:S04]  /*17180*/  STL.64 [R1+0x688], R110 ;  /* 0x0006886e01007387 */ /* 0x000fe80000100a00 */
[----:B------:R-:W-:Y:S01]  /*17190*/  STL.64 [R1+0x670], R104 ;  /* 0x0006706801007387 */ /* 0x000fe20000100a00 */
[C---:B------:R-:W-:Y:S03]  /*171a0*/  HMMA.1688.F32.TF32 R60, R228.reuse, R14, R60 ;  /* 0x0000000ee43c723c */ /* 0x040fe6000008103c */
[----:B------:R-:W-:Y:S04]  /*171b0*/  STL.64 [R1+0x678], R106 ;  /* 0x0006786a01007387 */ /* 0x000fe80000100a00 */
[----:B------:R-:W-:Y:S01]  /*171c0*/  STL.64 [R1+0x660], R100 ;  /* 0x0006606401007387 */ /* 0x000fe20000100a00 */
[----:B------:R-:W-:Y:S03]  /*171d0*/  HMMA.1688.F32.TF32 R56, R228, R242, R56 ;  /* 0x000000f2e438723c */ /* 0x000fe60000081038 */
[----:B------:R-:W-:Y:S04]  /*171e0*/  STL.64 [R1+0x668], R102 ;  /* 0x0006686601007387 */ /* 0x000fe80000100a00 */
[----:B------:R-:W-:Y:S01]  /*171f0*/  STL.64 [R1+0x650], R96 ;  /* 0x0006506001007387 */ /* 0x000fe20000100a00 */
[C---:B------:R-:W-:Y:S03]  /*17200*/  HMMA.1688.F32.TF32 R52, R232.reuse, R6, R52 ;  /* 0x00000006e834723c */ /* 0x040fe60000081034 */
[----:B------:R-:W-:Y:S04]  /*17210*/  STL.64 [R1+0x658], R98 ;  /* 0x0006586201007387 */ /* 0x000fe80000100a00 */
[----:B------:R-:W-:Y:S04]  /*17220*/  STL.64 [R1+0x640], R92 ;  /* 0x0006405c01007387 */ /* 0x000fe80000100a00 */
[----:B------:R-:W-:Y:S04]  /*17230*/  STL.64 [R1+0x648], R94 ;  /* 0x0006485e01007387 */ /* 0x000fe80000100a00 */
[----:B------:R-:W-:Y:S04]  /*17240*/  STL.64 [R1+0x4c0], R88 ;  /* 0x0004c05801007387 */ /* 0x000fe80000100a00 */
[----:B------:R-:W-:Y:S04]  /*17250*/  STL.64 [R1+0x4c8], R90 ;  /* 0x0004c85a01007387 */ /* 0x000fe80000100a00 */
        /* <DEDUP_REMOVED lines=26> */
[----:B------:R2:W-:Y:S01]  /*17400*/  STL.64 [R1+0x3f8], R38 ;  /* 0x0003f82601007387 */ /* 0x0005e20000100a00 */
[C---:B-1----:R-:W-:Y:S03]  /*17410*/  HMMA.1688.F32.TF32 R40, R232.reuse, R14, R236 ;  /* 0x0000000ee828723c */ /* 0x042fe600000810ec */
[----:B------:R-:W-:Y:S04]  /*17420*/  LDS R224, [R3+UR10+0x4280] ;  /* 0x0042800a03e07984 */ /* 0x000fe80008000800 */
[----:B------:R-:W-:Y:S01]  /*17430*/  LDS R226, [R3+UR10+0x6280] ;  /* 0x0062800a03e27984 */ /* 0x000fe20008000800 */
[----:B--2---:R-:W-:Y:S03]  /*17440*/  HMMA.1688.F32.TF32 R36, R232, R242, R248 ;  /* 0x000000f2e824723c */ /* 0x004fe600000810f8 */
[----:B------:R1:W-:Y:S04]  /*17450*/  STL.64 [R1+0x3e0], R32 ;  /* 0x0003e02001007387 */ /* 0x0003e80000100a00 */
[----:B------:R2:W-:Y:S01]  /*17460*/  STL.64 [R1+0x3e8], R34 ;  /* 0x0003e82201007387 */ /* 0x0005e20000100a00 */
[----:B------:R-:W-:Y:S03]  /*17470*/  HMMA.1688.F32.TF32 R120, R220, R14, R120 ;  /* 0x0000000edc78723c */ /* 0x000fe60000081078 */
[----:B------:R-:W-:Y:S04]  /*17480*/  LDS R220, [R3+UR10+0x4200] ;  /* 0x0042000a03dc7984 */ /* 0x000fe80008000800 */
[----:B-1----:R-:W3:Y:S04]  /*17490*/  LDL.LU R32, [R1+0x20] ;  /* 0x0000200001207983 */ /* 0x002ee80000300800 */
[----:B------:R-:W-:Y:S04]  /*174a0*/  STL.64 [R1+0x360], R40 ;  /* 0x0003602801007387 */ /* 0x000fe80000100a00 */
[----:B------:R-:W-:Y:S04]  /*174b0*/  STL.64 [R1+0x368], R42 ;  /* 0x0003682a01007387 */ /* 0x000fe80000100a00 */
[----:B------:R1:W-:Y:S04]  /*174c0*/  STL.64 [R1+0x40], R36 ;  /* 0x0000402401007387 */ /* 0x0003e80000100a00 */
[----:B------:R4:W-:Y:S04]  /*174d0*/  STL.64 [R1+0x48], R38 ;  /* 0x0000482601007387 */ /* 0x0009e80000100a00 */
[----:B------:R-:W3:Y:S04]  /*174e0*/  LDL.LU R33, [R1+0x24] ;  /* 0x0000240001217983 */ /* 0x000ee80000300800 */
[----:B--2---:R-:W3:Y:S04]  /*174f0*/  LDL.LU R34, [R1+0x28] ;  /* 0x0000280001227983 */ /* 0x004ee80000300800 */
[----:B------:R-:W3:Y:S04]  /*17500*/  LDL.LU R35, [R1+0x2c] ;  /* 0x00002c0001237983 */ /* 0x000ee80000300800 */
[----:B-1----:R-:W2:Y:S04]  /*17510*/  LDL.LU R36, [R1+0x50] ;  /* 0x0000500001247983 */ /* 0x002ea80000300800 */
[----:B------:R-:W2:Y:S04]  /*17520*/  LDL.LU R37, [R1+0x54] ;  /* 0x0000540001257983 */ /* 0x000ea80000300800 */
[----:B----4-:R-:W2:Y:S04]  /*17530*/  LDL.LU R38, [R1+0x58] ;  /* 0x0000580001267983 */ /* 0x010ea80000300800 */
[----:B------:R-:W2:Y:S04]  /*17540*/  LDL.LU R39, [R1+0x5c] ;  /* 0x00005c0001277983 */ /* 0x000ea80000300800 */
[----:B------:R-:W4:Y:S04]  /*17550*/  LDL.LU R40, [R1+0x150] ;  /* 0x0001500001287983 */ /* 0x000f280000300800 */
[----:B------:R-:W4:Y:S04]  /*17560*/  LDL.LU R41, [R1+0x154] ;  /* 0x0001540001297983 */ /* 0x000f280000300800 */
[----:B------:R-:W4:Y:S04]  /*17570*/  LDL.LU R42, [R1+0x158] ;  /* 0x00015800012a7983 */ /* 0x000f280000300800 */
        /* <DEDUP_REMOVED lines=53> */
[----:B------:R-:W3:Y:S04]  /*178d0*/  LDL.LU R236, [R1+0x2f0] ;  /* 0x0002f00001ec7983 */ /* 0x000ee80000300800 */
[----:B------:R-:W3:Y:S04]  /*178e0*/  LDL.LU R237, [R1+0x2f4] ;  /* 0x0002f40001ed7983 */ /* 0x000ee80000300800 */
[----:B------:R-:W3:Y:S04]  /*178f0*/  LDL.LU R238, [R1+0x2f8] ;  /* 0x0002f80001ee7983 */ /* 0x000ee80000300800 */
[----:B------:R-:W3:Y:S04]  /*17900*/  LDL.LU R239, [R1+0x2fc] ;  /* 0x0002fc0001ef7983 */ /* 0x000ee80000300800 */
[----:B------:R-:W4:Y:S04]  /*17910*/  LDL.LU R88, [R1+0x300] ;  /* 0x0003000001587983 */ /* 0x000f280000300800 */
        /* <DEDUP_REMOVED lines=30> */
[----:B------:R-:W4:Y:S01]  /*17b00*/  LDL.LU R131, [R1+0x3dc] ;  /* 0x0003dc0001837983 */ /* 0x000f220000300800 */
[----:B------:R-:W-:Y:S01]  /*17b10*/  MOV R13, R120 ;  /* 0x00000078000d7202 */ /* 0x000fe20000000f00 */
[----:B------:R-:W-:-:S02]  /*17b20*/  IMAD.MOV.U32 R17, RZ, RZ, R121 ;  /* 0x000000ffff117224 */ /* 0x000fc400078e0079 */
[----:B------:R-:W4:Y:S01]  /*17b30*/  LDL.LU R120, [R1+0x3b0] ;  /* 0x0003b00001787983 */ /* 0x000f220000300800 */
[----:B------:R-:W-:Y:S01]  /*17b40*/  IMAD.MOV.U32 R4, RZ, RZ, R122 ;  /* 0x000000ffff047224 */ /* 0x000fe200078e007a */
[----:B------:R-:W-:Y:S02]  /*17b50*/  MOV R8, R123 ;  /* 0x0000007b00087202 */ /* 0x000fe40000000f00 */
        /* <DEDUP_REMOVED lines=15> */
[----:B------:R-:W-:Y:S04]  /*17c50*/  LDS R222, [R3+UR10+0x6200] ;  /* 0x0062000a03de7984 */ /* 0x000fe80008000800 */
[----:B------:R-:W-:Y:S04]  /*17c60*/  LDS R221, [R5+UR10+0x4200] ;  /* 0x0042000a05dd7984 */ /* 0x000fe80008000800 */
[----:B------:R-:W-:Y:S04]  /*17c70*/  LDS R223, [R5+UR10+0x6200] ;  /* 0x0062000a05df7984 */ /* 0x000fe80008000800 */
[----:B------:R-:W-:Y:S04]  /*17c80*/  LDS R225, [R5+UR10+0x4280] ;  /* 0x0042800a05e17984 */ /* 0x000fe80008000800 */
[----:B------:R-:W2:Y:S04]  /*17c90*/  LDS R227, [R5+UR10+0x6280] ;  /* 0x0062800a05e37984 */ /* 0x000ea80008000800 */
[----:B------:R-:W-:Y:S04]  /*17ca0*/  LDS R228, [R3+UR10+0x4300] ;  /* 0x0043000a03e47984 */ /* 0x000fe80008000800 */
[----:B------:R-:W-:Y:S04]  /*17cb0*/  LDS R230, [R3+UR10+0x6300] ;  /* 0x0063000a03e67984 */ /* 0x000fe80008000800 */
[----:B------:R-:W-:Y:S04]  /*17cc0*/  LDS R229, [R5+UR10+0x4300] ;  /* 0x0043000a05e57984 */ /* 0x000fe80008000800 */
[----:B------:R-:W1:Y:S04]  /*17cd0*/  LDS R231, [R5+UR10+0x6300] ;  /* 0x0063000a05e77984 */ /* 0x000e680008000800 */
[----:B------:R-:W-:Y:S04]  /*17ce0*/  LDS R232, [R3+UR10+0x4380] ;  /* 0x0043800a03e87984 */ /* 0x000fe80008000800 */
[----:B------:R-:W-:Y:S04]  /*17cf0*/  LDS R234, [R3+UR10+0x6380] ;  /* 0x0063800a03ea7984 */ /* 0x000fe80008000800 */
[----:B------:R-:W-:Y:S04]  /*17d00*/  LDS R233, [R5+UR10+0x4380] ;  /* 0x0043800a05e97984 */ /* 0x000fe80008000800 */
[----:B------:R-:W1:Y:S01]  /*17d10*/  LDS R235, [R5+UR10+0x6380] ;  /* 0x0063800a05eb7984 */ /* 0x000e620008000800 */
[C---:B--2---:R-:W-:Y:S08]  /*17d20*/  HMMA.1688.F32.TF32 R248, R224.reuse, R18, R248 ;  /* 0x00000012e0f8723c */ /* 0x044ff000000810f8 */
[----:B---3--:R-:W-:Y:S08]  /*17d30*/  HMMA.1688.F32.TF32 R236, R224, R22, R236 ;  /* 0x00000016e0ec723c */ /* 0x008ff000000810ec */
[C---:B----4-:R-:W-:Y:S08]  /*17d40*/  HMMA.1688.F32.TF32 R108, R220.reuse, R18, R108 ;  /* 0x00000012dc6c723c */ /* 0x050ff0000008106c */
[C---:B------:R-:W-:Y:S08]  /*17d50*/  HMMA.1688.F32.TF32 R112, R220.reuse, R22, R112 ;  /* 0x00000016dc70723c */ /* 0x040ff00000081070 */
[C---:B------:R-:W-:Y:S08]  /*17d60*/  HMMA.1688.F32.TF32 R116, R220.reuse, R26, R116 ;  /* 0x0000001adc74723c */ /* 0x040ff00000081074 */
[C---:B------:R-:W-:Y:S08]  /*17d70*/  HMMA.1688.F32.TF32 R124, R220.reuse, R10, R124 ;  /* 0x0000000adc7c723c */ /* 0x040ff0000008107c */
[C---:B------:R-:W-:Y:S08]  /*17d80*/  HMMA.1688.F32.TF32 R128, R220.reuse, R6, R128 ;  /* 0x00000006dc80723c */ /* 0x040ff00000081080 */
[C---:B------:R-:W-:Y:S11]  /*17d90*/  HMMA.1688.F32.TF32 R120, R220.reuse, R30, R120 ;  /* 0x0000001edc78723c */ /* 0x040ff60000081078 */
[----:B------:R-:W-:Y:S04]  /*17da0*/  STL.64 [R1+0x800], R128 ;  /* 0x0008008001007387 */ /* 0x000fe80000100a00 */
[----:B------:R2:W-:Y:S01]  /*17db0*/  STL.64 [R1+0x808], R130 ;  /* 0x0008088201007387 */ /* 0x0005e20000100a00 */
[C---:B------:R-:W-:Y:S03]  /*17dc0*/  HMMA.1688.F32.TF32 R104, R220.reuse, R14, R104 ;  /* 0x0000000edc68723c */ /* 0x040fe60000081068 */
[----:B--2---:R-:W2:Y:S04]  /*17dd0*/  LDL.LU.64 R130, [R1+0x17e8] ;  /* 0x0017e80001827983 */ /* 0x004ea80000300a00 */
[----:B------:R-:W2:Y:S04]  /*17de0*/  LDL.LU.64 R128, [R1+0x17e0] ;  /* 0x0017e00001807983 */ /* 0x000ea80000300a00 */
[----:B------:R-:W-:Y:S04]  /*17df0*/  STL.64 [R1+0x7f0], R124 ;  /* 0x0007f07c01007387 */ /* 0x000fe80000100a00 */
[----:B------:R3:W-:Y:S01]  /*17e00*/  STL.64 [R1+0x7f8], R126 ;  /* 0x0007f87e01007387 */ /* 0x0007e20000100a00 */
[----:B------:R-:W-:Y:S03]  /*17e10*/  HMMA.1688.F32.TF32 R220, R220, R242, R100 ;  /* 0x000000f2dcdc723c */ /* 0x000fe60000081064 */
[----:B---3--:R-:W3:Y:S04]  /*17e20*/  LDL.LU.64 R126, [R1+0x17d8] ;  /* 0x0017d800017e7983 */ /* 0x008ee80000300a00 */
[----:B------:R-:W3:Y:S04]  /*17e30*/  LDL.LU.64 R124, [R1+0x17d0] ;  /* 0x0017d000017c7983 */ /* 0x000ee80000300a00 */
[----:B------:R-:W-:Y:S04]  /*17e40*/  STL.64 [R1+0x7e0], R120 ;  /* 0x0007e07801007387 */ /* 0x000fe80000100a00 */
[----:B------:R4:W-:Y:S04]  /*17e50*/  STL.64 [R1+0x7e8], R122 ;  /* 0x0007e87a01007387 */ /* 0x0009e80000100a00 */
[----:B----4-:R-:W4:Y:S04]  /*17e60*/  LDL.LU.64 R122, [R1+0x17c8] ;  /* 0x0017c800017a7983 */ /* 0x010f280000300a00 */
[----:B------:R-:W4:Y:S04]  /*17e70*/  LDL.LU.64 R120, [R1+0x17c0] ;  /* 0x0017c00001787983 */ /* 0x000f280000300a00 */
[----:B------:R-:W-:Y:S04]  /*17e80*/  STL.64 [R1+0x7d0], R116 ;  /* 0x0007d07401007387 */ /* 0x000fe80000100a00 */
[----:B------:R1:W-:Y:S04]  /*17e90*/  STL.64 [R1+0x7d8], R118 ;  /* 0x0007d87601007387 */ /* 0x0003e80000100a00 */
[----:B-1----:R-:W2:Y:S04]  /*17ea0*/  LDL.LU.64 R118, [R1+0x17b8] ;  /* 0x0017b80001767983 */ /* 0x002ea80000300a00 */
[----:B------:R-:W2:Y:S04]  /*17eb0*/  LDL.LU.64 R116, [R1+0x17b0] ;  /* 0x0017b00001747983 */ /* 0x000ea80000300a00 */
        /* <DEDUP_REMOVED lines=12> */
[----:B------:R-:W2:Y:S04]  /*17f80*/  LDL.LU.64 R102, [R1+0x1778] ;  /* 0x0017780001667983 */ /* 0x000ea80000300a00 */
[----:B------:R-:W2:Y:S04]  /*17f90*/  LDL.LU.64 R100, [R1+0x1770] ;  /* 0x0017700001647983 */ /* 0x000ea80000300a00 */
[----:B------:R1:W-:Y:S04]  /*17fa0*/  STL.64 [R1+0x630], R220 ;  /* 0x000630dc01007387 */ /* 0x0003e80000100a00 */
[----:B------:R1:W-:Y:S04]  /*17fb0*/  STL.64 [R1+0x638], R222 ;  /* 0x000638de01007387 */ /* 0x0003e80000100a00 */
[----:B-1----:R-:W2:Y:S04]  /*17fc0*/  LDL.LU R220, [R1+0x2d0] ;  /* 0x0002d00001dc7983 */ /* 0x002ea80000300800 */
[----:B------:R-:W2:Y:S04]  /*17fd0*/  LDL.LU R221, [R1+0x2d4] ;  /* 0x0002d40001dd7983 */ /* 0x000ea80000300800 */
[----:B------:R-:W2:Y:S04]  /*17fe0*/  LDL.LU R222, [R1+0x2d8] ;  /* 0x0002d80001de7983 */ /* 0x000ea80000300800 */
[----:B------:R-:W2:Y:S01]  /*17ff0*/  LDL.LU R223, [R1+0x2dc] ;  /* 0x0002dc0001df7983 */ /* 0x000ea20000300800 */
[C---:B------:R-:W-:Y:S08]  /*18000*/  HMMA.1688.F32.TF32 R96, R224.reuse, R6, R96 ;  /* 0x00000006e060723c */ /* 0x040ff00000081060 */
[C---:B------:R-:W-:Y:S08]  /*18010*/  HMMA.1688.F32.TF32 R92, R224.reuse, R10, R92 ;  /* 0x0000000ae05c723c */ /* 0x040ff0000008105c */
[C---:B------:R-:W-:Y:S08]  /*18020*/  HMMA.1688.F32.TF32 R216, R224.reuse, R30, R216 ;  /* 0x0000001ee0d8723c */ /* 0x040ff000000810d8 */
[C---:B------:R-:W-:Y:S01]  /*18030*/  HMMA.1688.F32.TF32 R88, R224.reuse, R26, R88 ;  /* 0x0000001ae058723c */ /* 0x040fe20000081058 */
        /* <DEDUP_REMOVED lines=24> */
[C---:B--2---:R-:W-:Y:S08]  /*181c0*/  HMMA.1688.F32.TF32 R220, R224.reuse, R14, R220 ;  /* 0x0000000ee0dc723c */ /* 0x044ff000000810dc */
[----:B------:R-:W-:Y:S11]  /*181d0*/  HMMA.1688.F32.TF32 R224, R224, R242, R244 ;  /* 0x000000f2e0e0723c */ /* 0x000ff600000810f4 */
[----:B------:R-:W-:Y:S04]  /*181e0*/  STL.64 [R1+0x4d0], R220 ;  /* 0x0004d0dc01007387 */ /* 0x000fe80000100a00 */
[----:B------:R1:W-:Y:S02]  /*181f0*/  STL.64 [R1+0x4d8], R222 ;  /* 0x0004d8de01007387 */ /* 0x0003e40000100a00 */
[C---:B-1----:R-:W-:Y:S08]  /*18200*/  HMMA.1688.F32.TF32 R220, R228.reuse, R6, R84 ;  /* 0x00000006e4dc723c */ /* 0x042ff00000081054 */
[C---:B------:R-:W-:Y:S08]  /*18210*/  HMMA.1688.F32.TF32 R84, R228.reuse, R10, R80 ;  /* 0x0000000ae454723c */ /* 0x040ff00000081050 */
[C---:B------:R-:W-:Y:S08]  /*18220*/  HMMA.1688.F32.TF32 R80, R228.reuse, R30, R76 ;  /* 0x0000001ee450723c */ /* 0x040ff0000008104c */
[C---:B------:R-:W-:Y:S08]  /*18230*/  HMMA.1688.F32.TF32 R76, R228.reuse, R26, R72 ;  /* 0x0000001ae44c723c */ /* 0x040ff00000081048 */
[C---:B------:R-:W-:Y:S01]  /*18240*/  HMMA.1688.F32.TF32 R72, R228.reuse, R22, R68 ;  /* 0x00000016e448723c */ /* 0x040fe20000081044 */
[----:B------:R-:W-:Y:S07]  /*18250*/  STL.64 [R1+0x3b0], R224 ;  /* 0x0003b0e001007387 */ /* 0x000fee0000100a00 */
[C---:B------:R-:W-:Y:S01]  /*18260*/  HMMA.1688.F32.TF32 R68, R228.reuse, R18, R64 ;  /* 0x00000012e444723c */ /* 0x040fe20000081040 */
[----:B------:R-:W-:Y:S01]  /*18270*/  STL.64 [R1+0x3b8], R226 ;  /* 0x0003b8e201007387 */ /* 0x000fe20000100a00 */
[----:B------:R-:W-:Y:S01]  /*18280*/  IMAD.MOV.U32 R245, RZ, RZ, R0 ;  /* 0x000000fffff57224 */ /* 0x000fe200078e0000 */
[----:B------:R-:W-:Y:S01]  /*18290*/  MOV R246, R2 ;  /* 0x0000000200f67202 */ /* 0x000fe20000000f00 */
[----:B------:R-:W-:Y:S01]  /*182a0*/  IMAD.MOV.U32 R247, RZ, RZ, R252 ;  /* 0x000000fffff77224 */ /* 0x000fe200078e00fc */
[----:B------:R-:W-:Y:S03]  /*182b0*/  LDS R224, [R3+UR10+0x4480] ;  /* 0x0044800a03e07984 */ /* 0x000fe60008000800 */
[C---:B------:R-:W-:Y:S01]  /*182c0*/  HMMA.1688.F32.TF32 R64, R228.reuse, R14, R60 ;  /* 0x0000000ee440723c */ /* 0x040fe2000008103c */
[----:B------:R-:W-:Y:S04]  /*182d0*/  STL.64 [R1+0x3a0], R220 ;  /* 0x0003a0dc01007387 */ /* 0x000fe80000100a00 */
[----:B------:R-:W-:Y:S03]  /*182e0*/  LDS R226, [R3+UR10+0x6480] ;  /* 0x0064800a03e27984 */ /* 0x000fe60008000800 */
[----:B------:R-:W-:Y:S01]  /*182f0*/  HMMA.1688.F32.TF32 R60, R228, R242, R56 ;  /* 0x000000f2e43c723c */ /* 0x000fe20000081038 */
[----:B------:R-:W-:Y:S04]  /*18300*/  STL.64 [R1+0x3a8], R222 ;  /* 0x0003a8de01007387 */ /* 0x000fe80000100a00 */
[----:B------:R-:W-:Y:S03]  /*18310*/  LDS R220, [R3+UR10+0x4400] ;  /* 0x0044000a03dc7984 */ /* 0x000fe60008000800 */
[C---:B------:R-:W-:Y:S01]  /*18320*/  HMMA.1688.F32.TF32 R56, R232.reuse, R6, R52 ;  /* 0x00000006e838723c */ /* 0x040fe20000081034 */
[----:B------:R-:W-:Y:S04]  /*18330*/  STL.64 [R1+0x390], R84 ;  /* 0x0003905401007387 */ /* 0x000fe80000100a00 */
[----:B------:R-:W-:Y:S03]  /*18340*/  LDS R222, [R3+UR10+0x6400] ;  /* 0x0064000a03de7984 */ /* 0x000fe60008000800 */
        /* <DEDUP_REMOVED lines=14> */
[----:B------:R-:W-:Y:S04]  /*18430*/  STL.64 [R1+0x330], R64 ;  /* 0x0003304001007387 */ /* 0x000fe80000100a00 */
[----:B------:R-:W-:Y:S04]  /*18440*/  STL.64 [R1+0x338], R66 ;  /* 0x0003384201007387 */ /* 0x000fe80000100a00 */
[----:B------:R-:W-:Y:S04]  /*18450*/  STL.64 [R1+0x320], R60 ;  /* 0x0003203c01007387 */ /* 0x000fe80000100a00 */
[----:B------:R-:W-:Y:S04]  /*18460*/  STL.64 [R1+0x328], R62 ;  /* 0x0003283e01007387 */ /* 0x000fe80000100a00 */
[----:B------:R-:W-:Y:S04]  /*18470*/  STL.64 [R1+0x310], R56 ;  /* 0x0003103801007387 */ /* 0x000fe80000100a00 */
[----:B------:R-:W-:Y:S01]  /*18480*/  LDS R221, [R5+UR10+0x4400] ;  /* 0x0044000a05dd7984 */ /* 0x000fe20008000800 */
[----:B---3--:R-:W-:Y:S03]  /*18490*/  HMMA.1688.F32.TF32 R32, R232, R14, R248 ;  /* 0x0000000ee820723c */ /* 0x008fe600000810f8 */
        /* <DEDUP_REMOVED lines=9> */
[----:B------:R-:W2:Y:S04]  /*18530*/  LDL.LU R244, [R1] ;  /* 0x0000000001f47983 */ /* 0x000ea80000300800 */
[----:B------:R-:W-:Y:S04]  /*18540*/  STL.64 [R1+0x1c0], R36 ;  /* 0x0001c02401007387 */ /* 0x000fe80000100a00 */
[----:B------:R-:W-:Y:S04]  /*18550*/  STL.64 [R1+0x1c8], R38 ;  /* 0x0001c82601007387 */ /* 0x000fe80000100a00 */
[----:B------:R1:W-:Y:S01]  /*18560*/  STL.64 [R1+0x1d0], R32 ;  /* 0x0001d02001007387 */ /* 0x0003e20000100a00 */
[----:B------:R-:W-:-:S03]  /*18570*/  IMAD.MOV.U32 R248, RZ, RZ, R236 ;  /* 0x000000fffff87224 */ /* 0x000fc600078e00ec */
[----:B------:R3:W-:Y:S01]  /*18580*/  STL.64 [R1+0x1d8], R34 ;  /* 0x0001d82201007387 */ /* 0x0007e20000100a00 */
[----:B------:R-:W-:-:S03]  /*18590*/  MOV R249, R239 ;  /* 0x000000ef00f97202 */ /* 0x000fc60000000f00 */
[----:B------:R-:W2:Y:S01]  /*185a0*/  LDL.LU R0, [R1+0x170c] ;  /* 0x00170c0001007983 */ /* 0x000ea20000300800 */
[----:B------:R-:W-:-:S03]  /*185b0*/  IMAD.MOV.U32 R250, RZ, RZ, R237 ;  /* 0x000000fffffa7224 */ /* 0x000fc600078e00ed */
[----:B------:R-:W2:Y:S01]  /*185c0*/  LDL.LU R2, [R1+0x1708] ;  /* 0x0017080001027983 */ /* 0x000ea20000300800 */
[----:B------:R-:W-:-:S03]  /*185d0*/  IMAD.MOV.U32 R251, RZ, RZ, R238 ;  /* 0x000000fffffb7224 */ /* 0x000fc600078e00ee */
[----:B------:R-:W2:Y:S04]  /*185e0*/  LDL.LU R252, [R1+0x1704] ;  /* 0x0017040001fc7983 */ /* 0x000ea80000300800 */
[----:B------:R-:W2:Y:S04]  /*185f0*/  LDL.LU R236, [R1+0x1700] ;  /* 0x0017000001ec7983 */ /* 0x000ea80000300800 */
[----:B------:R-:W4:Y:S04]  /*18600*/  LDL.LU R239, [R1+0x16fc] ;  /* 0x0016fc0001ef7983 */ /* 0x000f280000300800 */
[----:B------:R-:W4:Y:S04]  /*18610*/  LDL.LU R237, [R1+0x16f8] ;  /* 0x0016f80001ed7983 */ /* 0x000f280000300800 */
[----:B------:R-:W4:Y:S04]  /*18620*/  LDL.LU R238, [R1+0x16f4] ;  /* 0x0016f40001ee7983 */ /* 0x000f280000300800 */
[----:B-1----:R-:W4:Y:S04]  /*18630*/  LDL.LU R32, [R1+0x70] ;  /* 0x0000700001207983 */ /* 0x002f280000300800 */
[----:B------:R-:W4:Y:S04]  /*18640*/  LDL.LU R33, [R1+0x74] ;  /* 0x0000740001217983 */ /* 0x000f280000300800 */
[----:B---3--:R-:W3:Y:S04]  /*18650*/  LDL.LU R34, [R1+0x78] ;  /* 0x0000780001227983 */ /* 0x008ee80000300800 */
[----:B------:R-:W3:Y:S04]  /*18660*/  LDL.LU R35, [R1+0x7c] ;  /* 0x00007c0001237983 */ /* 0x000ee80000300800 */
[----:B------:R-:W1:Y:S04]  /*18670*/  LDS R223, [R5+UR10+0x6400] ;  /* 0x0064000a05df7984 */ /* 0x000e680008000800 */
[----:B------:R-:W-:Y:S04]  /*18680*/  LDS R225, [R5+UR10+0x4480] ;  /* 0x0044800a05e17984 */ /* 0x000fe80008000800 */
[----:B------:R-:W1:Y:S04]  /*18690*/  LDS R227, [R5+UR10+0x6480] ;  /* 0x0064800a05e37984 */ /* 0x000e680008000800 */
[----:B------:R-:W-:Y:S04]  /*186a0*/  LDS R228, [R3+UR10+0x4500] ;  /* 0x0045000a03e47984 */ /* 0x000fe80008000800 */
[----:B------:R-:W-:Y:S04]  /*186b0*/  LDS R230, [R3+UR10+0x6500] ;  /* 0x0065000a03e67984 */ /* 0x000fe80008000800 */
[----:B------:R-:W-:Y:S04]  /*186c0*/  LDS R229, [R5+UR10+0x4500] ;  /* 0x0045000a05e57984 */ /* 0x000fe80008000800 */
[----:B------:R-:W1:Y:S01]  /*186d0*/  LDS R231, [R5+UR10+0x6500] ;  /* 0x0065000a05e77984 */ /* 0x000e620008000800 */
[----:B--2---:R-:W-:Y:S01]  /*186e0*/  MOV R39, R236 ;  /* 0x000000ec00277202 */ /* 0x004fe20000000f00 */
[----:B----4-:R-:W-:Y:S01]  /*186f0*/  IMAD.MOV.U32 R38, RZ, RZ, R239 ;  /* 0x000000ffff267224 */ /* 0x010fe200078e00ef */
[----:B------:R-:W-:-:S02]  /*18700*/  MOV R36, R237 ;  /* 0x000000ed00247202 */ /* 0x000fc40000000f00 */
[----:B------:R-:W2:Y:S01]  /*18710*/  LDL.LU R237, [R1+0x16f0] ;  /* 0x0016f00001ed7983 */ /* 0x000ea20000300800 */
[----:B------:R-:W-:-:S03]  /*18720*/  IMAD.MOV.U32 R37, RZ, RZ, R238 ;  /* 0x000000ffff257224 */ /* 0x000fc600078e00ee */
[----:B------:R-:W4:Y:S04]  /*18730*/  LDL.LU R238, [R1+0x16ec] ;  /* 0x0016ec0001ee7983 */ /* 0x000f280000300800 */
[----:B------:R-:W2:Y:S04]  /*18740*/  LDL.LU R239, [R1+0x16e8] ;  /* 0x0016e80001ef7983 */ /* 0x000ea80000300800 */
[----:B------:R-:W3:Y:S04]  /*18750*/  LDL.LU R236, [R1+0x16e4] ;  /* 0x0016e40001ec7983 */ /* 0x000ee80000300800 */
[----:B------:R-:W4:Y:S04]  /*18760*/  LDL.LU R40, [R1+0x90] ;  /* 0x0000900001287983 */ /* 0x000f280000300800 */
[----:B------:R-:W4:Y:S04]  /*18770*/  LDL.LU R41, [R1+0x94] ;  /* 0x0000940001297983 */ /* 0x000f280000300800 */
[----:B------:R-:W4:Y:S04]  /*18780*/  LDL.LU R42, [R1+0x98] ;  /* 0x00009800012a7983 */ /* 0x000f280000300800 */
[----:B------:R-:W4:Y:S01]  /*18790*/  LDL.LU R43, [R1+0x9c] ;  /* 0x00009c00012b7983 */ /* 0x000f220000300800 */
[----:B--2---:R-:W-:-:S03]  /*187a0*/  IMAD.MOV.U32 R44, RZ, RZ, R239 ;  /* 0x000000ffff2c7224 */ /* 0x004fc600078e00ef */
[----:B------:R-:W2:Y:S01]  /*187b0*/  LDL.LU R239, [R1+0x16e0] ;  /* 0x0016e00001ef7983 */ /* 0x000ea20000300800 */
[----:B---3--:R-:W-:-:S03]  /*187c0*/  IMAD.MOV.U32 R45, RZ, RZ, R236 ;  /* 0x000000ffff2d7224 */ /* 0x008fc600078e00ec */
[----:B------:R-:W3:Y:S01]  /*187d0*/  LDL.LU R236, [R1+0x16dc] ;  /* 0x0016dc0001ec7983 */ /* 0x000ee20000300800 */
[----:B----4-:R-:W-:Y:S01]  /*187e0*/  MOV R46, R238 ;  /* 0x000000ee002e7202 */ /* 0x010fe20000000f00 */
[----:B------:R-:W-:Y:S02]  /*187f0*/  IMAD.MOV.U32 R47, RZ, RZ, R237 ;  /* 0x000000ffff2f7224 */ /* 0x000fe400078e00ed */
[----:B------:R-:W4:Y:S04]  /*18800*/  LDL.LU R238, [R1+0x16d8] ;  /* 0x0016d80001ee7983 */ /* 0x000f280000300800 */
[----:B------:R-:W2:Y:S04]  /*18810*/  LDL.LU R237, [R1+0x16d4] ;  /* 0x0016d40001ed7983 */ /* 0x000ea80000300800 */
[----:B------:R-:W2:Y:S04]  /*18820*/  LDL.LU R56, [R1+0xd0] ;  /* 0x0000d00001387983 */ /* 0x000ea80000300800 */
[----:B------:R-:W2:Y:S04]  /*18830*/  LDL.LU R57, [R1+0xd4] ;  /* 0x0000d40001397983 */ /* 0x000ea80000300800 */
[----:B------:R-:W2:Y:S01]  /*18840*/  LDL.LU R58, [R1+0xd8] ;  /* 0x0000d800013a7983 */ /* 0x000ea20000300800 */
[----:B---3--:R-:W-:-:S03]  /*18850*/  IMAD.MOV.U32 R59, RZ, RZ, R236 ;  /* 0x000000ffff3b7224 */ /* 0x008fc600078e00ec */
[----:B------:R-:W3:Y:S04]  /*18860*/  LDL.LU R236, [R1+0x16d0] ;  /* 0x0016d00001ec7983 */ /* 0x000ee80000300800 */
[----:B------:R-:W3:Y:S04]  /*18870*/  LDL.LU R60, [R1+0xe0] ;  /* 0x0000e000013c7983 */ /* 0x000ee80000300800 */
[----:B------:R-:W3:Y:S04]  /*18880*/  LDL.LU R61, [R1+0xe4] ;  /* 0x0000e400013d7983 */ /* 0x000ee80000300800 */
[----:B------:R-:W3:Y:S04]  /*18890*/  LDL.LU R62, [R1+0xe8] ;  /* 0x0000e800013e7983 */ /* 0x000ee80000300800 */
[----:B------:R-:W3:Y:S04]  /*188a0*/  LDL.LU R63, [R1+0xec] ;  /* 0x0000ec00013f7983 */ /* 0x000ee80000300800 */
[----:B------:R-:W1:Y:S04]  /*188b0*/  LDL.LU R68, [R1+0x100] ;  /* 0x0001000001447983 */ /* 0x000e680000300800 */
[----:B------:R-:W1:Y:S04]  /*188c0*/  LDL.LU R69, [R1+0x104] ;  /* 0x0001040001457983 */ /* 0x000e680000300800 */
[----:B------:R-:W1:Y:S04]  /*188d0*/  LDL.LU R70, [R1+0x108] ;  /* 0x0001080001467983 */ /* 0x000e680000300800 */
[----:B------:R-:W1:Y:S04]  /*188e0*/  LDL.LU R71, [R1+0x10c] ;  /* 0x00010c0001477983 */ /* 0x000e680000300800 */
[----:B------:R-:W3:Y:S04]  /*188f0*/  LDL.LU R72, [R1+0x110] ;  /* 0x0001100001487983 */ /* 0x000ee80000300800 */
        /* <DEDUP_REMOVED lines=17> */
[----:B------:R-:W3:Y:S01]  /*18a10*/  LDL.LU R66, [R1+0xf8] ;  /* 0x0000f80001427983 */ /* 0x000ee20000300800 */
[----:B--2---:R-:W-:Y:S01]  /*18a20*/  IMAD.MOV.U32 R52, RZ, RZ, R237 ;  /* 0x000000ffff347224 */ /* 0x004fe200078e00ed */
[----:B------:R-:W-:Y:S01]  /*18a30*/  MOV R54, R239 ;  /* 0x000000ef00367202 */ /* 0x000fe20000000f00 */
[----:B----4-:R-:W-:Y:S01]  /*18a40*/  IMAD.MOV.U32 R53, RZ, RZ, R238 ;  /* 0x000000ffff357224 */ /* 0x010fe200078e00ee */
[----:B---3--:R-:W-:-:S02]  /*18a50*/  MOV R67, R236 ;  /* 0x000000ec00437202 */ /* 0x008fc40000000f00 */
[----:B------:R-:W2:Y:S04]  /*18a60*/  LDL.LU R236, [R1+0x16cc] ;  /* 0x0016cc0001ec7983 */ /* 0x000ea80000300800 */
[----:B------:R-:W2:Y:S04]  /*18a70*/  LDL.LU R237, [R1+0x16c8] ;  /* 0x0016c80001ed7983 */ /* 0x000ea80000300800 */
[----:B------:R-:W2:Y:S04]  /*18a80*/  LDL.LU R238, [R1+0x16c4] ;  /* 0x0016c40001ee7983 */ /* 0x000ea80000300800 */
[----:B------:R-:W2:Y:S04]  /*18a90*/  LDL.LU R239, [R1+0x16c0] ;  /* 0x0016c00001ef7983 */ /* 0x000ea80000300800 */
[----:B------:R-:W3:Y:S04]  /*18aa0*/  LDL.LU R55, [R1+0xcc] ;  /* 0x0000cc0001377983 */ /* 0x000ee80000300800 */
[----:B------:R-:W4:Y:S04]  /*18ab0*/  LDL.LU R48, [R1+0xb0] ;  /* 0x0000b00001307983 */ /* 0x000f280000300800 */
[----:B------:R-:W4:Y:S04]  /*18ac0*/  LDL.LU R49, [R1+0xb4] ;  /* 0x0000b40001317983 */ /* 0x000f280000300800 */
[----:B------:R-:W4:Y:S04]  /*18ad0*/  LDL.LU R50, [R1+0xb8] ;  /* 0x0000b80001327983 */ /* 0x000f280000300800 */
[----:B------:R-:W4:Y:S01]  /*18ae0*/  LDL.LU R51, [R1+0xbc] ;  /* 0x0000bc0001337983 */ /* 0x000f220000300800 */
[C---:B-1----:R-:W-:Y:S08]  /*18af0*/  HMMA.1688.F32.TF32 R68, R220.reuse, R22, R68 ;  /* 0x00000016dc44723c */ /* 0x042ff00000081044 */
[C---:B------:R-:W-:Y:S08]  /*18b00*/  HMMA.1688.F32.TF32 R72, R220.reuse, R26, R72 ;  /* 0x0000001adc48723c */ /* 0x040ff00000081048 */
[C---:B------:R-:W-:Y:S08]  /*18b10*/  HMMA.1688.F32.TF32 R76, R220.reuse, R30, R76 ;  /* 0x0000001edc4c723c */ /* 0x040ff0000008104c */
[C---:B------:R-:W-:Y:S08]  /*18b20*/  HMMA.1688.F32.TF32 R84, R220.reuse, R6, R84 ;  /* 0x00000006dc54723c */ /* 0x040ff00000081054 */
[C---:B------:R-:W-:Y:S11]  /*18b30*/  HMMA.1688.F32.TF32 R80, R220.reuse, R10, R80 ;  /* 0x0000000adc50723c */ /* 0x040ff60000081050 */
[----:B------:R-:W-:Y:S04]  /*18b40*/  STL.64 [R1+0x790], R84 ;  /* 0x0007905401007387 */ /* 0x000fe80000100a00 */
[----:B------:R1:W-:Y:S01]  /*18b50*/  STL.64 [R1+0x798], R86 ;  /* 0x0007985601007387 */ /* 0x0003e20000100a00 */
[C---:B------:R-:W-:Y:S08]  /*18b60*/  HMMA.1688.F32.TF32 R60, R220.reuse, R14, R60 ;  /* 0x0000000edc3c723c */ /* 0x040ff0000008103c */
[C---:B------:R-:W-:Y:S01]  /*18b70*/  HMMA.1688.F32.TF32 R64, R220.reuse, R18, R64 ;  /* 0x00000012dc40723c */ /* 0x040fe20000081040 */
[----:B-1----:R-:W2:Y:S04]  /*18b80*/  LDL.LU.64 R86, [R1+0x16b8] ;  /* 0x0016b80001567983 */ /* 0x002ea80000300a00 */
[----:B------:R-:W2:Y:S04]  /*18b90*/  LDL.LU.64 R84, [R1+0x16b0] ;  /* 0x0016b00001547983 */ /* 0x000ea80000300a00 */
[----:B------:R-:W-:Y:S04]  /*18ba0*/  STL.64 [R1+0x780], R80 ;  /* 0x0007805001007387 */ /* 0x000fe80000100a00 */
[----:B------:R1:W-:Y:S01]  /*18bb0*/  STL.64 [R1+0x788], R82 ;  /* 0x0007885201007387 */ /* 0x0003e20000100a00 */
[----:B------:R-:W-:Y:S03]  /*18bc0*/  HMMA.1688.F32.TF32 R220, R220, R242, R56 ;  /* 0x000000f2dcdc723c */ /* 0x000fe60000081038 */
[----:B-1----:R-:W2:Y:S04]  /*18bd0*/  LDL.LU.64 R82, [R1+0x16a8] ;  /* 0x0016a80001527983 */ /* 0x002ea80000300a00 */
[----:B------:R-:W2:Y:S04]  /*18be0*/  LDL.LU.64 R80, [R1+0x16a0] ;  /* 0x0016a00001507983 */ /* 0x000ea80000300a00 */
[----:B------:R-:W-:Y:S04]  /*18bf0*/  STL.64 [R1+0x770], R76 ;  /* 0x0007704c01007387 */ /* 0x000fe80000100a00 */
[----:B------:R1:W-:Y:S04]  /*18c00*/  STL.64 [R1+0x778], R78 ;  /* 0x0007784e01007387 */ /* 0x0003e80000100a00 */
        /* <DEDUP_REMOVED lines=22> */
[----:B------:R-:W2:Y:S04]  /*18d70*/  LDL.LU.64 R58, [R1+0x1648] ;  /* 0x00164800013a7983 */ /* 0x000ea80000300a00 */
[----:B------:R-:W2:Y:S04]  /*18d80*/  LDL.LU.64 R56, [R1+0x1640] ;  /* 0x0016400001387983 */ /* 0x000ea80000300a00 */
[----:B------:R1:W-:Y:S04]  /*18d90*/  STL.64 [R1+0x5e0], R220 ;  /* 0x0005e0dc01007387 */ /* 0x0003e80000100a00 */
[----:B------:R-:W-:Y:S04]  /*18da0*/  STL.64 [R1+0x5e8], R222 ;  /* 0x0005e8de01007387 */ /* 0x000fe80000100a00 */
[----:B-1----:R-:W2:Y:S01]  /*18db0*/  LDL.LU R220, [R1+0x60] ;  /* 0x0000600001dc7983 */ /* 0x002ea20000300800 */
[C---:B---3--:R-:W-:Y:S08]  /*18dc0*/  HMMA.1688.F32.TF32 R52, R224.reuse, R6, R52 ;  /* 0x00000006e034723c */ /* 0x048ff00000081034 */
[C---:B----4-:R-:W-:Y:S11]  /*18dd0*/  HMMA.1688.F32.TF32 R48, R224.reuse, R10, R48 ;  /* 0x0000000ae030723c */ /* 0x050ff60000081030 */
[----:B------:R-:W-:Y:S04]  /*18de0*/  STL.64 [R1+0x5d0], R52 ;  /* 0x0005d03401007387 */ /* 0x000fe80000100a00 */
        /* <DEDUP_REMOVED lines=21> */
[----:B-1----:R-:W4:Y:S04]  /*18f40*/  LDL.LU.64 R34, [R1+0x15e8] ;  /* 0x0015e80001227983 */ /* 0x002f280000300a00 */
[----:B------:R-:W4:Y:S01]  /*18f50*/  LDL.LU.64 R32, [R1+0x15e0] ;  /* 0x0015e00001207983 */ /* 0x000f220000300a00 */
[----:B------:R-:W-:Y:S01]  /*18f60*/  IMAD.MOV.U32 R221, RZ, RZ, R252 ;  /* 0x000000ffffdd7224 */ /* 0x000fe200078e00fc */
[----:B------:R-:W-:Y:S01]  /*18f70*/  MOV R223, R0 ;  /* 0x0000000000df7202 */ /* 0x000fe20000000f00 */
[----:B------:R-:W-:Y:S01]  /*18f80*/  IMAD.MOV.U32 R222, RZ, RZ, R2 ;  /* 0x000000ffffde7224 */ /* 0x000fe200078e0002 */
[-C--:B------:R-:W-:Y:S08]  /*18f90*/  HMMA.1688.F32.TF32 R248, R224, R242.reuse, R248 ;  /* 0x000000f2e0f8723c */ /* 0x080ff000000810f8 */
[----:B--2---:R-:W-:Y:S01]  /*18fa0*/  HMMA.1688.F32.TF32 R236, R232, R242, R236 ;  /* 0x000000f2e8ec723c */ /* 0x004fe200000810ec */
[----:B------:R-:W-:Y:S04]  /*18fb0*/  LDS R232, [R3+UR10+0x4580] ;  /* 0x0045800a03e87984 */ /* 0x000fe80008000800 */
[----:B------:R-:W-:Y:S04]  /*18fc0*/  LDS R234, [R3+UR10+0x6580] ;  /* 0x0065800a03ea7984 */ /* 0x000fe80008000800 */
[----:B------:R-:W-:Y:S04]  /*18fd0*/  LDS R233, [R5+UR10+0x4580] ;  /* 0x0045800a05e97984 */ /* 0x000fe80008000800 */
[----:B------:R-:W1:Y:S01]  /*18fe0*/  LDS R235, [R5+UR10+0x6580] ;  /* 0x0065800a05eb7984 */ /* 0x000e620008000800 */
[----:B------:R-:W-:Y:S08]  /*18ff0*/  HMMA.1688.F32.TF32 R220, R224, R14, R220 ;  /* 0x0000000ee0dc723c */ /* 0x000ff000000810dc */
[C---:B------:R-:W-:Y:S11]  /*19000*/  HMMA.1688.F32.TF32 R224, R228.reuse, R6, R244 ;  /* 0x00000006e4e0723c */ /* 0x040ff600000810f4 */
[----:B------:R-:W-:Y:S04]  /*19010*/  STL.64 [R1+0x580], R220 ;  /* 0x000580dc01007387 */ /* 0x000fe80000100a00 */
[----:B------:R4:W-:Y:S04]  /*19020*/  STL.64 [R1+0x588], R222 ;  /* 0x000588de01007387 */ /* 0x0009e80000100a00 */
[----:B------:R-:W-:Y:S04]  /*19030*/  STL.64 [R1+0x2f0], R248 ;  /* 0x0002f0f801007387 */ /* 0x000fe80000100a00 */
[----:B------:R-:W-:Y:S04]  /*19040*/  STL.64 [R1+0x2f8], R250 ;  /* 0x0002f8fa01007387 */ /* 0x000fe80000100a00 */
[----:B------:R-:W-:Y:S04]  /*19050*/  STL.64 [R1+0x2e0], R224 ;  /* 0x0002e0e001007387 */ /* 0x000fe80000100a00 */
[----:B------:R-:W-:Y:S01]  /*19060*/  STL.64 [R1+0x2e8], R226 ;  /* 0x0002e8e201007387 */ /* 0x000fe20000100a00 */
[C---:B---3--:R-:W-:Y:S08]  /*19070*/  HMMA.1688.F32.TF32 R36, R228.reuse, R30, R36 ;  /* 0x0000001ee424723c */ /* 0x048ff00000081024 */
[C---:B----4-:R-:W-:Y:S08]  /*19080*/  HMMA.1688.F32.TF32 R220, R228.reuse, R10, R32 ;  /* 0x0000000ae4dc723c */ /* 0x050ff00000081020 */
[C---:B------:R-:W-:Y:S08]  /*19090*/  HMMA.1688.F32.TF32 R32, R228.reuse, R26, R40 ;  /* 0x0000001ae420723c */ /* 0x040ff00000081028 */
[C---:B------:R-:W-:Y:S01]  /*190a0*/  HMMA.1688.F32.TF32 R40, R228.reuse, R22, R44 ;  /* 0x00000016e428723c */ /* 0x040fe2000008102c */
[----:B------:R-:W-:Y:S04]  /*190b0*/  LDS R44, [R3+UR10+0x4680] ;  /* 0x0046800a032c7984 */ /* 0x000fe80008000800 */
[----:B------:R-:W-:Y:S04]  /*190c0*/  STL.64 [R1+0x2d0], R220 ;  /* 0x0002d0dc01007387 */ /* 0x000fe80000100a00 */
[----:B------:R-:W-:Y:S04]  /*190d0*/  STL.64 [R1+0x2d8], R222 ;  /* 0x0002d8de01007387 */ /* 0x000fe80000100a00 */
[----:B------:R-:W-:Y:S04]  /*190e0*/  STL.64 [R1+0x2c0], R36 ;  /* 0x0002c02401007387 */ /* 0x000fe80000100a00 */
[----:B------:R2:W-:Y:S04]  /*190f0*/  STL.64 [R1+0x2c8], R38 ;  /* 0x0002c82601007387 */ /* 0x0005e80000100a00 */
[----:B------:R-:W-:Y:S04]  /*19100*/  STL.64 [R1+0x2b0], R32 ;  /* 0x0002b02001007387 */ /* 0x000fe80000100a00 */
[----:B------:R3:W-:Y:S01]  /*19110*/  STL.64 [R1+0x2b8], R34 ;  /* 0x0002b82201007387 */ /* 0x0007e20000100a00 */
[C---:B--2---:R-:W-:Y:S03]  /*19120*/  HMMA.1688.F32.TF32 R36, R228.reuse, R18, R48 ;  /* 0x00000012e424723c */ /* 0x044fe60000081030 */
[----:B------:R-:W-:Y:S04]  /*19130*/  STL.64 [R1+0x2a0], R40 ;  /* 0x0002a02801007387 */ /* 0x000fe80000100a00 */
[----:B------:R2:W-:Y:S01]  /*19140*/  STL.64 [R1+0x2a8], R42 ;  /* 0x0002a82a01007387 */ /* 0x0005e20000100a00 */
[C---:B---3--:R-:W-:Y:S03]  /*19150*/  HMMA.1688.F32.TF32 R32, R228.reuse, R14, R52 ;  /* 0x0000000ee420723c */ /* 0x048fe60000081034 */
[----:B------:R-:W-:Y:S04]  /*19160*/  LDS R46, [R3+UR10+0x6680] ;  /* 0x0066800a032e7984 */ /* 0x000fe80008000800 */
[----:B------:R-:W-:Y:S01]  /*19170*/  LDS R45, [R5+UR10+0x4680] ;  /* 0x0046800a052d7984 */ /* 0x000fe20008000800 */
[----:B--2---:R-:W-:Y:S03]  /*19180*/  HMMA.1688.F32.TF32 R40, R228, R242, R56 ;  /* 0x000000f2e428723c */ /* 0x004fe60000081038 */
[----:B------:R-:W-:Y:S04]  /*19190*/  LDS R47, [R5+UR10+0x6680] ;  /* 0x0066800a052f7984 */ /* 0x000fe80008000800 */
[----:B------:R-:W-:Y:S04]  /*191a0*/  STL.64 [R1+0x290], R36 ;  /* 0x0002902401007387 */ /* 0x000fe80000100a00 */
[----:B------:R1:W-:Y:S04]  /*191b0*/  STL.64 [R1+0x298], R38 ;  /* 0x0002982601007387 */ /* 0x0003e80000100a00 */
[----:B------:R-:W-:Y:S04]  /*191c0*/  STL.64 [R1+0x280], R32 ;  /* 0x0002802001007387 */ /* 0x000fe80000100a00 */
[----:B------:R2:W-:Y:S01]  /*191d0*/  STL.64 [R1+0x288], R34 ;  /* 0x0002882201007387 */ /* 0x0005e20000100a00 */
[C---:B-1----:R-:W-:Y:S03]  /*191e0*/  HMMA.1688.F32.TF32 R36, R232.reuse, R6, R60 ;  /* 0x00000006e824723c */ /* 0x042fe6000008103c */
[----:B------:R-:W-:Y:S04]  /*191f0*/  STL.64 [R1+0x270], R40 ;  /* 0x0002702801007387 */ /* 0x000fe80000100a00 */
[----:B------:R1:W-:Y:S01]  /*19200*/  STL.64 [R1+0x278], R42 ;  /* 0x0002782a01007387 */ /* 0x0003e20000100a00 */
[----:B--2---:R-:W-:Y:S01]  /*19210*/  HMMA.1688.F32.TF32 R32, R232, R10, R64 ;  /* 0x0000000ae820723c */ /* 0x004fe20000081040 */
[----:B------:R-:W-:Y:S01]  /*19220*/  IMAD.MOV.U32 R224, RZ, RZ, R25 ;  /* 0x000000ffffe07224 */ /* 0x000fe200078e0019 */
[----:B------:R-:W-:Y:S01]  /*19230*/  MOV R226, R24 ;  /* 0x0000001800e27202 */ /* 0x000fe20000000f00 */
[----:B------:R-:W-:Y:S01]  /*19240*/  IMAD.MOV.U32 R225, RZ, RZ, R28 ;  /* 0x000000ffffe17224 */ /* 0x000fe200078e001c */
[----:B------:R-:W-:Y:S01]  /*19250*/  LDS R61, [R5+UR10+0x8080] ;  /* 0x0080800a053d7984 */ /* 0x000fe20008000800 */
[----:B------:R-:W-:-:S03]  /*19260*/  IMAD.MOV.U32 R227, RZ, RZ, R29 ;  /* 0x000000ffffe37224 */ /* 0x000fc600078e001d */
[----:B------:R-:W-:Y:S01]  /*19270*/  LDS R63, [R5+UR10+0xa080] ;  /* 0x00a0800a053f7984 */ /* 0x000fe20008000800 */
        /* <DEDUP_REMOVED lines=8> */
[C---:B--2---:R-:W-:Y:S03]  /*19300*/  HMMA.1688.F32.TF32 R32, R232.reuse, R22, R76 ;  /* 0x00000016e820723c */ /* 0x044fe6000008104c */
[----:B------:R-:W-:Y:S04]  /*19310*/  LDS R60, [R3+UR10+0x8080] ;  /* 0x0080800a033c7984 */ /* 0x000fe80008000800 */
[----:B------:R-:W-:Y:S01]  /*19320*/  LDS R62, [R3+UR10+0xa080] ;  /* 0x00a0800a033e7984 */ /* 0x000fe20008000800 */
[C---:B-1----:R-:W-:Y:S03]  /*19330*/  HMMA.1688.F32.TF32 R40, R232.reuse, R18, R80 ;  /* 0x00000012e828723c */ /* 0x042fe60000081050 */
[----:B------:R-:W-:Y:S04]  /*19340*/  STL.64 [R1+0x230], R36 ;  /* 0x0002302401007387 */ /* 0x000fe80000100a00 */
[----:B------:R1:W-:Y:S04]  /*19350*/  STL.64 [R1+0x238], R38 ;  /* 0x0002382601007387 */ /* 0x0003e80000100a00 */
[----:B------:R-:W-:Y:S04]  /*19360*/  STL.64 [R1+0x220], R32 ;  /* 0x0002202001007387 */ /* 0x000fe80000100a00 */
[----:B------:R2:W-:Y:S04]  /*19370*/  STL.64 [R1+0x228], R34 ;  /* 0x0002282201007387 */ /* 0x0005e80000100a00 */
[----:B------:R-:W-:Y:S04]  /*19380*/  STL.64 [R1+0x210], R40 ;  /* 0x0002102801007387 */ /* 0x000fe80000100a00 */
[----:B------:R-:W-:Y:S04]  /*19390*/  STL.64 [R1+0x218], R42 ;  /* 0x0002182a01007387 */ /* 0x000fe80000100a00 */
[----:B------:R-:W-:Y:S04]  /*193a0*/  LDS R40, [R3+UR10+0x4600] ;  /* 0x0046000a03287984 */ /* 0x000fe80008000800 */
[----:B------:R-:W-:Y:S04]  /*193b0*/  LDS R42, [R3+UR10+0x6600] ;  /* 0x0066000a032a7984 */ /* 0x000fe80008000800 */
[----:B------:R-:W-:Y:S04]  /*193c0*/  LDS R41, [R5+UR10+0x4600] ;  /* 0x0046000a05297984 */ /* 0x000fe80008000800 */
[----:B------:R-:W3:Y:S01]  /*193d0*/  LDS R43, [R5+UR10+0x6600] ;  /* 0x0066000a052b7984 */ /* 0x000ee20008000800 */
[C---:B-1----:R-:W-:Y:S08]  /*193e0*/  HMMA.1688.F32.TF32 R36, R232.reuse, R14, R84 ;  /* 0x0000000ee824723c */ /* 0x042ff00000081054 */
[----:B--2---:R-:W-:Y:S11]  /*193f0*/  HMMA.1688.F32.TF32 R32, R232, R242, R88 ;  /* 0x000000f2e820723c */ /* 0x004ff60000081058 */
[----:B------:R-:W-:Y:S04]  /*19400*/  STL.64 [R1+0x200], R36 ;  /* 0x0002002401007387 */ /* 0x000fe80000100a00 */
[----:B------:R-:W-:Y:S01]  /*19410*/  STL.64 [R1+0x208], R38 ;  /* 0x0002082601007387 */ /* 0x000fe20000100a00 */
[C---:B---3--:R-:W-:Y:S03]  /*19420*/  HMMA.1688.F32.TF32 R52, R40.reuse, R6, R216 ;  /* 0x000000062834723c */ /* 0x048fe600000810d8 */
[----:B------:R-:W-:Y:S04]  /*19430*/  STL.64 [R1+0x1f0], R32 ;  /* 0x0001f02001007387 */ /* 0x000fe80000100a00 */
[----:B------:R-:W-:Y:S01]  /*19440*/  STL.64 [R1+0x1f8], R34 ;  /* 0x0001f82201007387 */ /* 0x000fe20000100a00 */
[C---:B------:R-:W-:Y:S03]  /*19450*/  HMMA.1688.F32.TF32 R56, R40.reuse, R10, R92 ;  /* 0x0000000a2838723c */ /* 0x040fe6000008105c */
[----:B------:R-:W-:Y:S04]  /*19460*/  LDS R36, [R3+UR10+0x4700] ;  /* 0x0047000a03247984 */ /* 0x000fe80008000800 */
[----:B------:R-:W-:Y:S01]  /*19470*/  LDS R38, [R3+UR10+0x6700] ;  /* 0x0067000a03267984 */ /* 0x000fe20008000800 */
[C---:B------:R-:W-:Y:S03]  /*19480*/  HMMA.1688.F32.TF32 R48, R40.reuse, R30, R96 ;  /* 0x0000001e2830723c */ /* 0x040fe60000081060 */
[----:B------:R-:W-:Y:S04]  /*19490*/  LDS R37, [R5+UR10+0x4700] ;  /* 0x0047000a05257984 */ /* 0x000fe80008000800 */
[----:B------:R-:W-:Y:S04]  /*194a0*/  STL.64 [R1+0x720], R52 ;  /* 0x0007203401007387 */ /* 0x000fe80000100a00 */
[----:B------:R1:W-:Y:S04]  /*194b0*/  STL.64 [R1+0x728], R54 ;  /* 0x0007283601007387 */ /* 0x0003e80000100a00 */
[----:B------:R-:W-:Y:S04]  /*194c0*/  LDS R39, [R5+UR10+0x6700] ;  /* 0x0067000a05277984 */ /* 0x000fe80008000800 */
[----:B------:R-:W-:Y:S01]  /*194d0*/  LDS R32, [R3+UR10+0x4780] ;  /* 0x0047800a03207984 */ /* 0x000fe20008000800 */
[C---:B-1----:R-:W-:Y:S03]  /*194e0*/  HMMA.1688.F32.TF32 R52, R40.reuse, R26, R100 ;  /* 0x0000001a2834723c */ /* 0x042fe60000081064 */
[----:B------:R-:W-:Y:S04]  /*194f0*/  STL.64 [R1+0x710], R56 ;  /* 0x0007103801007387 */ /* 0x000fe80000100a00 */
[----:B------:R1:W-:Y:S04]  /*19500*/  STL.64 [R1+0x718], R58 ;  /* 0x0007183a01007387 */ /* 0x0003e80000100a00 */
[----:B------:R-:W-:Y:S04]  /*19510*/  STL.64 [R1+0x700], R48 ;  /* 0x0007003001007387 */ /* 0x000fe80000100a00 */
[----:B------:R2:W-:Y:S01]  /*19520*/  STL.64 [R1+0x708], R50 ;  /* 0x0007083201007387 */ /* 0x0005e20000100a00 */
[C---:B-1----:R-:W-:Y:S03]  /*19530*/  HMMA.1688.F32.TF32 R56, R40.reuse, R22, R104 ;  /* 0x000000162838723c */ /* 0x042fe60000081068 */
[----:B------:R-:W-:Y:S04]  /*19540*/  LDS R34, [R3+UR10+0x6780] ;  /* 0x0067800a03227984 */ /* 0x000fe80008000800 */
[----:B------:R-:W-:Y:S01]  /*19550*/  STL.64 [R1+0x6f0], R52 ;  /* 0x0006f03401007387 */ /* 0x000fe20000100a00 */
[C---:B--2---:R-:W-:Y:S03]  /*19560*/  HMMA.1688.F32.TF32 R48, R40.reuse, R18, R108 ;  /* 0x000000122830723c */ /* 0x044fe6000008106c */
[----:B------:R1:W-:Y:S04]  /*19570*/  STL.64 [R1+0x6f8], R54 ;  /* 0x0006f83601007387 */ /* 0x0003e80000100a00 */
[----:B------:R-:W-:Y:S04]  /*19580*/  LDS R33, [R5+UR10+0x4780] ;  /* 0x0047800a05217984 */ /* 0x000fe80008000800 */
[----:B------:R-:W2:Y:S01]  /*19590*/  LDS R35, [R5+UR10+0x6780] ;  /* 0x0067800a05237984 */ /* 0x000ea20008000800 */
[C---:B-1----:R-:W-:Y:S03]  /*195a0*/  HMMA.1688.F32.TF32 R52, R40.reuse, R14, R112 ;  /* 0x0000000e2834723c */ /* 0x042fe60000081070 */
[----:B------:R-:W-:Y:S04]  /*195b0*/  LDS R93, [R5+UR10+0x8100] ;  /* 0x0081000a055d7984 */ /* 0x000fe80008000800 */
[----:B------:R-:W-:Y:S01]  /*195c0*/  LDS R95, [R5+UR10+0xa100] ;  /* 0x00a1000a055f7984 */ /* 0x000fe20008000800 */
[----:B------:R-:W-:Y:S03]  /*195d0*/  HMMA.1688.F32.TF32 R40, R40, R242, R116 ;  /* 0x000000f22828723c */ /* 0x000fe60000081074 */
        /* <DEDUP_REMOVED lines=12> */
[----:B-1----:R-:W-:Y:S08]  /*196a0*/  HMMA.1688.F32.TF32 R40, R44, R30, R128 ;  /* 0x0000001e2c28723c */ /* 0x002ff00000081080 */
[----:B--2---:R-:W-:Y:S01]  /*196b0*/  HMMA.1688.F32.TF32 R248, R32, R18, R204 ;  /* 0x0000001220f8723c */ /* 0x004fe200000810cc */
[----:B------:R-:W-:Y:S04]  /*196c0*/  STL.64 [R1+0x560], R48 ;  /* 0x0005603001007387 */ /* 0x000fe80000100a00 */
[----:B------:R1:W-:Y:S04]  /*196d0*/  STL.64 [R1+0x568], R50 ;  /* 0x0005683201007387 */ /* 0x0003e80000100a00 */
[----:B------:R-:W-:Y:S04]  /*196e0*/  STL.64 [R1+0x550], R52 ;  /* 0x0005503401007387 */ /* 0x000fe80000100a00 */
[----:B------:R2:W-:Y:S01]  /*196f0*/  STL.64 [R1+0x558], R54 ;  /* 0x0005583601007387 */ /* 0x0005e20000100a00 */
[C---:B-1----:R-:W-:Y:S03]  /*19700*/  HMMA.1688.F32.TF32 R48, R44.reuse, R26, R132 ;  /* 0x0000001a2c30723c */ /* 0x042fe60000081084 */
[----:B------:R-:W-:Y:S04]  /*19710*/  STL.64 [R1+0x540], R40 ;  /* 0x0005402801007387 */ /* 0x000fe80000100a00 */
[----:B------:R1:W-:Y:S01]  /*19720*/  STL.64 [R1+0x548], R42 ;  /* 0x0005482a01007387 */ /* 0x0003e20000100a00 */
[----:B--2---:R-:W-:Y:S08]  /*19730*/  HMMA.1688.F32.TF32 R52, R44, R22, R136 ;  /* 0x000000162c34723c */ /* 0x004ff00000081088 */
[----:B------:R-:W-:Y:S01]  /*19740*/  HMMA.1688.F32.TF32 R244, R32, R14, R208 ;  /* 0x0000000e20f4723c */ /* 0x000fe200000810d0 */
[----:B------:R-:W-:Y:S01]  /*19750*/  IMAD.MOV.U32 R59, RZ, RZ, R21 ;  /* 0x000000ffff3b7224 */ /* 0x000fe200078e0015 */
[----:B------:R-:W-:Y:S04]  /*19760*/  LDS R125, [R5+UR10+0x8180] ;  /* 0x0081800a057d7984 */ /* 0x000fe80008000800 */
[----:B------:R-:W-:Y:S02]  /*19770*/  LDS R127, [R5+UR10+0xa180] ;  /* 0x00a1800a057f7984 */ /* 0x000fe40008000800 */
[C---:B-1----:R-:W-:Y:S02]  /*19780*/  HMMA.1688.F32.TF32 R40, R44.reuse, R18, R140 ;  /* 0x000000122c28723c */ /* 0x042fe4000008108c */
[----:B------:R-:W-:Y:S04]  /*19790*/  STL.64 [R1+0x530], R48 ;  /* 0x0005303001007387 */ /* 0x000fe80000100a00 */
[----:B------:R1:W-:Y:S04]  /*197a0*/  STL.64 [R1+0x538], R50 ;  /* 0x0005383201007387 */ /* 0x0003e80000100a00 */
[----:B------:R2:W-:Y:S04]  /*197b0*/  STL.64 [R1+0x520], R52 ;  /* 0x0005203401007387 */ /* 0x0005e80000100a00 */
[----:B------:R3:W-:Y:S01]  /*197c0*/  STL.64 [R1+0x528], R54 ;  /* 0x0005283601007387 */ /* 0x0007e20000100a00 */
[C---:B-1----:R-:W-:Y:S04]  /*197d0*/  HMMA.1688.F32.TF32 R48, R44.reuse, R14, R144 ;  /* 0x0000000e2c30723c */ /* 0x042fe80000081090 */
[----:B------:R-:W-:Y:S04]  /*197e0*/  STL.64 [R1+0x510], R40 ;  /* 0x0005102801007387 */ /* 0x000fe80000100a00 */
[----:B------:R1:W-:Y:S01]  /*197f0*/  STL.64 [R1+0x518], R42 ;  /* 0x0005182a01007387 */ /* 0x0003e20000100a00 */
[----:B------:R-:W-:Y:S01]  /*19800*/  HMMA.1688.F32.TF32 R44, R44, R242, R148 ;  /* 0x000000f22c2c723c */ /* 0x000fe20000081094 */
[----:B--2---:R-:W-:Y:S01]  /*19810*/  MOV R52, R9 ;  /* 0x0000000900347202 */ /* 0x004fe20000000f00 */
[----:B------:R-:W-:Y:S01]  /*19820*/  IMAD.MOV.U32 R53, RZ, RZ, R12 ;  /* 0x000000ffff357224 */ /* 0x000fe200078e000c */
[----:B---3--:R-:W-:Y:S01]  /*19830*/  MOV R55, R20 ;  /* 0x0000001400377202 */ /* 0x008fe20000000f00 */
[----:B------:R-:W-:Y:S01]  /*19840*/  IMAD.MOV.U32 R54, RZ, RZ, R16 ;  /* 0x000000ffff367224 */ /* 0x000fe200078e0010 */
[----:B------:R-:W-:Y:S03]  /*19850*/  LDS R124, [R3+UR10+0x8180] ;  /* 0x0081800a037c7984 */ /* 0x000fe60008000800 */
[C---:B-1----:R-:W-:Y:S01]  /*19860*/  HMMA.1688.F32.TF32 R40, R36.reuse, R6, R152 ;  /* 0x000000062428723c */ /* 0x042fe20000081098 */
[----:B------:R-:W-:Y:S04]  /*19870*/  LDS R126, [R3+UR10+0xa180] ;  /* 0x00a1800a037e7984 */ /* 0x000fe80008000800 */
[----:B------:R-:W-:Y:S04]  /*19880*/  STL.64 [R1+0x500], R48 ;  /* 0x0005003001007387 */ /* 0x000fe80000100a00 */
[----:B------:R1:W-:Y:S04]  /*19890*/  STL.64 [R1+0x508], R50 ;  /* 0x0005083201007387 */ /* 0x0003e80000100a00 */
[----:B------:R-:W2:Y:S04]  /*198a0*/  LDL R223, [R1+0x5b4] ;  /* 0x0005b40001df7983 */ /* 0x000ea80000100800 */
[----:B------:R-:W-:Y:S01]  /*198b0*/  STL.64 [R1+0x1b0], R44 ;  /* 0x0001b02c01007387 */ /* 0x000fe20000100a00 */
[C---:B-1----:R-:W-:Y:S03]  /*198c0*/  HMMA.1688.F32.TF32 R48, R36.reuse, R10, R156 ;  /* 0x0000000a2430723c */ /* 0x042fe6000008109c */
[----:B------:R1:W-:Y:S04]  /*198d0*/  STL.64 [R1+0x1b8], R46 ;  /* 0x0001b82e01007387 */ /* 0x0003e80000100a00 */
[----:B------:R-:W-:Y:S04]  /*198e0*/  STL.64 [R1+0x1a0], R40 ;  /* 0x0001a02801007387 */ /* 0x000fe80000100a00 */
[----:B------:R3:W-:Y:S01]  /*198f0*/  STL.64 [R1+0x1a8], R42 ;  /* 0x0001a82a01007387 */ /* 0x0007e20000100a00 */
[C---:B-1----:R-:W-:Y:S03]  /*19900*/  HMMA.1688.F32.TF32 R44, R36.reuse, R30, R160 ;  /* 0x0000001e242c723c */ /* 0x042fe600000810a0 */
[----:B------:R-:W-:Y:S04]  /*19910*/  LDS R144, [R3+UR10+0x8200] ;  /* 0x0082000a03907984 */ /* 0x000fe80008000800 */
[----:B------:R-:W-:Y:S01]  /*19920*/  LDS R146, [R3+UR10+0xa200] ;  /* 0x00a2000a03927984 */ /* 0x000fe20008000800 */
[C---:B---3--:R-:W-:Y:S03]  /*19930*/  HMMA.1688.F32.TF32 R40, R36.reuse, R26, R164 ;  /* 0x0000001a2428723c */ /* 0x048fe600000810a4 */
        /* <DEDUP_REMOVED lines=9> */
[----:B------:R-:W-:Y:S05]  /*199d0*/  STL.64 [R1+0x130], R48 ;  /* 0x0001303001007387 */ /* 0x000fea0000100a00 */
[----:B------:R-:W-:Y:S01]  /*199e0*/  HMMA.1688.F32.TF32 R36, R36, R242, R180 ;  /* 0x000000f22424723c */ /* 0x000fe200000810b4 */
        /* <DEDUP_REMOVED lines=11> */
[C---:B-1----:R-:W-:Y:S08]  /*19aa0*/  HMMA.1688.F32.TF32 R36, R32.reuse, R30, R192 ;  /* 0x0000001e2024723c */ /* 0x042ff000000810c0 */
[----:B------:R-:W-:Y:S01]  /*19ab0*/  HMMA.1688.F32.TF32 R240, R32, R242, R212 ;  /* 0x000000f220f0723c */ /* 0x000fe200000810d4 */
[----:B------:R-:W-:Y:S04]  /*19ac0*/  STL.64 [R1+0x80], R44 ;  /* 0x0000802c01007387 */ /* 0x000fe80000100a00 */
[----:B------:R-:W-:Y:S04]  /*19ad0*/  STL.64 [R1+0x88], R46 ;  /* 0x0000882e01007387 */ /* 0x000fe80000100a00 */
[----:B------:R-:W-:Y:S02]  /*19ae0*/  STL.64 [R1+0x30], R40 ;  /* 0x0000302801007387 */ /* 0x000fe40000100a00 */
[----:B------:R-:W-:-:S02]  /*19af0*/  IMAD.MOV.U32 R252, RZ, RZ, R37 ;  /* 0x000000fffffc7224 */ /* 0x000fc400078e0025 */
[----:B------:R1:W-:Y:S01]  /*19b00*/  STL.64 [R1+0x38], R42 ;  /* 0x0000382a01007387 */ /* 0x0003e20000100a00 */
[----:B------:R-:W-:Y:S01]  /*19b10*/  IMAD.MOV.U32 R2, RZ, RZ, R38 ;  /* 0x000000ffff027224 */ /* 0x000fe200078e0026 */
[----:B------:R-:W-:Y:S02]  /*19b20*/  MOV R0, R39 ;  /* 0x0000002700007202 */ /* 0x000fe40000000f00 */
[----:B------:R3:W-:Y:S01]  /*19b30*/  STL [R1+0x20], R36 ;  /* 0x0000202401007387 */ /* 0x0007e20000100800 */
[----:B------:R-:W-:Y:S01]  /*19b40*/  IMAD.MOV.U32 R48, RZ, RZ, R13 ;  /* 0x000000ffff307224 */ /* 0x000fe200078e000d */
[----:B------:R-:W-:Y:S01]  /*19b50*/  MOV R49, R17 ;  /* 0x0000001100317202 */ /* 0x000fe20000000f00 */
[----:B------:R-:W-:Y:S01]  /*19b60*/  IMAD.MOV.U32 R50, RZ, RZ, R4 ;  /* 0x000000ffff327224 */ /* 0x000fe200078e0004 */
[----:B------:R-:W-:Y:S01]  /*19b70*/  LDS R30, [R3+UR10+0xa000] ;  /* 0x00a0000a031e7984 */ /* 0x000fe20008000800 */
[----:B-1----:R-:W-:Y:S01]  /*19b80*/  HMMA.1688.F32.TF32 R40, R32, R26, R196 ;  /* 0x0000001a2028723c */ /* 0x002fe200000810c4 */
[----:B------:R-:W-:-:S02]  /*19b90*/  IMAD.MOV.U32 R51, RZ, RZ, R8 ;  /* 0x000000ffff337224 */ /* 0x000fc400078e0008 */
[----:B------:R-:W-:Y:S05]  /*19ba0*/  LDS R31, [R5+UR10+0xa000] ;  /* 0x00a0000a051f7984 */ /* 0x000fea0008000800 */
[----:B---3--:R-:W-:Y:S01]  /*19bb0*/  HMMA.1688.F32.TF32 R36, R32, R22, R200 ;  /* 0x000000162024723c */ /* 0x008fe200000810c8 */
[----:B------:R-:W-:Y:S04]  /*19bc0*/  STL [R1+0x1440], R0 ;  /* 0x0014400001007387 */ /* 0x000fe80000100800 */
[----:B------:R-:W-:Y:S04]  /*19bd0*/  STL [R1+0x143c], R2 ;  /* 0x00143c0201007387 */ /* 0x000fe80000100800 */
[----:B------:R-:W-:Y:S04]  /*19be0*/  STL [R1+0x1438], R252 ;  /* 0x001438fc01007387 */ /* 0x000fe80000100800 */
[----:B------:R-:W-:Y:S04]  /*19bf0*/  STL.64 [R1+0x10], R40 ;  /* 0x0000102801007387 */ /* 0x000fe80000100a00 */
[----:B------:R-:W-:Y:S04]  /*19c00*/  STL.64 [R1+0x18], R42 ;  /* 0x0000182a01007387 */ /* 0x000fe80000100a00 */
[----:B------:R-:W-:Y:S04]  /*19c10*/  STL [R1], R36 ;  /* 0x0000002401007387 */ /* 0x000fe80000100800 */
[----:B------:R-:W-:Y:S04]  /*19c20*/  STL.64 [R1+0x13f0], R250 ;  /* 0x0013f0fa01007387 */ /* 0x000fe80000100a00 */
[----:B------:R-:W-:Y:S04]  /*19c30*/  STL.64 [R1+0x13e8], R248 ;  /* 0x0013e8f801007387 */ /* 0x000fe80000100a00 */
[----:B------:R-:W-:Y:S04]  /*19c40*/  STL.64 [R1+0x1400], R246 ;  /* 0x001400f601007387 */ /* 0x000fe80000100a00 */
[----:B------:R-:W-:Y:S04]  /*19c50*/  STL.64 [R1+0x13f8], R244 ;  /* 0x0013f8f401007387 */ /* 0x000fe80000100a00 */
[----:B------:R-:W-:Y:S04]  /*19c60*/  STL.64 [R1+0x1410], R242 ;  /* 0x001410f201007387 */ /* 0x000fe80000100a00 */
[----:B------:R-:W-:Y:S04]  /*19c70*/  STL.64 [R1+0x1408], R240 ;  /* 0x001408f001007387 */ /* 0x000fe80000100a00 */
[----:B------:R-:W3:Y:S04]  /*19c80*/  LDL.LU R25, [R1+0x15dc] ;  /* 0x0015dc0001197983 */ /* 0x000ee80000300800 */
[----:B------:R-:W4:Y:S04]  /*19c90*/  LDL.LU R28, [R1+0x15d8] ;  /* 0x0015d800011c7983 */ /* 0x000f280000300800 */
[----:B------:R-:W2:Y:S04]  /*19ca0*/  LDL.LU R24, [R1+0x15d4] ;  /* 0x0015d40001187983 */ /* 0x000ea80000300800 */
        /* <DEDUP_REMOVED lines=9> */
[----:B----4-:R-:W-:-:S02]  /*19d40*/  IMAD.MOV.U32 R57, RZ, RZ, R28 ;  /* 0x000000ffff397224 */ /* 0x010fc400078e001c */
[----:B--2---:R-:W-:Y:S02]  /*19d50*/  IMAD.MOV.U32 R56, RZ, RZ, R24 ;  /* 0x000000ffff387224 */ /* 0x004fe400078e0018 */
[----:B------:R-:W2:Y:S04]  /*19d60*/  LDL.LU R24, [R1+0x15ac] ;  /* 0x0015ac0001187983 */ /* 0x000ea80000300800 */
[----:B------:R-:W4:Y:S01]  /*19d70*/  LDL.LU R28, [R1+0x15a8] ;  /* 0x0015a800011c7983 */ /* 0x000f220000300800 */
[----:B---3--:R-:W-:-:S03]  /*19d80*/  MOV R58, R25 ;  /* 0x00000019003a7202 */ /* 0x008fc60000000f00 */
[----:B------:R-:W3:Y:S01]  /*19d90*/  LDL.LU R25, [R1+0x15a4] ;  /* 0x0015a40001197983 */ /* 0x000ee20000300800 */
[----:B------:R-:W-:Y:S01]  /*19da0*/  MOV R229, R13 ;  /* 0x0000000d00e57202 */ /* 0x000fe20000000f00 */
[----:B------:R-:W-:Y:S02]  /*19db0*/  IMAD.MOV.U32 R228, RZ, RZ, R17 ;  /* 0x000000ffffe47224 */ /* 0x000fe400078e0011 */
[----:B------:R-:W3:Y:S04]  /*19dc0*/  LDL.LU R21, [R1+0x15a0] ;  /* 0x0015a00001157983 */ /* 0x000ee80000300800 */
[----:B------:R-:W3:Y:S04]  /*19dd0*/  LDL.LU R17, [R1+0x159c] ;  /* 0x00159c0001117983 */ /* 0x000ee80000300800 */
[----:B------:R-:W3:Y:S04]  /*19de0*/  LDL.LU R13, [R1+0x1598] ;  /* 0x00159800010d7983 */ /* 0x000ee80000300800 */
[----:B------:R-:W3:Y:S01]  /*19df0*/  LDL.LU R230, [R1+0x848] ;  /* 0x0008480001e67983 */ /* 0x000ee20000300800 */
[----:B------:R-:W-:Y:S01]  /*19e00*/  LOP3.LUT R192, R223, 0x40, RZ, 0x3c, !PT ;  /* 0x00000040dfc07812 */ /* 0x000fe200078e3cff */
[----:B------:R-:W-:-:S02]  /*19e10*/  IMAD.MOV.U32 R231, RZ, RZ, R29 ;  /* 0x000000ffffe77224 */ /* 0x000fc400078e001d */
[----:B------:R-:W-:Y:S04]  /*19e20*/  LDS R29, [R5+UR10+0x8000] ;  /* 0x0080000a051d7984 */ /* 0x000fe80008000800 */
[----:B------:R-:W-:Y:S04]  /*19e30*/  LDSM.16.M88.4 R220, [R192+UR11+0x20000] ;  /* 0x0200000bc0dc783b */ /* 0x000fe80008000200 */
[----:B------:R-:W-:Y:S04]  /*19e40*/  LDSM.16.M88.4 R216, [R192+UR11+0x20400] ;  /* 0x0204000bc0d8783b */ /* 0x000fe80008000200 */
[----:B------:R-:W-:Y:S04]  /*19e50*/  LDSM.16.M88.4 R212, [R192+UR11+0x20800] ;  /* 0x0208000bc0d4783b */ /* 0x000fe80008000200 */
[----:B------:R-:W-:Y:S04]  /*19e60*/  LDSM.16.M88.4 R208, [R192+UR11+0x20c00] ;  /* 0x020c000bc0d0783b */ /* 0x000fe80008000200 */
[----:B------:R-:W-:Y:S04]  /*19e70*/  LDSM.16.M88.4 R204, [R192+UR11+0x21000] ;  /* 0x0210000bc0cc783b */ /* 0x000fe80008000200 */
[----:B------:R-:W-:Y:S04]  /*19e80*/  LDSM.16.M88.4 R200, [R192+UR11+0x21400] ;  /* 0x0214000bc0c8783b */ /* 0x000fe80008000200 */
[----:B------:R-:W-:Y:S01]  /*19e90*/  LDSM.16.M88.4 R196, [R192+UR11+0x21800] ;  /* 0x0218000bc0c4783b */ /* 0x000fe20008000200 */
[----:B------:R-:W-:Y:S01]  /*19ea0*/  MOV R68, R20 ;  /* 0x0000001400447202 */ /* 0x000fe20000000f00 */
[----:B------:R-:W-:Y:S01]  /*19eb0*/  IMAD.MOV.U32 R70, RZ, RZ, R16 ;  /* 0x000000ffff467224 */ /* 0x000fe200078e0010 */
[----:B------:R-:W-:Y:S01]  /*19ec0*/  MOV R66, R8 ;  /* 0x0000000800427202 */ /* 0x000fe20000000f00 */
[----:B------:R-:W-:Y:S01]  /*19ed0*/  IMAD.MOV.U32 R64, RZ, RZ, R12 ;  /* 0x000000ffff407224 */ /* 0x000fe200078e000c */
[----:B------:R-:W-:Y:S01]  /*19ee0*/  LDSM.16.M88.4 R192, [R192+UR11+0x21c00] ;  /* 0x021c000bc0c0783b */ /* 0x000fe20008000200 */
[----:B------:R-:W-:-:S02]  /*19ef0*/  IMAD.MOV.U32 R65, RZ, RZ, R9 ;  /* 0x000000ffff417224 */ /* 0x000fc400078e0009 */
[----:B------:R-:W-:Y:S02]  /*19f00*/  IMAD.MOV.U32 R67, RZ, RZ, R4 ;  /* 0x000000ffff437224 */ /* 0x000fe400078e0004 */
[----:B----4-:R-:W-:Y:S02]  /*19f10*/  IMAD.MOV.U32 R72, RZ, RZ, R28 ;  /* 0x000000ffff487224 */ /* 0x010fe400078e001c */
[----:B------:R-:W1:Y:S01]  /*19f20*/  LDS R28, [R3+UR10+0x8000] ;  /* 0x0080000a031c7984 */ /* 0x000e620008000800 */
[----:B--2---:R-:W-:Y:S01]  /*19f30*/  IMAD.MOV.U32 R74, RZ, RZ, R24 ;  /* 0x000000ffff4a7224 */ /* 0x004fe200078e0018 */
[----:B---3--:R-:W-:Y:S01]  /*19f40*/  MOV R73, R25 ;  /* 0x0000001900497202 */ /* 0x008fe20000000f00 */
[----:B------:R-:W-:Y:S02]  /*19f50*/  IMAD.MOV.U32 R75, RZ, RZ, R21 ;  /* 0x000000ffff4b7224 */ /* 0x000fe400078e0015 */
[----:B------:R-:W-:Y:S01]  /*19f60*/  IMAD.MOV.U32 R69, RZ, RZ, R17 ;  /* 0x000000ffff457224 */ /* 0x000fe200078e0011 */
[----:B------:R-:W-:-:S04]  /*19f70*/  MOV R71, R13 ;  /* 0x0000000d00477202 */ /* 0x000fc80000000f00 */
[C---:B-1----:R-:W-:Y:S08]  /*19f80*/  HMMA.1688.F32.TF32 R188, R28.reuse, R220, R72 ;  /* 0x000000dc1cbc723c */ /* 0x042ff00000081048 */
[C---:B------:R-:W-:Y:S08]  /*19f90*/  HMMA.1688.F32.TF32 R4, R28.reuse, R216, R68 ;  /* 0x000000d81c04723c */ /* 0x040ff00000081044 */
[C---:B------:R-:W-:Y:S08]  /*19fa0*/  HMMA.1688.F32.TF32 R8, R28.reuse, R212, R64 ;  /* 0x000000d41c08723c */ /* 0x040ff00000081040 */
[C---:B------:R-:W-:Y:S08]  /*19fb0*/  HMMA.1688.F32.TF32 R12, R28.reuse, R208, R228 ;  /* 0x000000d01c0c723c */ /* 0x040ff000000810e4 */
[C---:B------:R-:W-:Y:S08]  /*19fc0*/  HMMA.1688.F32.TF32 R16, R28.reuse, R204, R56 ;  /* 0x000000cc1c10723c */ /* 0x040ff00000081038 */
        /* <DEDUP_REMOVED lines=56> */
[----:B------:R-:W-:Y:S01]  /*1a350*/  HMMA.1688.F32.TF32 R28, R28, R192, R224 ;  /* 0x000000c01c1c723c */ /* 0x000fe200000810e0 */
[----:B------:R-:W-:Y:S01]  /*1a360*/  IMAD.MOV.U32 R0, RZ, RZ, R37 ;  /* 0x000000ffff007224 */ /* 0x000fe200078e0025 */
[----:B------:R-:W-:Y:S01]  /*1a370*/  MOV R252, R39 ;  /* 0x0000002700fc7202 */ /* 0x000fe20000000f00 */
[----:B------:R-:W-:Y:S01]  /*1a380*/  IMAD.MOV.U32 R2, RZ, RZ, R38 ;  /* 0x000000ffff027224 */ /* 0x000fe200078e0026 */
[----:B------:R-:W2:Y:S04]  /*1a390*/  LDL.LU R224, [R1+0x490] ;  /* 0x0004900001e07983 */ /* 0x000ea80000300800 */
[----:B------:R-:W2:Y:S04]  /*1a3a0*/  LDL.LU R225, [R1+0x494] ;  /* 0x0004940001e17983 */ /* 0x000ea80000300800 */
[----:B------:R-:W2:Y:S04]  /*1a3b0*/  LDL.LU R226, [R1+0x498] ;  /* 0x0004980001e27983 */ /* 0x000ea80000300800 */
[----:B------:R-:W2:Y:S04]  /*1a3c0*/  LDL.LU R227, [R1+0x49c] ;  /* 0x00049c0001e37983 */ /* 0x000ea80000300800 */
[----:B------:R-:W-:Y:S04]  /*1a3d0*/  STL.64 [R1+0x14a0], R30 ;  /* 0x0014a01e01007387 */ /* 0x000fe80000100a00 */
[----:B------:R-:W-:Y:S01]  /*1a3e0*/  STL.64 [R1+0x1498], R28 ;  /* 0x0014981c01007387 */ /* 0x000fe20000100a00 */
[C---:B---3--:R-:W-:Y:S08]  /*1a3f0*/  HMMA.1688.F32.TF32 R52, R60.reuse, R200, R52 ;  /* 0x000000c83c34723c */ /* 0x048ff00000081034 */
[C---:B----4-:R-:W-:Y:S08]  /*1a400*/  HMMA.1688.F32.TF32 R36, R60.reuse, R216, R80 ;  /* 0x000000d83c24723c */ /* 0x050ff00000081050 */
[C---:B--2---:R-:W-:Y:S08]  /*1a410*/  HMMA.1688.F32.TF32 R32, R60.reuse, R220, R84 ;  /* 0x000000dc3c20723c */ /* 0x044ff00000081054 */
[C---:B------:R-:W-:Y:S11]  /*1a420*/  HMMA.1688.F32.TF32 R40, R60.reuse, R212, R76 ;  /* 0x000000d43c28723c */ /* 0x040ff6000008104c */
[----:B------:R-:W-:Y:S01]  /*1a430*/  STL.64 [R1+0x14b0], R34 ;  /* 0x0014b02201007387 */ /* 0x000fe20000100a00 */
[C---:B------:R-:W-:Y:S03]  /*1a440*/  HMMA.1688.F32.TF32 R44, R60.reuse, R208, R72 ;  /* 0x000000d03c2c723c */ /* 0x040fe60000081048 */
[----:B------:R-:W-:Y:S05]  /*1a450*/  STL.64 [R1+0x14a8], R32 ;  /* 0x0014a82001007387 */ /* 0x000fea0000100a00 */
[C---:B------:R-:W-:Y:S01]  /*1a460*/  HMMA.1688.F32.TF32 R48, R60.reuse, R204, R48 ;  /* 0x000000cc3c30723c */ /* 0x040fe20000081030 */
[----:B------:R-:W-:Y:S04]  /*1a470*/  STL.64 [R1+0x14c0], R38 ;  /* 0x0014c02601007387 */ /* 0x000fe80000100a00 */
[----:B------:R-:W-:Y:S03]  /*1a480*/  STL.64 [R1+0x14b8], R36 ;  /* 0x0014b82401007387 */ /* 0x000fe60000100a00 */
[C---:B------:R-:W-:Y:S01]  /*1a490*/  HMMA.1688.F32.TF32 R56, R60.reuse, R196, R56 ;  /* 0x000000c43c38723c */ /* 0x040fe20000081038 */
[----:B------:R-:W-:Y:S04]  /*1a4a0*/  STL.64 [R1+0x14d0], R42 ;  /* 0x0014d02a01007387 */ /* 0x000fe80000100a00 */
[----:B------:R-:W-:Y:S03]  /*1a4b0*/  STL.64 [R1+0x14c8], R40 ;  /* 0x0014c82801007387 */ /* 0x000fe60000100a00 */
[----:B------:R-:W-:Y:S01]  /*1a4c0*/  HMMA.1688.F32.TF32 R60, R60, R192, R68 ;  /* 0x000000c03c3c723c */ /* 0x000fe20000081044 */
[----:B------:R-:W-:Y:S07]  /*1a4d0*/  STL.64 [R1+0x14e0], R46 ;  /* 0x0014e02e01007387 */ /* 0x000fee0000100a00 */
[C---:B------:R-:W-:Y:S08]  /*1a4e0*/  HMMA.1688.F32.TF32 R68, R92.reuse, R216, R228 ;  /* 0x000000d85c44723c */ /* 0x040ff000000810e4 */
        /* <DEDUP_REMOVED lines=54> */
[C---:B------:R-:W-:Y:S03]  /*1a850*/  HMMA.1688.F32.TF32 R72, R92.reuse, R212, R224 ;  /* 0x000000d45c48723c */ /* 0x040fe600000810e0 */
        /* <DEDUP_REMOVED lines=12> */
[----:B------:R-:W-:Y:S04]  /*1a920*/  STL.64 [R1+0x1550], R74 ;  /* 0x0015504a01007387 */ /* 0x000fe80000100a00 */
[----:B------:R-:W-:Y:S01]  /*1a930*/  STL.64 [R1+0x1548], R72 ;  /* 0x0015484801007387 */ /* 0x000fe20000100a00 */
[C---:B--2---:R-:W-:Y:S08]  /*1a940*/  HMMA.1688.F32.TF32 R80, R92.reuse, R204, R80 ;  /* 0x000000cc5c50723c */ /* 0x044ff00000081050 */
[C---:B---3--:R-:W-:Y:S08]  /*1a950*/  HMMA.1688.F32.TF32 R76, R92.reuse, R208, R76 ;  /* 0x000000d05c4c723c */ /* 0x048ff0000008104c */
[C---:B----4-:R-:W-:Y:S11]  /*1a960*/  HMMA.1688.F32.TF32 R84, R92.reuse, R200, R84 ;  /* 0x000000c85c54723c */ /* 0x050ff60000081054 */
[----:B------:R-:W-:Y:S01]  /*1a970*/  STL.64 [R1+0x1560], R78 ;  /* 0x0015604e01007387 */ /* 0x000fe20000100a00 */
[C---:B------:R-:W-:Y:S03]  /*1a980*/  HMMA.1688.F32.TF32 R88, R92.reuse, R196, R88 ;  /* 0x000000c45c58723c */ /* 0x040fe60000081058 */
[----:B------:R-:W-:Y:S05]  /*1a990*/  STL.64 [R1+0x1558], R76 ;  /* 0x0015584c01007387 */ /* 0x000fea0000100a00 */
[----:B------:R-:W-:Y:S01]  /*1a9a0*/  HMMA.1688.F32.TF32 R92, R92, R192, R116 ;  /* 0x000000c05c5c723c */ /* 0x000fe20000081074 */
[----:B------:R-:W-:Y:S04]  /*1a9b0*/  STL.64 [R1+0x1570], R82 ;  /* 0x0015705201007387 */ /* 0x000fe80000100a00 */
[----:B------:R-:W-:Y:S03]  /*1a9c0*/  STL.64 [R1+0x1568], R80 ;  /* 0x0015685001007387 */ /* 0x000fe60000100a00 */
[C---:B------:R-:W-:Y:S01]  /*1a9d0*/  HMMA.1688.F32.TF32 R96, R124.reuse, R220, R96 ;  /* 0x000000dc7c60723c */ /* 0x040fe20000081060 */
[----:B------:R-:W-:Y:S04]  /*1a9e0*/  STL.64 [R1+0x1580], R86 ;  /* 0x0015805601007387 */ /* 0x000fe80000100a00 */
[----:B------:R-:W-:Y:S04]  /*1a9f0*/  STL.64 [R1+0x1578], R84 ;  /* 0x0015785401007387 */ /* 0x000fe80000100a00 */
[----:B------:R-:W-:Y:S04]  /*1aa00*/  STL.64 [R1+0x1590], R90 ;  /* 0x0015905a01007387 */ /* 0x000fe80000100a00 */
[----:B------:R-:W-:Y:S04]  /*1aa10*/  STL.64 [R1+0x1588], R88 ;  /* 0x0015885801007387 */ /* 0x000fe80000100a00 */
[----:B------:R-:W-:Y:S04]  /*1aa20*/  STL [R1+0x13d8], R92 ;  /* 0x0013d85c01007387 */ /* 0x000fe80000100800 */
[----:B------:R-:W-:Y:S04]  /*1aa30*/  STL [R1+0x13d4], R93 ;  /* 0x0013d45d01007387 */ /* 0x000fe80000100800 */
[----:B------:R-:W-:Y:S04]  /*1aa40*/  STL [R1+0x13d0], R94 ;  /* 0x0013d05e01007387 */ /* 0x000fe80000100800 */
[----:B------:R-:W-:Y:S01]  /*1aa50*/  STL [R1+0x13cc], R95 ;  /* 0x0013cc5f01007387 */ /* 0x000fe20000100800 */
[----:B------:R-:W-:Y:S03]  /*1aa60*/  HMMA.1688.F32.TF32 R116, R124, R200, R232 ;  /* 0x000000c87c74723c */ /* 0x000fe600000810e8 */
[----:B------:R-:W-:Y:S04]  /*1aa70*/  STL [R1+0x13e4], R96 ;  /* 0x0013e46001007387 */ /* 0x000fe80000100800 */
[----:B------:R-:W-:Y:S04]  /*1aa80*/  STL [R1+0x13e0], R97 ;  /* 0x0013e06101007387 */ /* 0x000fe80000100800 */
[----:B------:R-:W-:Y:S04]  /*1aa90*/  STL [R1+0x13dc], R98 ;  /* 0x0013dc6201007387 */ /* 0x000fe80000100800 */
[----:B------:R-:W-:Y:S04]  /*1aaa0*/  STL [R1+0x13c8], R99 ;  /* 0x0013c86301007387 */ /* 0x000fe80000100800 */
        /* <DEDUP_REMOVED lines=44> */
[----:B-1----:R-:W-:-:S05]  /*1ad70*/  LOP3.LUT R27, R3, 0x20, RZ, 0x3c, !PT ;  /* 0x00000020031b7812 */ /* 0x002fca00078e3cff */
[----:B------:R-:W-:Y:S04]  /*1ad80*/  LDS R145, [R27+UR10+0x8200] ;  /* 0x0082000a1b917984 */ /* 0x000fe80008000800 */
[----:B------:R-:W2:Y:S04]  /*1ad90*/  LDS R147, [R27+UR10+0xa200] ;  /* 0x00a2000a1b937984 */ /* 0x000ea80008000800 */
[----:B------:R-:W-:Y:S04]  /*1ada0*/  LDS R177, [R27+UR10+0x8280] ;  /* 0x0082800a1bb17984 */ /* 0x000fe80008000800 */
[----:B------:R-:W1:Y:S01]  /*1adb0*/  LDS R179, [R27+UR10+0xa280] ;  /* 0x00a2800a1bb37984 */ /* 0x000e620008000800 */
[C---:B--2---:R-:W-:Y:S08]  /*1adc0*/  HMMA.1688.F32.TF32 R4, R144.reuse, R216, R164 ;  /* 0x000000d89004723c */ /* 0x044ff000000810a4 */
[----:B---3--:R-:W-:Y:S11]  /*1add0*/  HMMA.1688.F32.TF32 R8, R144, R220, R168 ;  /* 0x000000dc9008723c */ /* 0x008ff600000810a8 */
[----:B------:R-:W-:Y:S01]  /*1ade0*/  IMAD.MOV.U32 R93, RZ, RZ, R4 ;  /* 0x000000ffff5d7224 */ /* 0x000fe200078e0004 */
[----:B------:R-:W-:Y:S01]  /*1adf0*/  MOV R94, R5 ;  /* 0x00000005005e7202 */ /* 0x000fe20000000f00 */
[----:B------:R-:W-:-:S02]  /*1ae00*/  IMAD.MOV.U32 R95, RZ, RZ, R6 ;  /* 0x000000ffff5f7224 */ /* 0x000fc400078e0006 */
[----:B------:R-:W-:Y:S01]  /*1ae10*/  IMAD.MOV.U32 R99, RZ, RZ, R7 ;  /* 0x000000ffff637224 */ /* 0x000fe200078e0007 */
[C---:B------:R-:W-:Y:S08]  /*1ae20*/  HMMA.1688.F32.TF32 R136, R144.reuse, R200, R136 ;  /* 0x000000c89088723c */ /* 0x040ff00000081088 */
[C---:B----4-:R-:W-:Y:S01]  /*1ae30*/  HMMA.1688.F32.TF32 R132, R144.reuse, R204, R132 ;  /* 0x000000cc9084723c */ /* 0x050fe20000081084 */
[----:B------:R-:W-:Y:S04]  /*1ae40*/  STL.64 [R1+0x60], R8 ;  /* 0x0000600801007387 */ /* 0x000fe80000100a00 */
[----:B------:R-:W-:Y:S03]  /*1ae50*/  STL.64 [R1+0x68], R10 ;  /* 0x0000680a01007387 */ /* 0x000fe60000100a00 */
[C---:B------:R-:W-:Y:S08]  /*1ae60*/  HMMA.1688.F32.TF32 R4, R144.reuse, R212, R160 ;  /* 0x000000d49004723c */ /* 0x040ff000000810a0 */
[C---:B------:R-:W-:Y:S08]  /*1ae70*/  HMMA.1688.F32.TF32 R128, R144.reuse, R208, R128 ;  /* 0x000000d09080723c */ /* 0x040ff00000081080 */
[C---:B------:R-:W-:Y:S08]  /*1ae80*/  HMMA.1688.F32.TF32 R140, R144.reuse, R196, R140 ;  /* 0x000000c4908c723c */ /* 0x040ff0000008108c */
[----:B------:R-:W-:Y:S08]  /*1ae90*/  HMMA.1688.F32.TF32 R144, R144, R192, R156 ;  /* 0x000000c09090723c */ /* 0x000ff0000008109c */
[----:B-1----:R-:W-:Y:S01]  /*1aea0*/  HMMA.1688.F32.TF32 R156, R176, R212, R232 ;  /* 0x000000d4b09c723c */ /* 0x002fe200000810e8 */
        /* <DEDUP_REMOVED lines=28> */
[C---:B------:R-:W-:Y:S03]  /*1b070*/  HMMA.1688.F32.TF32 R100, R124.reuse, R216, R100 ;  /* 0x000000d87c64723c */ /* 0x040fe60000081064 */
        /* <DEDUP_REMOVED lines=12> */
[----:B------:R-:W-:Y:S05]  /*1b140*/  STL [R1+0x1388], R156 ;  /* 0x0013889c01007387 */ /* 0x000fea0000100800 */
[----:B------:R-:W-:Y:S01]  /*1b150*/  HMMA.1688.F32.TF32 R124, R124, R192, R224 ;  /* 0x000000c07c7c723c */ /* 0x000fe200000810e0 */
[----:B------:R-:W-:Y:S04]  /*1b160*/  LDS R224, [R3+UR10+0x8300] ;  /* 0x0083000a03e07984 */ /* 0x000fe80008000800 */
[----:B------:R-:W-:Y:S04]  /*1b170*/  LDS R226, [R3+UR10+0xa300] ;  /* 0x00a3000a03e27984 */ /* 0x000fe80008000800 */
[----:B------:R-:W-:Y:S04]  /*1b180*/  LDS R225, [R27+UR10+0x8300] ;  /* 0x0083000a1be17984 */ /* 0x000fe80008000800 */
[----:B------:R-:W2:Y:S01]  /*1b190*/  LDS R227, [R27+UR10+0xa300] ;  /* 0x00a3000a1be37984 */ /* 0x000ea20008000800 */
[C---:B------:R-:W-:Y:S03]  /*1b1a0*/  HMMA.1688.F32.TF32 R148, R176.reuse, R220, R148 ;  /* 0x000000dcb094723c */ /* 0x040fe60000081094 */
[----:B------:R-:W-:Y:S05]  /*1b1b0*/  STL [R1+0x1384], R157 ;  /* 0x0013849d01007387 */ /* 0x000fea0000100800 */
[C---:B------:R-:W-:Y:S01]  /*1b1c0*/  HMMA.1688.F32.TF32 R152, R176.reuse, R216, R152 ;  /* 0x000000d8b098723c */ /* 0x040fe20000081098 */
[----:B------:R-:W-:Y:S04]  /*1b1d0*/  STL [R1+0x1380], R158 ;  /* 0x0013809e01007387 */ /* 0x000fe80000100800 */
[----:B------:R-:W-:Y:S01]  /*1b1e0*/  STL [R1+0x137c], R159 ;  /* 0x00137c9f01007387 */ /* 0x000fe20000100800 */
[----:B------:R-:W-:Y:S01]  /*1b1f0*/  MOV R96, R4 ;  /* 0x0000000400607202 */ /* 0x000fe20000000f00 */
[----:B------:R-:W-:Y:S01]  /*1b200*/  IMAD.MOV.U32 R97, RZ, RZ, R5 ;  /* 0x000000ffff617224 */ /* 0x000fe200078e0005 */
[----:B------:R-:W-:Y:S01]  /*1b210*/  MOV R92, R7 ;  /* 0x00000007005c7202 */ /* 0x000fe20000000f00 */
[----:B------:R-:W-:Y:S01]  /*1b220*/  IMAD.MOV.U32 R98, RZ, RZ, R6 ;  /* 0x000000ffff627224 */ /* 0x000fe200078e0006 */
[----:B------:R-:W-:Y:S04]  /*1b230*/  LDS R228, [R3+UR10+0x8380] ;  /* 0x0083800a03e47984 */ /* 0x000fe80008000800 */
[----:B------:R-:W-:Y:S04]  /*1b240*/  LDS R230, [R3+UR10+0xa380] ;  /* 0x00a3800a03e67984 */ /* 0x000fe80008000800 */
[----:B------:R-:W-:Y:S04]  /*1b250*/  LDS R229, [R27+UR10+0x8380] ;  /* 0x0083800a1be57984 */ /* 0x000fe80008000800 */
[----:B------:R-:W1:Y:S01]  /*1b260*/  LDS R231, [R27+UR10+0xa380] ;  /* 0x00a3800a1be77984 */ /* 0x000e620008000800 */
[C---:B---3--:R-:W-:Y:S08]  /*1b270*/  HMMA.1688.F32.TF32 R160, R176.reuse, R208, R160 ;  /* 0x000000d0b0a0723c */ /* 0x048ff000000810a0 */
[----:B----4-:R-:W-:Y:S11]  /*1b280*/  HMMA.1688.F32.TF32 R164, R176, R204, R164 ;  /* 0x000000ccb0a4723c */ /* 0x010ff600000810a4 */
[----:B------:R-:W-:Y:S04]  /*1b290*/  STL [R1+0x1398], R160 ;  /* 0x001398a001007387 */ /* 0x000fe80000100800 */
[----:B------:R-:W-:Y:S04]  /*1b2a0*/  STL [R1+0x1394], R161 ;  /* 0x001394a101007387 */ /* 0x000fe80000100800 */
[----:B------:R-:W-:Y:S01]  /*1b2b0*/  STL [R1+0x1390], R162 ;  /* 0x001390a201007387 */ /* 0x000fe20000100800 */
[----:B--2---:R-:W-:Y:S03]  /*1b2c0*/  HMMA.1688.F32.TF32 R8, R224, R212, R248 ;  /* 0x000000d4e008723c */ /* 0x004fe600000810f8 */
[----:B------:R-:W-:Y:S05]  /*1b2d0*/  STL [R1+0x138c], R163 ;  /* 0x00138ca301007387 */ /* 0x000fea0000100800 */
[C---:B------:R-:W-:Y:S01]  /*1b2e0*/  HMMA.1688.F32.TF32 R168, R176.reuse, R200, R168 ;  /* 0x000000c8b0a8723c */ /* 0x040fe200000810a8 */
[----:B------:R-:W-:Y:S07]  /*1b2f0*/  STL [R1+0x13a4], R164 ;  /* 0x0013a4a401007387 */ /* 0x000fee0000100800 */
[C---:B------:R-:W-:Y:S01]  /*1b300*/  HMMA.1688.F32.TF32 R172, R176.reuse, R196, R172 ;  /* 0x000000c4b0ac723c */ /* 0x040fe200000810ac */
[----:B------:R-:W-:Y:S04]  /*1b310*/  STL [R1+0x13a0], R165 ;  /* 0x0013a0a501007387 */ /* 0x000fe80000100800 */
[----:B------:R-:W-:Y:S03]  /*1b320*/  STL [R1+0x139c], R166 ;  /* 0x00139ca601007387 */ /* 0x000fe60000100800 */
[----:B------:R-:W-:Y:S01]  /*1b330*/  HMMA.1688.F32.TF32 R176, R176, R192, R244 ;  /* 0x000000c0b0b0723c */ /* 0x000fe200000810f4 */
[----:B------:R-:W-:Y:S04]  /*1b340*/  STL [R1+0x1378], R167 ;  /* 0x001378a701007387 */ /* 0x000fe80000100800 */
[----:B------:R-:W-:Y:S04]  /*1b350*/  STL [R1+0x13b0], R168 ;  /* 0x0013b0a801007387 */ /* 0x000fe80000100800 */
[----:B------:R-:W-:Y:S04]  /*1b360*/  STL [R1+0x13ac], R169 ;  /* 0x0013aca901007387 */ /* 0x000fe80000100800 */
[----:B------:R-:W-:Y:S04]  /*1b370*/  STL [R1+0x13a8], R170 ;  /* 0x0013a8aa01007387 */ /* 0x000fe80000100800 */
[----:B------:R-:W-:Y:S04]  /*1b380*/  STL [R1+0x1374], R171 ;  /* 0x001374ab01007387 */ /* 0x000fe80000100800 */
[----:B------:R-:W-:Y:S04]  /*1b390*/  STL [R1+0x13b8], R172 ;  /* 0x0013b8ac01007387 */ /* 0x000fe80000100800 */
[----:B------:R2:W-:Y:S04]  /*1b3a0*/  STL [R1+0x13b4], R173 ;  /* 0x0013b4ad01007387 */ /* 0x0005e80000100800 */
[----:B------:R-:W-:Y:S04]  /*1b3b0*/  STL [R1+0x1370], R174 ;  /* 0x001370ae01007387 */ /* 0x000fe80000100800 */
[----:B------:R-:W-:Y:S04]  /*1b3c0*/  STL [R1+0x136c], R175 ;  /* 0x00136caf01007387 */ /* 0x000fe80000100800 */
[----:B------:R-:W-:Y:S04]  /*1b3d0*/  STL [R1+0x13c4], R176 ;  /* 0x0013c4b001007387 */ /* 0x000fe80000100800 */
[----:B------:R-:W-:Y:S04]  /*1b3e0*/  STL [R1+0x13c0], R177 ;  /* 0x0013c0b101007387 */ /* 0x000fe80000100800 */
[----:B------:R-:W-:Y:S04]  /*1b3f0*/  STL [R1+0x13bc], R178 ;  /* 0x0013bcb201007387 */ /* 0x000fe80000100800 */
[----:B------:R-:W-:Y:S04]  /*1b400*/  STL [R1+0x1368], R179 ;  /* 0x001368b301007387 */ /* 0x000fe80000100800 */
[----:B------:R3:W-:Y:S04]  /*1b410*/  STL.64 [R1+0x70], R8 ;  /* 0x0000700801007387 */ /* 0x0007e80000100a00 */
[----:B------:R4:W-:Y:S04]  /*1b420*/  STL.64 [R1+0x78], R10 ;  /* 0x0000780a01007387 */ /* 0x0009e80000100a00 */
        /* <DEDUP_REMOVED lines=9> */
[----:B------:R-:W-:Y:S03]  /*1b4c0*/  HMMA.1688.F32.TF32 R4, R224, R208, R232 ;  /* 0x000000d0e004723c */ /* 0x000fe600000810e8 */
        /* <DEDUP_REMOVED lines=19> */
[----:B--2---:R-:W-:-:S03]  /*1b600*/  IMAD.MOV.U32 R173, RZ, RZ, R4 ;  /* 0x000000ffffad7224 */ /* 0x004fc600078e0004 */
[----:B---3--:R-:W1:Y:S01]  /*1b610*/  LDL.LU R8, [R1+0x310] ;  /* 0x0003100001087983 */ /* 0x008e620000300800 */
[----:B------:R-:W-:-:S03]  /*1b620*/  IMAD.MOV.U32 R168, RZ, RZ, R5 ;  /* 0x000000ffffa87224 */ /* 0x000fc600078e0005 */
[----:B------:R-:W1:Y:S01]  /*1b630*/  LDL.LU R9, [R1+0x314] ;  /* 0x0003140001097983 */ /* 0x000e620000300800 */
[----:B------:R-:W-:-:S03]  /*1b640*/  MOV R169, R6 ;  /* 0x0000000600a97202 */ /* 0x000fc60000000f00 */
[----:B----4-:R-:W1:Y:S01]  /*1b650*/  LDL.LU R10, [R1+0x318] ;  /* 0x00031800010a7983 */ /* 0x010e620000300800 */
[----:B------:R-:W-:-:S03]  /*1b660*/  IMAD.MOV.U32 R170, RZ, RZ, R7 ;  /* 0x000000ffffaa7224 */ /* 0x000fc600078e0007 */
[----:B------:R-:W1:Y:S04]  /*1b670*/  LDL.LU R11, [R1+0x31c] ;  /* 0x00031c00010b7983 */ /* 0x000e680000300800 */
        /* <DEDUP_REMOVED lines=11> */
[----:B------:R-:W4:Y:S01]  /*1b730*/  LDL.LU R235, [R1+0x1dc] ;  /* 0x0001dc0001eb7983 */ /* 0x000f220000300800 */
[----:B------:R-:W-:Y:S08]  /*1b740*/  HMMA.1688.F32.TF32 R12, R224, R192, R12 ;  /* 0x000000c0e00c723c */ /* 0x000ff0000008100c */
[C---:B-1----:R-:W-:Y:S08]  /*1b750*/  HMMA.1688.F32.TF32 R8, R228.reuse, R220, R8 ;  /* 0x000000dce408723c */ /* 0x042ff00000081008 */
[----:B--2---:R-:W-:Y:S03]  /*1b760*/  HMMA.1688.F32.TF32 R4, R228, R216, R4 ;  /* 0x000000d8e404723c */ /* 0x004fe60000081004 */
[----:B------:R-:W-:Y:S01]  /*1b770*/  IMAD.MOV.U32 R157, RZ, RZ, R12 ;  /* 0x000000ffff9d7224 */ /* 0x000fe200078e000c */
[----:B------:R-:W-:Y:S01]  /*1b780*/  MOV R158, R13 ;  /* 0x0000000d009e7202 */ /* 0x000fe20000000f00 */
[----:B------:R-:W-:-:S02]  /*1b790*/  IMAD.MOV.U32 R159, RZ, RZ, R14 ;  /* 0x000000ffff9f7224 */ /* 0x000fc400078e000e */
[----:B------:R-:W-:-:S04]  /*1b7a0*/  IMAD.MOV.U32 R167, RZ, RZ, R15 ;  /* 0x000000ffffa77224 */ /* 0x000fc800078e000f */
[----:B------:R-:W-:Y:S01]  /*1b7b0*/  MOV R171, R8 ;  /* 0x0000000800ab7202 */ /* 0x000fe20000000f00 */
[----:B------:R-:W-:Y:S01]  /*1b7c0*/  IMAD.MOV.U32 R174, RZ, RZ, R9 ;  /* 0x000000ffffae7224 */ /* 0x000fe200078e0009 */
[----:B------:R-:W-:Y:S01]  /*1b7d0*/  MOV R179, R11 ;  /* 0x0000000b00b37202 */ /* 0x000fe20000000f00 */
[----:B------:R-:W-:Y:S02]  /*1b7e0*/  IMAD.MOV.U32 R175, RZ, RZ, R10 ;  /* 0x000000ffffaf7224 */ /* 0x000fe400078e000a */
[C---:B------:R-:W-:Y:S08]  /*1b7f0*/  HMMA.1688.F32.TF32 R8, R228.reuse, R208, R240 ;  /* 0x000000d0e408723c */ /* 0x040ff000000810f0 */
[C---:B---3--:R-:W-:Y:S01]  /*1b800*/  HMMA.1688.F32.TF32 R12, R228.reuse, R212, R188 ;  /* 0x000000d4e40c723c */ /* 0x048fe200000810bc */
[----:B------:R-:W-:Y:S04]  /*1b810*/  STL.64 [R1+0x120], R4 ;  /* 0x0001200401007387 */ /* 0x000fe80000100a00 */
[----:B------:R1:W-:Y:S03]  /*1b820*/  STL.64 [R1+0x128], R6 ;  /* 0x0001280601007387 */ /* 0x0003e60000100a00 */
[C---:B-1----:R-:W-:Y:S11]  /*1b830*/  HMMA.1688.F32.TF32 R4, R228.reuse, R204, R244 ;  /* 0x000000cce404723c */ /* 0x042ff600000810f4 */
[----:B------:R-:W-:Y:S04]  /*1b840*/  STL.64 [R1+0x150], R12 ;  /* 0x0001500c01007387 */ /* 0x000fe80000100a00 */
[----:B------:R1:W-:Y:S04]  /*1b850*/  STL.64 [R1+0x158], R14 ;  /* 0x0001580e01007387 */ /* 0x0003e80000100a00 */
[----:B------:R-:W-:Y:S04]  /*1b860*/  STL.64 [R1+0x170], R8 ;  /* 0x0001700801007387 */ /* 0x000fe80000100a00 */
[----:B------:R4:W-:Y:S01]  /*1b870*/  STL.64 [R1+0x178], R10 ;  /* 0x0001780a01007387 */ /* 0x0009e20000100a00 */
[C---:B-1----:R-:W-:Y:S03]  /*1b880*/  HMMA.1688.F32.TF32 R12, R228.reuse, R200, R248 ;  /* 0x000000c8e40c723c */ /* 0x042fe600000810f8 */
[----:B------:R-:W-:Y:S04]  /*1b890*/  STL.64 [R1+0x190], R4 ;  /* 0x0001900401007387 */ /* 0x000fe80000100a00 */
[----:B------:R1:W-:Y:S01]  /*1b8a0*/  STL.64 [R1+0x198], R6 ;  /* 0x0001980601007387 */ /* 0x0003e20000100a00 */
[C---:B----4-:R-:W-:Y:S03]  /*1b8b0*/  HMMA.1688.F32.TF32 R8, R228.reuse, R196, R232 ;  /* 0x000000c4e408723c */ /* 0x050fe600000810e8 */
[----:B------:R-:W-:Y:S04]  /*1b8c0*/  LDS R232, [R3+UR10+0x8500] ;  /* 0x0085000a03e87984 */ /* 0x000fe80008000800 */
[----:B------:R-:W-:Y:S01]  /*1b8d0*/  LDS R234, [R3+UR10+0xa500] ;  /* 0x00a5000a03ea7984 */ /* 0x000fe20008000800 */
[----:B-1----:R-:W-:Y:S03]  /*1b8e0*/  HMMA.1688.F32.TF32 R4, R228, R192, R236 ;  /* 0x000000c0e404723c */ /* 0x002fe600000810ec */
[----:B------:R-:W-:Y:S04]  /*1b8f0*/  LDS R228, [R3+UR10+0x8480] ;  /* 0x0084800a03e47984 */ /* 0x000fe80008000800 */
[----:B------:R-:W-:Y:S04]  /*1b900*/  STL.64 [R1+0x1c0], R12 ;  /* 0x0001c00c01007387 */ /* 0x000fe80000100a00 */
[----:B------:R-:W-:Y:S04]  /*1b910*/  STL.64 [R1+0x1c8], R14 ;  /* 0x0001c80e01007387 */ /* 0x000fe80000100a00 */
[----:B------:R-:W2:Y:S04]  /*1b920*/  LDL.LU R248, [R1+0x250] ;  /* 0x0002500001f87983 */ /* 0x000ea80000300800 */
[----:B------:R-:W-:Y:S04]  /*1b930*/  STL.64 [R1+0x1e0], R8 ;  /* 0x0001e00801007387 */ /* 0x000fe80000100a00 */
[----:B------:R-:W-:Y:S04]  /*1b940*/  STL.64 [R1+0x1e8], R10 ;  /* 0x0001e80a01007387 */ /* 0x000fe80000100a00 */
[----:B------:R1:W-:Y:S04]  /*1b950*/  STL.64 [R1+0x1d0], R4 ;  /* 0x0001d00401007387 */ /* 0x0003e80000100a00 */
[----:B------:R3:W-:Y:S04]  /*1b960*/  STL.64 [R1+0x1d8], R6 ;  /* 0x0001d80601007387 */ /* 0x0007e80000100a00 */
[----:B------:R-:W2:Y:S04]  /*1b970*/  LDL.LU R249, [R1+0x254] ;  /* 0x0002540001f97983 */ /* 0x000ea80000300800 */
[----:B------:R-:W2:Y:S04]  /*1b980*/  LDL.LU R250, [R1+0x258] ;  /* 0x0002580001fa7983 */ /* 0x000ea80000300800 */
[----:B------:R-:W2:Y:S04]  /*1b990*/  LDL.LU R251, [R1+0x25c] ;  /* 0x00025c0001fb7983 */ /* 0x000ea80000300800 */
[----:B------:R-:W4:Y:S01]  /*1b9a0*/  LDL.LU R244, [R1+0x260] ;  /* 0x0002600001f47983 */ /* 0x000f220000300800 */
[C---:B------:R-:W-:Y:S03]  /*1b9b0*/  HMMA.1688.F32.TF32 R16, R224.reuse, R196, R16 ;  /* 0x000000c4e010723c */ /* 0x040fe60000081010 */
[----:B------:R-:W4:Y:S04]  /*1b9c0*/  LDL.LU R245, [R1+0x264] ;  /* 0x0002640001f57983 */ /* 0x000f280000300800 */
[----:B------:R-:W4:Y:S04]  /*1b9d0*/  LDL.LU R246, [R1+0x268] ;  /* 0x0002680001f67983 */ /* 0x000f280000300800 */
[----:B------:R-:W4:Y:S04]  /*1b9e0*/  LDL.LU R247, [R1+0x26c] ;  /* 0x00026c0001f77983 */ /* 0x000f280000300800 */
[----:B------:R-:W2:Y:S01]  /*1b9f0*/  LDL.LU R240, [R1+0x270] ;  /* 0x0002700001f07983 */ /* 0x000ea20000300800 */
[C---:B------:R-:W-:Y:S03]  /*1ba00*/  HMMA.1688.F32.TF32 R20, R224.reuse, R200, R20 ;  /* 0x000000c8e014723c */ /* 0x040fe60000081014 */
[----:B------:R-:W2:Y:S04]  /*1ba10*/  LDL.LU R241, [R1+0x274] ;  /* 0x0002740001f17983 */ /* 0x000ea80000300800 */
[----:B------:R-:W2:Y:S04]  /*1ba20*/  LDL.LU R242, [R1+0x278] ;  /* 0x0002780001f27983 */ /* 0x000ea80000300800 */
[----:B------:R-:W2:Y:S04]  /*1ba30*/  LDL.LU R243, [R1+0x27c] ;  /* 0x00027c0001f37983 */ /* 0x000ea80000300800 */
[----:B------:R-:W2:Y:S01]  /*1ba40*/  LDL.LU R188, [R1+0x280] ;  /* 0x0002800001bc7983 */ /* 0x000ea20000300800 */
[----:B------:R-:W-:Y:S03]  /*1ba50*/  HMMA.1688.F32.TF32 R28, R224, R204, R28 ;  /* 0x000000cce01c723c */ /* 0x000fe6000008101c */
[----:B------:R-:W2:Y:S04]  /*1ba60*/  LDL.LU R189, [R1+0x284] ;  /* 0x0002840001bd7983 */ /* 0x000ea80000300800 */
[----:B------:R-:W2:Y:S04]  /*1ba70*/  LDL.LU R190, [R1+0x288] ;  /* 0x0002880001be7983 */ /* 0x000ea80000300800 */
[----:B------:R-:W2:Y:S04]  /*1ba80*/  LDL.LU R191, [R1+0x28c] ;  /* 0x00028c0001bf7983 */ /* 0x000ea80000300800 */
[----:B-1----:R-:W2:Y:S04]  /*1ba90*/  LDL.LU R4, [R1+0x290] ;  /* 0x0002900001047983 */ /* 0x002ea80000300800 */
[----:B------:R-:W2:Y:S04]  /*1baa0*/  LDL.LU R5, [R1+0x294] ;  /* 0x0002940001057983 */ /* 0x000ea80000300800 */
[----:B---3--:R-:W2:Y:S04]  /*1bab0*/  LDL.LU R6, [R1+0x298] ;  /* 0x0002980001067983 */ /* 0x008ea80000300800 */
[----:B------:R-:W2:Y:S04]  /*1bac0*/  LDL.LU R7, [R1+0x29c] ;  /* 0x00029c0001077983 */ /* 0x000ea80000300800 */
[----:B------:R-:W3:Y:S04]  /*1bad0*/  LDL.LU R8, [R1+0x2a0] ;  /* 0x0002a00001087983 */ /* 0x000ee80000300800 */
[----:B------:R-:W3:Y:S04]  /*1bae0*/  LDL.LU R9, [R1+0x2a4] ;  /* 0x0002a40001097983 */ /* 0x000ee80000300800 */
[----:B------:R-:W3:Y:S04]  /*1baf0*/  LDL.LU R10, [R1+0x2a8] ;  /* 0x0002a800010a7983 */ /* 0x000ee80000300800 */
[----:B------:R-:W3:Y:S01]  /*1bb00*/  LDL.LU R11, [R1+0x2ac] ;  /* 0x0002ac00010b7983 */ /* 0x000ee20000300800 */
[----:B------:R-:W-:-:S03]  /*1bb10*/  IMAD.MOV.U32 R161, RZ, RZ, R16 ;  /* 0x000000ffffa17224 */ /* 0x000fc600078e0010 */
[----:B------:R-:W2:Y:S01]  /*1bb20*/  LDL.LU R12, [R1+0x2b0] ;  /* 0x0002b000010c7983 */ /* 0x000ea20000300800 */
[----:B------:R-:W-:-:S03]  /*1bb30*/  IMAD.MOV.U32 R162, RZ, RZ, R17 ;  /* 0x000000ffffa27224 */ /* 0x000fc600078e0011 */
[----:B------:R-:W2:Y:S01]  /*1bb40*/  LDL.LU R13, [R1+0x2b4] ;  /* 0x0002b400010d7983 */ /* 0x000ea20000300800 */
[----:B------:R-:W-:-:S03]  /*1bb50*/  MOV R163, R18 ;  /* 0x0000001200a37202 */ /* 0x000fc60000000f00 */
[----:B------:R-:W2:Y:S01]  /*1bb60*/  LDL.LU R14, [R1+0x2b8] ;  /* 0x0002b800010e7983 */ /* 0x000ea20000300800 */
[----:B------:R-:W-:-:S03]  /*1bb70*/  IMAD.MOV.U32 R156, RZ, RZ, R19 ;  /* 0x000000ffff9c7224 */ /* 0x000fc600078e0013 */
[----:B------:R-:W2:Y:S01]  /*1bb80*/  LDL.LU R15, [R1+0x2bc] ;  /* 0x0002bc00010f7983 */ /* 0x000ea20000300800 */
[----:B------:R-:W-:-:S03]  /*1bb90*/  MOV R176, R20 ;  /* 0x0000001400b07202 */ /* 0x000fc60000000f00 */
[----:B------:R-:W2:Y:S01]  /*1bba0*/  LDL.LU R16, [R1+0x2c0] ;  /* 0x0002c00001107983 */ /* 0x000ea20000300800 */
        /* <DEDUP_REMOVED lines=72> */
[----:B------:R-:W4:Y:S01]  /*1c030*/  LDL.LU R57, [R1+0x5d4] ;  /* 0x0005d40001397983 */ /* 0x000f220000300800 */
[----:B------:R-:W-:Y:S03]  /*1c040*/  HMMA.1688.F32.TF32 R184, R224, R216, R184 ;  /* 0x000000d8e0b8723c */ /* 0x000fe600000810b8 */
[----:B------:R-:W-:Y:S04]  /*1c050*/  LDS R224, [R3+UR10+0x8400] ;  /* 0x0084000a03e07984 */ /* 0x000fe80008000800 */
[----:B------:R-:W-:Y:S04]  /*1c060*/  LDS R226, [R3+UR10+0xa400] ;  /* 0x00a4000a03e27984 */ /* 0x000fe80008000800 */
[----:B------:R-:W-:Y:S04]  /*1c070*/  LDS R225, [R27+UR10+0x8400] ;  /* 0x0084000a1be17984 */ /* 0x000fe80008000800 */
[----:B------:R-:W2:Y:S04]  /*1c080*/  LDS R227, [R27+UR10+0xa400] ;  /* 0x00a4000a1be37984 */ /* 0x000ea80008000800 */
        /* <DEDUP_REMOVED lines=8> */
[----:B------:R-:W1:Y:S04]  /*1c110*/  LDS R231, [R27+UR10+0xa480] ;  /* 0x00a4800a1be77984 */ /* 0x000e680008000800 */
[----:B------:R-:W-:Y:S04]  /*1c120*/  LDS R233, [R27+UR10+0x8500] ;  /* 0x0085000a1be97984 */ /* 0x000fe80008000800 */
[----:B------:R-:W1:Y:S04]  /*1c130*/  LDS R235, [R27+UR10+0xa500] ;  /* 0x00a5000a1beb7984 */ /* 0x000e680008000800 */
[----:B------:R-:W-:Y:S04]  /*1c140*/  LDS R236, [R3+UR10+0x8580] ;  /* 0x0085800a03ec7984 */ /* 0x000fe80008000800 */
[----:B------:R-:W-:Y:S04]  /*1c150*/  LDS R238, [R3+UR10+0xa580] ;  /* 0x00a5800a03ee7984 */ /* 0x000fe80008000800 */
[----:B------:R-:W-:Y:S04]  /*1c160*/  LDS R237, [R27+UR10+0x8580] ;  /* 0x0085800a1bed7984 */ /* 0x000fe80008000800 */
[----:B------:R-:W1:Y:S01]  /*1c170*/  LDS R239, [R27+UR10+0xa580] ;  /* 0x00a5800a1bef7984 */ /* 0x000e620008000800 */
[C---:B--2---:R-:W-:Y:S08]  /*1c180*/  HMMA.1688.F32.TF32 R68, R224.reuse, R200, R68 ;  /* 0x000000c8e044723c */ /* 0x044ff00000081044 */
[C---:B---3--:R-:W-:Y:S08]  /*1c190*/  HMMA.1688.F32.TF32 R72, R224.reuse, R204, R72 ;  /* 0x000000cce048723c */ /* 0x048ff00000081048 */
[C---:B----4-:R-:W-:Y:S08]  /*1c1a0*/  HMMA.1688.F32.TF32 R76, R224.reuse, R208, R76 ;  /* 0x000000d0e04c723c */ /* 0x050ff0000008104c */
        /* <DEDUP_REMOVED lines=45> */
[----:B------:R-:W-:Y:S07]  /*1c480*/  STL.64 [R1+0x400], R56 ;  /* 0x0004003801007387 */ /* 0x000fee0000100a00 */
[C---:B------:R-:W-:Y:S01]  /*1c490*/  HMMA.1688.F32.TF32 R40, R228.reuse, R204, R40 ;  /* 0x000000cce428723c */ /* 0x040fe20000081028 */
        /* <DEDUP_REMOVED lines=19> */
[----:B--2---:R-:W-:-:S15]  /*1c5d0*/  HMMA.1688.F32.TF32 R224, R228, R200, R224 ;  /* 0x000000c8e4e0723c */ /* 0x004fde00000810e0 */
[----:B------:R-:W-:-:S04]  /*1c5e0*/  NOP ;  /* 0x0000000000007918 */ /* 0x000fc80000000000 */
[----:B------:R-:W-:Y:S04]  /*1c5f0*/  STL.64 [R1+0x3b0], R224 ;  /* 0x0003b0e001007387 */ /* 0x000fe80000100a00 */
[----:B------:R1:W-:Y:S02]  /*1c600*/  STL.64 [R1+0x3b8], R226 ;  /* 0x0003b8e201007387 */ /* 0x0003e40000100a00 */
[C---:B-1----:R-:W-:Y:S08]  /*1c610*/  HMMA.1688.F32.TF32 R224, R228.reuse, R196, R36 ;  /* 0x000000c4e4e0723c */ /* 0x042ff00000081024 */
[----:B------:R-:W-:Y:S08]  /*1c620*/  HMMA.1688.F32.TF32 R36, R228, R192, R32 ;  /* 0x000000c0e424723c */ /* 0x000ff00000081020 */
[C---:B------:R-:W-:Y:S08]  /*1c630*/  HMMA.1688.F32.TF32 R32, R232.reuse, R220, R28 ;  /* 0x000000dce820723c */ /* 0x040ff0000008101c */
[C---:B------:R-:W-:Y:S08]  /*1c640*/  HMMA.1688.F32.TF32 R28, R232.reuse, R216, R20 ;  /* 0x000000d8e81c723c */ /* 0x040ff00000081014 */
[C---:B------:R-:W-:Y:S08]  /*1c650*/  HMMA.1688.F32.TF32 R20, R232.reuse, R212, R16 ;  /* 0x000000d4e814723c */ /* 0x040ff00000081010 */
        /* <DEDUP_REMOVED lines=20> */
[----:B-1----:R-:W-:Y:S03]  /*1c7a0*/  HMMA.1688.F32.TF32 R12, R232, R192, R240 ;  /* 0x000000c0e80c723c */ /* 0x002fe600000810f0 */
[----:B------:R-:W-:Y:S04]  /*1c7b0*/  STL.64 [R1+0x2a0], R4 ;  /* 0x0002a00401007387 */ /* 0x000fe80000100a00 */
[----:B------:R1:W-:Y:S01]  /*1c7c0*/  STL.64 [R1+0x2a8], R6 ;  /* 0x0002a80601007387 */ /* 0x0003e20000100a00 */
[C---:B--2---:R-:W-:Y:S08]  /*1c7d0*/  HMMA.1688.F32.TF32 R8, R236.reuse, R220, R244 ;  /* 0x000000dcec08723c */ /* 0x044ff000000810f4 */
[C---:B-1----:R-:W-:Y:S03]  /*1c7e0*/  HMMA.1688.F32.TF32 R4, R236.reuse, R216, R248 ;  /* 0x000000d8ec04723c */ /* 0x042fe600000810f8 */
[----:B------:R-:W-:Y:S04]  /*1c7f0*/  STL.64 [R1+0x270], R12 ;  /* 0x0002700c01007387 */ /* 0x000fe80000100a00 */
[----:B------:R-:W-:Y:S04]  /*1c800*/  STL.64 [R1+0x278], R14 ;  /* 0x0002780e01007387 */ /* 0x000fe80000100a00 */
[----:B------:R-:W2:Y:S04]  /*1c810*/  LDL.LU R244, [R1+0x570] ;  /* 0x0005700001f47983 */ /* 0x000ea80000300800 */
[----:B------:R1:W-:Y:S04]  /*1c820*/  STL.64 [R1+0x260], R8 ;  /* 0x0002600801007387 */ /* 0x0003e80000100a00 */
[----:B------:R1:W-:Y:S04]  /*1c830*/  STL.64 [R1+0x268], R10 ;  /* 0x0002680a01007387 */ /* 0x0003e80000100a00 */
[----:B------:R1:W-:Y:S04]  /*1c840*/  STL.64 [R1+0x250], R4 ;  /* 0x0002500401007387 */ /* 0x0003e80000100a00 */
[----:B------:R1:W-:Y:S04]  /*1c850*/  STL.64 [R1+0x258], R6 ;  /* 0x0002580601007387 */ /* 0x0003e80000100a00 */
        /* <DEDUP_REMOVED lines=35> */
[----:B-1----:R-:W4:Y:S04]  /*1ca90*/  LDL.LU R8, [R1+0x6f0] ;  /* 0x0006f00001087983 */ /* 0x002f280000300800 */
        /* <DEDUP_REMOVED lines=23> */
[C---:B--2---:R-:W-:Y:S08]  /*1cc10*/  HMMA.1688.F32.TF32 R228, R236.reuse, R208, R228 ;  /* 0x000000d0ece4723c */ /* 0x044ff000000810e4 */
[C---:B---3--:R-:W-:Y:S08]  /*1cc20*/  HMMA.1688.F32.TF32 R232, R236.reuse, R212, R232 ;  /* 0x000000d4ece8723c */ /* 0x048ff000000810e8 */
[C---:B----4-:R-:W-:Y:S11]  /*1cc30*/  HMMA.1688.F32.TF32 R224, R236.reuse, R204, R224 ;  /* 0x000000ccece0723c */ /* 0x050ff600000810e0 */
[----:B------:R-:W-:Y:S04]  /*1cc40*/  STL.64 [R1+0x240], R232 ;  /* 0x000240e801007387 */ /* 0x000fe80000100a00 */
[----:B------:R-:W-:Y:S04]  /*1cc50*/  STL.64 [R1+0x248], R234 ;  /* 0x000248ea01007387 */ /* 0x000fe80000100a00 */
[----:B------:R-:W-:Y:S04]  /*1cc60*/  STL.64 [R1+0x230], R228 ;  /* 0x000230e401007387 */ /* 0x000fe80000100a00 */
[----:B------:R-:W-:Y:S04]  /*1cc70*/  STL.64 [R1+0x238], R230 ;  /* 0x000238e601007387 */ /* 0x000fe80000100a00 */
[----:B------:R-:W-:Y:S04]  /*1cc80*/  STL.64 [R1+0x220], R224 ;  /* 0x000220e001007387 */ /* 0x000fe80000100a00 */
[----:B------:R-:W-:Y:S04]  /*1cc90*/  STL.64 [R1+0x228], R226 ;  /* 0x000228e201007387 */ /* 0x000fe80000100a00 */
[----:B------:R-:W-:Y:S04]  /*1cca0*/  LDS R224, [R3+UR10+0x8600] ;  /* 0x0086000a03e07984 */ /* 0x000fe80008000800 */
[----:B------:R-:W-:Y:S04]  /*1ccb0*/  LDS R226, [R3+UR10+0xa600] ;  /* 0x00a6000a03e27984 */ /* 0x000fe80008000800 */
[----:B------:R-:W-:Y:S04]  /*1ccc0*/  LDS R225, [R27+UR10+0x8600] ;  /* 0x0086000a1be17984 */ /* 0x000fe80008000800 */
[----:B------:R-:W1:Y:S01]  /*1ccd0*/  LDS R227, [R27+UR10+0xa600] ;  /* 0x00a6000a1be37984 */ /* 0x000e620008000800 */
[C---:B------:R-:W-:Y:S03]  /*1cce0*/  HMMA.1688.F32.TF32 R36, R236.reuse, R200, R36 ;  /* 0x000000c8ec24723c */ /* 0x040fe60000081024 */
[----:B------:R-:W-:Y:S04]  /*1ccf0*/  LDS R228, [R3+UR10+0x8680] ;  /* 0x0086800a03e47984 */ /* 0x000fe80008000800 */
[----:B------:R-:W-:Y:S04]  /*1cd00*/  LDS R230, [R3+UR10+0xa680] ;  /* 0x00a6800a03e67984 */ /* 0x000fe80008000800 */
[----:B------:R-:W-:Y:S04]  /*1cd10*/  LDS R229, [R27+UR10+0x8680] ;  /* 0x0086800a1be57984 */ /* 0x000fe80008000800 */
[----:B------:R-:W2:Y:S01]  /*1cd20*/  LDS R231, [R27+UR10+0xa680] ;  /* 0x00a6800a1be77984 */ /* 0x000ea20008000800 */
[C---:B------:R-:W-:Y:S03]  /*1cd30*/  HMMA.1688.F32.TF32 R32, R236.reuse, R196, R32 ;  /* 0x000000c4ec20723c */ /* 0x040fe60000081020 */
[----:B------:R-:W-:Y:S04]  /*1cd40*/  LDS R233, [R27+UR10+0x8700] ;  /* 0x0087000a1be97984 */ /* 0x000fe80008000800 */
[----:B------:R-:W-:Y:S01]  /*1cd50*/  LDS R235, [R27+UR10+0xa700] ;  /* 0x00a7000a1beb7984 */ /* 0x000fe20008000800 */
[----:B------:R-:W-:Y:S03]  /*1cd60*/  HMMA.1688.F32.TF32 R28, R236, R192, R28 ;  /* 0x000000c0ec1c723c */ /* 0x000fe6000008101c */
[----:B------:R-:W-:Y:S04]  /*1cd70*/  LDS R237, [R27+UR10+0x8780] ;  /* 0x0087800a1bed7984 */ /* 0x000fe80008000800 */
[----:B------:R1:W-:Y:S04]  /*1cd80*/  LDS R239, [R27+UR10+0xa780] ;  /* 0x00a7800a1bef7984 */ /* 0x0003e80008000800 */
[----:B------:R-:W-:Y:S04]  /*1cd90*/  STL.64 [R1+0x210], R36 ;  /* 0x0002102401007387 */ /* 0x000fe80000100a00 */
[----:B------:R-:W-:Y:S01]  /*1cda0*/  LDS R232, [R3+UR10+0x8700] ;  /* 0x0087000a03e87984 */ /* 0x000fe20008000800 */
[C---:B-1----:R-:W-:Y:S03]  /*1cdb0*/  HMMA.1688.F32.TF32 R24, R224.reuse, R220, R20 ;  /* 0x000000dce018723c */ /* 0x042fe60000081014 */
[----:B------:R-:W1:Y:S04]  /*1cdc0*/  LDS R234, [R3+UR10+0xa700] ;  /* 0x00a7000a03ea7984 */ /* 0x000e680008000800 */
[----:B------:R-:W-:Y:S01]  /*1cdd0*/  LDS R236, [R3+UR10+0x8780] ;  /* 0x0087800a03ec7984 */ /* 0x000fe20008000800 */
[C---:B------:R-:W-:Y:S03]  /*1cde0*/  HMMA.1688.F32.TF32 R20, R224.reuse, R216, R16 ;  /* 0x000000d8e014723c */ /* 0x040fe60000081010 */
[----:B------:R-:W3:Y:S05]  /*1cdf0*/  LDS R238, [R3+UR10+0xa780] ;  /* 0x00a7800a03ee7984 */ /* 0x000eea0008000800 */
[C---:B------:R-:W-:Y:S08]  /*1ce00*/  HMMA.1688.F32.TF32 R16, R224.reuse, R212, R12 ;  /* 0x000000d4e010723c */ /* 0x040ff0000008100c */
        /* <DEDUP_REMOVED lines=18> */
[C---:B----4-:R-:W-:Y:S03]  /*1cf30*/  HMMA.1688.F32.TF32 R12, R224.reuse, R196, R240 ;  /* 0x000000c4e00c723c */ /* 0x050fe600000810f0 */
[----:B------:R-:W-:Y:S04]  /*1cf40*/  STL.64 [R1+0x430], R4 ;  /* 0x0004300401007387 */ /* 0x000fe80000100a00 */
[----:B------:R2:W-:Y:S01]  /*1cf50*/  STL.64 [R1+0x438], R6 ;  /* 0x0004380601007387 */ /* 0x0005e20000100a00 */
[----:B-1----:R-:W-:Y:S08]  /*1cf60*/  HMMA.1688.F32.TF32 R8, R224, R192, R244 ;  /* 0x000000c0e008723c */ /* 0x002ff000000810f4 */
[C---:B--2---:R-:W-:Y:S03]  /*1cf70*/  HMMA.1688.F32.TF32 R4, R228.reuse, R220, R248 ;  /* 0x000000dce404723c */ /* 0x044fe600000810f8 */
        /* <DEDUP_REMOVED lines=62> */
[C---:B----4-:R-:W-:Y:S08]  /*1d360*/  HMMA.1688.F32.TF32 R248, R228.reuse, R196, R248 ;  /* 0x000000c4e4f8723c */ /* 0x050ff000000810f8 */
[C---:B--2---:R-:W-:Y:S08]  /*1d370*/  HMMA.1688.F32.TF32 R24, R228.reuse, R200, R24 ;  /* 0x000000c8e418723c */ /* 0x044ff00000081018 */
[C---:B---3--:R-:W-:Y:S08]  /*1d380*/  HMMA.1688.F32.TF32 R28, R228.reuse, R204, R28 ;  /* 0x000000cce41c723c */ /* 0x048ff0000008101c */
[C---:B------:R-:W-:Y:S08]  /*1d390*/  HMMA.1688.F32.TF32 R244, R228.reuse, R216, R244 ;  /* 0x000000d8e4f4723c */ /* 0x040ff000000810f4 */
[C---:B------:R-:W-:Y:S11]  /*1d3a0*/  HMMA.1688.F32.TF32 R36, R228.reuse, R212, R36 ;  /* 0x000000d4e424723c */ /* 0x040ff60000081024 */
[----:B------:R1:W-:Y:S01]  /*1d3b0*/  STL.64 [R1+0x370], R244 ;  /* 0x000370f401007387 */ /* 0x0003e20000100a00 */
[C---:B------:R-:W-:Y:S03]  /*1d3c0*/  HMMA.1688.F32.TF32 R32, R228.reuse, R208, R32 ;  /* 0x000000d0e420723c */ /* 0x040fe60000081020 */
[----:B------:R2:W-:Y:S04]  /*1d3d0*/  STL.64 [R1+0x378], R246 ;  /* 0x000378f601007387 */ /* 0x0005e80000100a00 */
[----:B-1----:R-:W3:Y:S04]  /*1d3e0*/  LDL.LU R244, [R1+0x80] ;  /* 0x0000800001f47983 */ /* 0x002ee80000300800 */
[----:B------:R-:W3:Y:S04]  /*1d3f0*/  LDL.LU R245, [R1+0x84] ;  /* 0x0000840001f57983 */ /* 0x000ee80000300800 */
[----:B--2---:R-:W3:Y:S04]  /*1d400*/  LDL.LU R246, [R1+0x88] ;  /* 0x0000880001f67983 */ /* 0x004ee80000300800 */
[----:B------:R-:W3:Y:S04]  /*1d410*/  LDL.LU R247, [R1+0x8c] ;  /* 0x00008c0001f77983 */ /* 0x000ee80000300800 */
[----:B------:R-:W-:Y:S04]  /*1d420*/  STL.64 [R1+0x360], R36 ;  /* 0x0003602401007387 */ /* 0x000fe80000100a00 */
[----:B------:R1:W-:Y:S01]  /*1d430*/  STL.64 [R1+0x368], R38 ;  /* 0x0003682601007387 */ /* 0x0003e20000100a00 */
[----:B------:R-:W-:Y:S03]  /*1d440*/  HMMA.1688.F32.TF32 R228, R228, R192, R20 ;  /* 0x000000c0e4e4723c */ /* 0x000fe60000081014 */
[----:B-1----:R-:W2:Y:S04]  /*1d450*/  LDL.LU.64 R38, [R1+0x14c0] ;  /* 0x0014c00001267983 */ /* 0x002ea80000300a00 */
[----:B------:R-:W2:Y:S04]  /*1d460*/  LDL.LU.64 R36, [R1+0x14b8] ;  /* 0x0014b80001247983 */ /* 0x000ea80000300a00 */
[----:B------:R-:W-:Y:S04]  /*1d470*/  STL.64 [R1+0x350], R32 ;  /* 0x0003502001007387 */ /* 0x000fe80000100a00 */
[----:B------:R1:W-:Y:S04]  /*1d480*/  STL.64 [R1+0x358], R34 ;  /* 0x0003582201007387 */ /* 0x0003e80000100a00 */
[----:B-1----:R-:W4:Y:S04]  /*1d490*/  LDL.LU.64 R34, [R1+0x14b0] ;  /* 0x0014b00001227983 */ /* 0x002f280000300a00 */
        /* <DEDUP_REMOVED lines=9> */
[----:B------:R1:W-:Y:S04]  /*1d530*/  STL.64 [R1+0x320], R248 ;  /* 0x000320f801007387 */ /* 0x0003e80000100a00 */
[----:B------:R1:W-:Y:S04]  /*1d540*/  STL.64 [R1+0x328], R250 ;  /* 0x000328fa01007387 */ /* 0x0003e80000100a00 */
[----:B-1----:R-:W2:Y:S04]  /*1d550*/  LDL.LU R248, [R1+0x30] ;  /* 0x0000300001f87983 */ /* 0x002ea80000300800 */
[----:B------:R-:W2:Y:S04]  /*1d560*/  LDL.LU R249, [R1+0x34] ;  /* 0x0000340001f97983 */ /* 0x000ea80000300800 */
[----:B------:R-:W2:Y:S04]  /*1d570*/  LDL.LU R250, [R1+0x38] ;  /* 0x0000380001fa7983 */ /* 0x000ea80000300800 */
[----:B------:R-:W2:Y:S04]  /*1d580*/  LDL.LU R251, [R1+0x3c] ;  /* 0x00003c0001fb7983 */ /* 0x000ea80000300800 */
        /* <DEDUP_REMOVED lines=10> */
[C---:B------:R-:W-:Y:S03]  /*1d630*/  HMMA.1688.F32.TF32 R8, R232.reuse, R212, R8 ;  /* 0x000000d4e808723c */ /* 0x040fe60000081008 */
[----:B------:R-:W-:Y:S05]  /*1d640*/  STL.64 [R1+0x280], R16 ;  /* 0x0002801001007387 */ /* 0x000fea0000100a00 */
        /* <DEDUP_REMOVED lines=14> */
[----:B------:R1:W-:Y:S04]  /*1d730*/  STL.64 [R1+0x180], R228 ;  /* 0x000180e401007387 */ /* 0x0003e80000100a00 */
[----:B------:R2:W-:Y:S04]  /*1d740*/  STL.64 [R1+0x188], R230 ;  /* 0x000188e601007387 */ /* 0x0005e80000100a00 */
[----:B-1----:R-:W4:Y:S04]  /*1d750*/  LDL.LU R228, [R1+0x10] ;  /* 0x0000100001e47983 */ /* 0x002f280000300800 */
[----:B------:R-:W4:Y:S04]  /*1d760*/  LDL.LU R229, [R1+0x14] ;  /* 0x0000140001e57983 */ /* 0x000f280000300800 */
[----:B--2---:R-:W4:Y:S04]  /*1d770*/  LDL.LU R230, [R1+0x18] ;  /* 0x0000180001e67983 */ /* 0x004f280000300800 */
[----:B------:R-:W4:Y:S04]  /*1d780*/  LDL.LU R231, [R1+0x1c] ;  /* 0x00001c0001e77983 */ /* 0x000f280000300800 */
[----:B------:R1:W-:Y:S04]  /*1d790*/  STL.64 [R1+0x160], R224 ;  /* 0x000160e001007387 */ /* 0x0003e80000100a00 */
[----:B------:R2:W-:Y:S04]  /*1d7a0*/  STL.64 [R1+0x168], R226 ;  /* 0x000168e201007387 */ /* 0x0005e80000100a00 */
[----:B-1----:R-:W4:Y:S01]  /*1d7b0*/  LDL.LU R224, [R1] ;  /* 0x0000000001e07983 */ /* 0x002f220000300800 */
[----:B------:R-:W-:-:S03]  /*1d7c0*/  IMAD.MOV.U32 R225, RZ, RZ, R0 ;  /* 0x000000ffffe17224 */ /* 0x000fc600078e0000 */
[----:B------:R-:W4:Y:S01]  /*1d7d0*/  LDL.LU R0, [R1+0x1440] ;  /* 0x0014400001007983 */ /* 0x000f220000300800 */
[----:B--2---:R-:W-:Y:S01]  /*1d7e0*/  IMAD.MOV.U32 R226, RZ, RZ, R2 ;  /* 0x000000ffffe27224 */ /* 0x004fe200078e0002 */
[----:B------:R-:W-:Y:S02]  /*1d7f0*/  MOV R227, R252 ;  /* 0x000000fc00e37202 */ /* 0x000fe40000000f00 */
[----:B------:R-:W2:Y:S04]  /*1d800*/  LDL.LU R2, [R1+0x143c] ;  /* 0x00143c0001027983 */ /* 0x000ea80000300800 */
[----:B------:R-:W4:Y:S01]  /*1d810*/  LDL.LU R252, [R1+0x1438] ;  /* 0x0014380001fc7983 */ /* 0x000f220000300800 */
[C---:B------:R-:W-:Y:S08]  /*1d820*/  HMMA.1688.F32.TF32 R4, R232.reuse, R200, R4 ;  /* 0x000000c8e804723c */ /* 0x040ff00000081004 */
[C---:B------:R-:W-:Y:S08]  /*1d830*/  HMMA.1688.F32.TF32 R188, R232.reuse, R196, R188 ;  /* 0x000000c4e8bc723c */ /* 0x040ff000000810bc */
[----:B------:R-:W-:Y:S03]  /*1d840*/  HMMA.1688.F32.TF32 R232, R232, R192, R240 ;  /* 0x000000c0e8e8723c */ /* 0x000fe600000810f0 */
[----:B------:R-:W-:Y:S04]  /*1d850*/  STL.64 [R1+0x140], R4 ;  /* 0x0001400401007387 */ /* 0x000fe80000100a00 */
[----:B------:R1:W-:Y:S01]  /*1d860*/  STL.64 [R1+0x148], R6 ;  /* 0x0001480601007387 */ /* 0x0003e20000100a00 */
[C---:B---3--:R-:W-:Y:S03]  /*1d870*/  HMMA.1688.F32.TF32 R244, R236.reuse, R220, R244 ;  /* 0x000000dcecf4723c */ /* 0x048fe600000810f4 */
[----:B-1----:R-:W3:Y:S04]  /*1d880*/  LDL.LU.64 R6, [R1+0x1430] ;  /* 0x0014300001067983 */ /* 0x002ee80000300a00 */
[----:B------:R-:W3:Y:S04]  /*1d890*/  LDL.LU.64 R4, [R1+0x1428] ;  /* 0x0014280001047983 */ /* 0x000ee80000300a00 */
[----:B------:R-:W-:Y:S04]  /*1d8a0*/  STL.64 [R1+0x130], R188 ;  /* 0x000130bc01007387 */ /* 0x000fe80000100a00 */
[----:B------:R1:W-:Y:S01]  /*1d8b0*/  STL.64 [R1+0x138], R190 ;  /* 0x000138be01007387 */ /* 0x0003e20000100a00 */
[----:B------:R-:W-:Y:S03]  /*1d8c0*/  HMMA.1688.F32.TF32 R248, R236, R216, R248 ;  /* 0x000000d8ecf8723c */ /* 0x000fe600000810f8 */
[----:B-1----:R-:W3:Y:S04]  /*1d8d0*/  LDL.LU.64 R190, [R1+0x1420] ;  /* 0x0014200001be7983 */ /* 0x002ee80000300a00 */
[----:B------:R-:W3:Y:S04]  /*1d8e0*/  LDL.LU.64 R188, [R1+0x1418] ;  /* 0x0014180001bc7983 */ /* 0x000ee80000300a00 */
[----:B------:R-:W3:Y:S04]  /*1d8f0*/  LDL.LU.64 R242, [R1+0x1410] ;  /* 0x0014100001f27983 */ /* 0x000ee80000300a00 */
[----:B------:R-:W3:Y:S04]  /*1d900*/  LDL.LU.64 R240, [R1+0x1408] ;  /* 0x0014080001f07983 */ /* 0x000ee80000300a00 */
[----:B------:R1:W-:Y:S04]  /*1d910*/  STL.64 [R1+0x110], R232 ;  /* 0x000110e801007387 */ /* 0x0003e80000100a00 */
[----:B------:R2:W-:Y:S04]  /*1d920*/  STL.64 [R1+0x118], R234 ;  /* 0x000118ea01007387 */ /* 0x0005e80000100a00 */
[----:B-1----:R-:W3:Y:S01]  /*1d930*/  LDL.LU R232, [R1+0x20] ;  /* 0x0000200001e87983 */ /* 0x002ee20000300800 */
[----:B------:R-:W-:Y:S01]  /*1d940*/  IMAD.MOV.U32 R220, RZ, RZ, R247 ;  /* 0x000000ffffdc7224 */ /* 0x000fe200078e00f7 */
[----:B------:R-:W-:-:S02]  /*1d950*/  MOV R221, R246 ;  /* 0x000000f600dd7202 */ /* 0x000fc40000000f00 */
[----:B------:R-:W3:Y:S01]  /*1d960*/  LDL.LU.64 R246, [R1+0x1400] ;  /* 0x0014000001f67983 */ /* 0x000ee20000300a00 */
[----:B------:R-:W-:Y:S01]  /*1d970*/  MOV R217, R250 ;  /* 0x000000fa00d97202 */ /* 0x000fe20000000f00 */
[----:B------:R-:W-:Y:S02]  /*1d980*/  IMAD.MOV.U32 R216, RZ, RZ, R251 ;  /* 0x000000ffffd87224 */ /* 0x000fe400078e00fb */
[----:B--2---:R-:W-:Y:S02]  /*1d990*/  IMAD.MOV.U32 R234, RZ, RZ, R2 ;  /* 0x000000ffffea7224 */ /* 0x004fe400078e0002 */
[----:B------:R-:W-:Y:S02]  /*1d9a0*/  IMAD.MOV.U32 R2, RZ, RZ, R244 ;  /* 0x000000ffff027224 */ /* 0x000fe400078e00f4 */
[----:B----4-:R-:W-:Y:S02]  /*1d9b0*/  IMAD.MOV.U32 R233, RZ, RZ, R252 ;  /* 0x000000ffffe97224 */ /* 0x010fe400078e00fc */
[----:B------:R-:W-:-:S02]  /*1d9c0*/  IMAD.MOV.U32 R252, RZ, RZ, R245 ;  /* 0x000000fffffc7224 */ /* 0x000fc400078e00f5 */
[----:B------:R-:W2:Y:S04]  /*1d9d0*/  LDL.LU.64 R244, [R1+0x13f8] ;  /* 0x0013f80001f47983 */ /* 0x000ea80000300a00 */
[----:B------:R-:W-:Y:S01]  /*1d9e0*/  STL [R1+0x1354], R220 ;  /* 0x001354dc01007387 */ /* 0x000fe20000100800 */
[----:B------:R-:W-:-:S03]  /*1d9f0*/  MOV R235, R0 ;  /* 0x0000000000eb7202 */ /* 0x000fc60000000f00 */
[----:B------:R-:W-:Y:S01]  /*1da00*/  STL [R1+0x1350], R221 ;  /* 0x001350dd01007387 */ /* 0x000fe20000100800 */
[----:B------:R-:W-:-:S03]  /*1da10*/  IMAD.MOV.U32 R0, RZ, RZ, R249 ;  /* 0x000000ffff007224 */ /* 0x000fc600078e00f9 */
[----:B------:R-:W-:Y:S04]  /*1da20*/  STL [R1+0x134c], R252 ;  /* 0x00134cfc01007387 */ /* 0x000fe80000100800 */
[----:B------:R-:W-:Y:S04]  /*1da30*/  STL [R1+0x1348], R2 ;  /* 0x0013480201007387 */ /* 0x000fe80000100800 */
[----:B------:R1:W-:Y:S04]  /*1da40*/  STL [R1+0xc0], R248 ;  /* 0x0000c0f801007387 */ /* 0x0003e80000100800 */
[----:B------:R-:W4:Y:S04]  /*1da50*/  LDL.LU.64 R250, [R1+0x13f0] ;  /* 0x0013f00001fa7983 */ /* 0x000f280000300a00 */
[----:B-1----:R-:W4:Y:S01]  /*1da60*/  LDL.LU.64 R248, [R1+0x13e8] ;  /* 0x0013e80001f87983 */ /* 0x002f220000300a00 */
[C---:B------:R-:W-:Y:S08]  /*1da70*/  HMMA.1688.F32.TF32 R224, R236.reuse, R204, R224 ;  /* 0x000000ccece0723c */ /* 0x040ff000000810e0 */
[C---:B------:R-:W-:Y:S01]  /*1da80*/  HMMA.1688.F32.TF32 R228, R236.reuse, R208, R228 ;  /* 0x000000d0ece4723c */ /* 0x040fe200000810e4 */
[----:B------:R1:W-:Y:S04]  /*1da90*/  STL [R1+0x1360], R216 ;  /* 0x001360d801007387 */ /* 0x0003e80000100800 */
[----:B------:R1:W-:Y:S04]  /*1daa0*/  STL [R1+0x135c], R217 ;  /* 0x00135cd901007387 */ /* 0x0003e80000100800 */
[----:B------:R1:W-:Y:S02]  /*1dab0*/  STL [R1+0x1358], R0 ;  /* 0x0013580001007387 */ /* 0x0003e40000100800 */
[----:B-1----:R-:W-:Y:S01]  /*1dac0*/  IMAD.MOV.U32 R216, RZ, RZ, R225 ;  /* 0x000000ffffd87224 */ /* 0x002fe200078e00e1 */
[----:B------:R-:W-:Y:S01]  /*1dad0*/  MOV R217, R226 ;  /* 0x000000e200d97202 */ /* 0x000fe20000000f00 */
[----:B------:R-:W-:Y:S01]  /*1dae0*/  IMAD.MOV.U32 R0, RZ, RZ, R227 ;  /* 0x000000ffff007224 */ /* 0x000fe200078e00e3 */
[C---:B---3--:R-:W-:Y:S05]  /*1daf0*/  HMMA.1688.F32.TF32 R232, R236.reuse, R212, R232 ;  /* 0x000000d4ece8723c */ /* 0x048fea00000810e8 */
[----:B------:R-:W-:Y:S01]  /*1db00*/  MOV R213, R228 ;  /* 0x000000e400d57202 */ /* 0x000fe20000000f00 */
[----:B------:R-:W-:Y:S01]  /*1db10*/  IMAD.MOV.U32 R212, RZ, RZ, R229 ;  /* 0x000000ffffd47224 */ /* 0x000fe200078e00e5 */
[----:B------:R-:W-:Y:S01]  /*1db20*/  MOV R208, R231 ;  /* 0x000000e700d07202 */ /* 0x000fe20000000f00 */
[----:B------:R-:W-:Y:S01]  /*1db30*/  IMAD.MOV.U32 R209, RZ, RZ, R230 ;  /* 0x000000ffffd17224 */ /* 0x000fe200078e00e6 */
[----:B------:R-:W-:Y:S04]  /*1db40*/  LDS R228, [R3+UR10+0xc000] ;  /* 0x00c0000a03e47984 */ /* 0x000fe80008000800 */
[----:B------:R-:W-:Y:S06]  /*1db50*/  LDS R230, [R3+UR10+0xe000] ;  /* 0x00e0000a03e67984 */ /* 0x000fec0008000800 */
[----:B------:R-:W-:Y:S01]  /*1db60*/  IMAD.MOV.U32 R252, RZ, RZ, R234 ;  /* 0x000000fffffc7224 */ /* 0x000fe200078e00ea */
[----:B------:R-:W-:Y:S01]  /*1db70*/  HMMA.1688.F32.TF32 R240, R236, R192, R240 ;  /* 0x000000c0ecf0723c */ /* 0x000fe200000810f0 */
[----:B------:R-:W-:Y:S01]  /*1db80*/  IMAD.MOV.U32 R220, RZ, RZ, R232 ;  /* 0x000000ffffdc7224 */ /* 0x000fe200078e00e8 */
[----:B------:R-:W-:Y:S01]  /*1db90*/  MOV R221, R233 ;  /* 0x000000e900dd7202 */ /* 0x000fe20000000f00 */
[----:B------:R-:W-:Y:S01]  /*1dba0*/  IMAD.MOV.U32 R2, RZ, RZ, R235 ;  /* 0x000000ffff027224 */ /* 0x000fe200078e00eb */
[----:B------:R1:W-:Y:S04]  /*1dbb0*/  STL [R1+0x1364], R252 ;  /* 0x001364fc01007387 */ /* 0x0003e80000100800 */
[----:B------:R-:W-:Y:S04]  /*1dbc0*/  LDS R232, [R3+UR10+0xc080] ;  /* 0x00c0800a03e87984 */ /* 0x000fe80008000800 */
[----:B------:R-:W-:Y:S01]  /*1dbd0*/  LDS R234, [R3+UR10+0xe080] ;  /* 0x00e0800a03ea7984 */ /* 0x000fe20008000800 */
[----:B-1----:R-:W-:-:S02]  /*1dbe0*/  IMAD.MOV.U32 R252, RZ, RZ, R224 ;  /* 0x000000fffffc7224 */ /* 0x002fc400078e00e0 */
[C---:B----4-:R-:W-:Y:S08]  /*1dbf0*/  HMMA.1688.F32.TF32 R224, R236.reuse, R200, R248 ;  /* 0x000000c8ece0723c */ /* 0x050ff000000810f8 */
[----:B--2---:R-:W-:Y:S01]  /*1dc00*/  HMMA.1688.F32.TF32 R248, R236, R196, R244 ;  /* 0x000000c4ecf8723c */ /* 0x004fe200000810f4 */
[----:B------:R-:W-:Y:S01]  /*1dc10*/  LOP3.LUT R197, R3, 0x20, RZ, 0x3c, !PT ;  /* 0x0000002003c57812 */ /* 0x000fe200078e3cff */
[----:B------:R-:W-:Y:S04]  /*1dc20*/  LDS R236, [R3+UR10+0xc100] ;  /* 0x00c1000a03ec7984 */ /* 0x000fe80008000800 */
[----:B------:R-:W-:Y:S04]  /*1dc30*/  LDS R229, [R197+UR10+0xc000] ;  /* 0x00c0000ac5e57984 */ /* 0x000fe80008000800 */
[----:B------:R-:W1:Y:S04]  /*1dc40*/  LDS R231, [R197+UR10+0xe000] ;  /* 0x00e0000ac5e77984 */ /* 0x000e680008000800 */
[----:B------:R-:W-:Y:S04]  /*1dc50*/  LDS R233, [R197+UR10+0xc080] ;  /* 0x00c0800ac5e97984 */ /* 0x000fe80008000800 */
[----:B------:R-:W2:Y:S04]  /*1dc60*/  LDS R235, [R197+UR10+0xe080] ;  /* 0x00e0800ac5eb7984 */ /* 0x000ea80008000800 */
[----:B------:R-:W-:Y:S04]  /*1dc70*/  STL.64 [R1+0x11f8], R250 ;  /* 0x0011f8fa01007387 */ /* 0x000fe80000100a00 */
[----:B------:R-:W-:Y:S04]  /*1dc80*/  STL.64 [R1+0x11f0], R248 ;  /* 0x0011f0f801007387 */ /* 0x000fe80000100a00 */
[----:B------:R-:W-:Y:S04]  /*1dc90*/  STL.64 [R1+0x1208], R242 ;  /* 0x001208f201007387 */ /* 0x000fe80000100a00 */
[----:B------:R1:W-:Y:S04]  /*1dca0*/  STL.64 [R1+0x1200], R240 ;  /* 0x001200f001007387 */ /* 0x0003e80000100a00 */
[----:B------:R-:W-:Y:S04]  /*1dcb0*/  LDS R238, [R3+UR10+0xe100] ;  /* 0x00e1000a03ee7984 */ /* 0x000fe80008000800 */
[----:B------:R-:W-:Y:S04]  /*1dcc0*/  LDS R237, [R197+UR10+0xc100] ;  /* 0x00c1000ac5ed7984 */ /* 0x000fe80008000800 */
[----:B------:R-:W3:Y:S01]  /*1dcd0*/  LDS R239, [R197+UR10+0xe100] ;  /* 0x00e1000ac5ef7984 */ /* 0x000ee20008000800 */
[C---:B-1----:R-:W-:Y:S08]  /*1dce0*/  HMMA.1688.F32.TF32 R240, R228.reuse, R222, R188 ;  /* 0x000000dee4f0723c */ /* 0x042ff000000810bc */
[C---:B------:R-:W-:Y:S08]  /*1dcf0*/  HMMA.1688.F32.TF32 R4, R228.reuse, R218, R4 ;  /* 0x000000dae404723c */ /* 0x040ff00000081004 */
[C---:B------:R-:W-:Y:S03]  /*1dd00*/  HMMA.1688.F32.TF32 R188, R228.reuse, R214, R8 ;  /* 0x000000d6e4bc723c */ /* 0x040fe60000081008 */
[----:B------:R-:W-:Y:S04]  /*1dd10*/  STL.64 [R1+0x5a0], R240 ;  /* 0x0005a0f001007387 */ /* 0x000fe80000100a00 */
[----:B------:R-:W-:Y:S01]  /*1dd20*/  STL.64 [R1+0x5a8], R242 ;  /* 0x0005a8f201007387 */ /* 0x000fe20000100a00 */
        /* <DEDUP_REMOVED lines=8> */
[----:B------:R1:W-:Y:S05]  /*1ddb0*/  STL.64 [R1+0x578], R10 ;  /* 0x0005780a01007387 */ /* 0x0003ea0000100a00 */
[----:B------:R-:W-:Y:S04]  /*1ddc0*/  STL.64 [R1+0x560], R4 ;  /* 0x0005600401007387 */ /* 0x000fe80000100a00 */
[----:B------:R4:W-:Y:S01]  /*1ddd0*/  STL.64 [R1+0x568], R6 ;  /* 0x0005680601007387 */ /* 0x0009e20000100a00 */
[C---:B-1----:R-:W-:Y:S08]  /*1dde0*/  HMMA.1688.F32.TF32 R8, R228.reuse, R198, R24 ;  /* 0x000000c6e408723c */ /* 0x042ff00000081018 */
[----:B----4-:R-:W-:Y:S01]  /*1ddf0*/  HMMA.1688.F32.TF32 R4, R228, R194, R28 ;  /* 0x000000c2e404723c */ /* 0x010fe2000008101c */
[----:B------:R-:W-:Y:S04]  /*1de00*/  STL.64 [R1+0x550], R12 ;  /* 0x0005500c01007387 */ /* 0x000fe80000100a00 */
[----:B------:R2:W-:Y:S06]  /*1de10*/  STL.64 [R1+0x558], R14 ;  /* 0x0005580e01007387 */ /* 0x0005ec0000100a00 */
[----:B------:R-:W-:Y:S04]  /*1de20*/  STL.64 [R1+0x540], R8 ;  /* 0x0005400801007387 */ /* 0x000fe80000100a00 */
[----:B------:R1:W-:Y:S01]  /*1de30*/  STL.64 [R1+0x548], R10 ;  /* 0x0005480a01007387 */ /* 0x0003e20000100a00 */
[C---:B--2---:R-:W-:Y:S03]  /*1de40*/  HMMA.1688.F32.TF32 R12, R232.reuse, R222, R32 ;  /* 0x000000dee80c723c */ /* 0x044fe60000081020 */
[----:B------:R-:W-:Y:S04]  /*1de50*/  STL.64 [R1+0x530], R4 ;  /* 0x0005300401007387 */ /* 0x000fe80000100a00 */
[----:B------:R2:W-:Y:S01]  /*1de60*/  STL.64 [R1+0x538], R6 ;  /* 0x0005380601007387 */ /* 0x0005e20000100a00 */
[C---:B-1----:R-:W-:Y:S08]  /*1de70*/  HMMA.1688.F32.TF32 R8, R232.reuse, R218, R36 ;  /* 0x000000dae808723c */ /* 0x042ff00000081024 */
[C---:B--2---:R-:W-:Y:S03]  /*1de80*/  HMMA.1688.F32.TF32 R4, R232.reuse, R214, R40 ;  /* 0x000000d6e804723c */ /* 0x044fe60000081028 */
[----:B------:R-:W-:Y:S04]  /*1de90*/  STL.64 [R1+0x520], R12 ;  /* 0x0005200c01007387 */ /* 0x000fe80000100a00 */
[----:B------:R1:W-:Y:S04]  /*1dea0*/  STL.64 [R1+0x528], R14 ;  /* 0x0005280e01007387 */ /* 0x0003e80000100a00 */
[----:B------:R-:W-:Y:S04]  /*1deb0*/  STL.64 [R1+0x510], R8 ;  /* 0x0005100801007387 */ /* 0x000fe80000100a00 */
[----:B------:R2:W-:Y:S01]  /*1dec0*/  STL.64 [R1+0x518], R10 ;  /* 0x0005180a01007387 */ /* 0x0005e20000100a00 */
[C---:B-1----:R-:W-:Y:S03]  /*1ded0*/  HMMA.1688.F32.TF32 R12, R232.reuse, R210, R44 ;  /* 0x000000d2e80c723c */ /* 0x042fe6000008102c */
[----:B------:R-:W-:Y:S04]  /*1dee0*/  STL.64 [R1+0x500], R4 ;  /* 0x0005000401007387 */ /* 0x000fe80000100a00 */
[----:B------:R1:W-:Y:S01]  /*1def0*/  STL.64 [R1+0x508], R6 ;  /* 0x0005080601007387 */ /* 0x0003e20000100a00 */
[C---:B--2---:R-:W-:Y:S08]  /*1df00*/  HMMA.1688.F32.TF32 R8, R232.reuse, R206, R48 ;  /* 0x000000cee808723c */ /* 0x044ff00000081030 */
[C---:B-1----:R-:W-:Y:S03]  /*1df10*/  HMMA.1688.F32.TF32 R4, R232.reuse, R202, R52 ;  /* 0x000000cae804723c */ /* 0x042fe60000081034 */
[----:B------:R-:W-:Y:S04]  /*1df20*/  STL.64 [R1+0x790], R12 ;  /* 0x0007900c01007387 */ /* 0x000fe80000100a00 */
[----:B------:R1:W-:Y:S04]  /*1df30*/  STL.64 [R1+0x798], R14 ;  /* 0x0007980e01007387 */ /* 0x0003e80000100a00 */
[----:B------:R-:W-:Y:S04]  /*1df40*/  STL.64 [R1+0x780], R8 ;  /* 0x0007800801007387 */ /* 0x000fe80000100a00 */
[----:B------:R2:W-:Y:S01]  /*1df50*/  STL.64 [R1+0x788], R10 ;  /* 0x0007880a01007387 */ /* 0x0005e20000100a00 */
[----:B-1----:R-:W-:Y:S01]  /*1df60*/  HMMA.1688.F32.TF32 R12, R232, R198, R56 ;  /* 0x000000c6e80c723c */ /* 0x002fe20000081038 */
[----:B------:R-:W-:-:S02]  /*1df70*/  MOV R244, R96 ;  /* 0x0000006000f47202 */ /* 0x000fc40000000f00 */
[----:B------:R-:W-:Y:S04]  /*1df80*/  STL.64 [R1+0x770], R4 ;  /* 0x0007700401007387 */ /* 0x000fe80000100a00 */
[----:B------:R3:W-:Y:S01]  /*1df90*/  STL.64 [R1+0x778], R6 ;  /* 0x0007780601007387 */ /* 0x0007e20000100a00 */
[----:B--2---:R-:W-:Y:S01]  /*1dfa0*/  HMMA.1688.F32.TF32 R8, R232, R194, R60 ;  /* 0x000000c2e808723c */ /* 0x004fe2000008103c */
[----:B------:R-:W-:Y:S01]  /*1dfb0*/  IMAD.MOV.U32 R245, RZ, RZ, R97 ;  /* 0x000000fffff57224 */ /* 0x000fe200078e0061 */
[----:B------:R-:W-:Y:S01]  /*1dfc0*/  MOV R247, R92 ;  /* 0x0000005c00f77202 */ /* 0x000fe20000000f00 */
[----:B------:R-:W-:Y:S02]  /*1dfd0*/  IMAD.MOV.U32 R246, RZ, RZ, R98 ;  /* 0x000000fffff67224 */ /* 0x000fe400078e0062 */
[----:B------:R-:W-:Y:S01]  /*1dfe0*/  IMAD.MOV.U32 R248, RZ, RZ, R93 ;  /* 0x000000fffff87224 */ /* 0x000fe200078e005d */
[----:B------:R-:W-:Y:S01]  /*1dff0*/  MOV R250, R95 ;  /* 0x0000005f00fa7202 */ /* 0x000fe20000000f00 */
[----:B------:R-:W-:-:S02]  /*1e000*/  IMAD.MOV.U32 R249, RZ, RZ, R94 ;  /* 0x000000fffff97224 */ /* 0x000fc400078e005e */
[----:B------:R-:W-:Y:S01]  /*1e010*/  IMAD.MOV.U32 R251, RZ, RZ, R99 ;  /* 0x000000fffffb7224 */ /* 0x000fe200078e0063 */
[C---:B---3--:R-:W-:Y:S01]  /*1e020*/  HMMA.1688.F32.TF32 R4, R236.reuse, R222, R64 ;  /* 0x000000deec04723c */ /* 0x048fe20000081040 */
[----:B------:R-:W-:Y:S04]  /*1e030*/  STL.64 [R1+0x760], R12 ;  /* 0x0007600c01007387 */ /* 0x000fe80000100a00 */
[----:B------:R1:W-:Y:S04]  /*1e040*/  STL.64 [R1+0x768], R14 ;  /* 0x0007680e01007387 */ /* 0x0003e80000100a00 */
[----:B------:R-:W-:Y:S04]  /*1e050*/  STL.64 [R1+0x630], R8 ;  /* 0x0006300801007387 */ /* 0x000fe80000100a00 */
[----:B------:R2:W-:Y:S01]  /*1e060*/  STL.64 [R1+0x638], R10 ;  /* 0x0006380a01007387 */ /* 0x0005e20000100a00 */
[----:B-1----:R-:W-:Y:S01]  /*1e070*/  HMMA.1688.F32.TF32 R12, R236, R218, R68 ;  /* 0x000000daec0c723c */ /* 0x002fe20000081044 */
[----:B------:R-:W-:-:S04]  /*1e080*/  IMAD.MOV.U32 R205, RZ, RZ, R224 ;  /* 0x000000ffffcd7224 */ /* 0x000fc800078e00e0 */
[----:B------:R-:W-:Y:S04]  /*1e090*/  STL.64 [R1+0x620], R4 ;  /* 0x0006200401007387 */ /* 0x000fe80000100a00 */
[----:B------:R1:W-:Y:S01]  /*1e0a0*/  STL.64 [R1+0x628], R6 ;  /* 0x0006280601007387 */ /* 0x0003e20000100a00 */
[----:B--2---:R-:W-:Y:S01]  /*1e0b0*/  HMMA.1688.F32.TF32 R8, R236, R214, R72 ;  /* 0x000000d6ec08723c */ /* 0x004fe20000081048 */
        /* <DEDUP_REMOVED lines=15> */
[----:B------:R-:W2:Y:S01]  /*1e1b0*/  LDS R227, [R197+UR10+0xe180] ;  /* 0x00e1800ac5e37984 */ /* 0x000ea20008000800 */
[----:B------:R-:W-:Y:S01]  /*1e1c0*/  MOV R188, R173 ;  /* 0x000000ad00bc7202 */ /* 0x000fe20000000f00 */
[----:B------:R-:W-:Y:S01]  /*1e1d0*/  IMAD.MOV.U32 R189, RZ, RZ, R168 ;  /* 0x000000ffffbd7224 */ /* 0x000fe200078e00a8 */
[----:B------:R-:W-:Y:S01]  /*1e1e0*/  MOV R191, R170 ;  /* 0x000000aa00bf7202 */ /* 0x000fe20000000f00 */
[----:B------:R-:W-:Y:S01]  /*1e1f0*/  IMAD.MOV.U32 R190, RZ, RZ, R169 ;  /* 0x000000ffffbe7224 */ /* 0x000fe200078e00a9 */
[----:B------:R-:W-:Y:S01]  /*1e200*/  LDS R56, [R3+UR10+0xc500] ;  /* 0x00c5000a03387984 */ /* 0x000fe20008000800 */
[----:B-1----:R-:W-:Y:S03]  /*1e210*/  HMMA.1688.F32.TF32 R4, R236, R198, R88 ;  /* 0x000000c6ec04723c */ /* 0x002fe60000081058 */
[----:B------:R-:W-:Y:S04]  /*1e220*/  STL.64 [R1+0x5e0], R12 ;  /* 0x0005e00c01007387 */ /* 0x000fe80000100a00 */
[----:B------:R-:W-:Y:S04]  /*1e230*/  STL.64 [R1+0x5e8], R14 ;  /* 0x0005e80e01007387 */ /* 0x000fe80000100a00 */
[----:B------:R-:W-:Y:S04]  /*1e240*/  STL.64 [R1+0x5d0], R8 ;  /* 0x0005d00801007387 */ /* 0x000fe80000100a00 */
[----:B------:R-:W-:Y:S04]  /*1e250*/  STL.64 [R1+0x5d8], R10 ;  /* 0x0005d80a01007387 */ /* 0x000fe80000100a00 */
[----:B------:R-:W3:Y:S04]  /*1e260*/  LDL.LU R96, [R1+0x13e4] ;  /* 0x0013e40001607983 */ /* 0x000ee80000300800 */
[----:B------:R-:W-:Y:S04]  /*1e270*/  STL.64 [R1+0x5c0], R4 ;  /* 0x0005c00401007387 */ /* 0x000fe80000100a00 */
[----:B------:R-:W-:Y:S04]  /*1e280*/  STL.64 [R1+0x5c8], R6 ;  /* 0x0005c80601007387 */ /* 0x000fe80000100a00 */
[----:B------:R-:W3:Y:S04]  /*1e290*/  LDL.LU R97, [R1+0x13e0] ;  /* 0x0013e00001617983 */ /* 0x000ee80000300800 */
[----:B------:R-:W3:Y:S04]  /*1e2a0*/  LDL.LU R98, [R1+0x13dc] ;  /* 0x0013dc0001627983 */ /* 0x000ee80000300800 */
[----:B------:R-:W4:Y:S04]  /*1e2b0*/  LDL.LU R92, [R1+0x13d8] ;  /* 0x0013d800015c7983 */ /* 0x000f280000300800 */
[----:B------:R-:W4:Y:S04]  /*1e2c0*/  LDL.LU R93, [R1+0x13d4] ;  /* 0x0013d400015d7983 */ /* 0x000f280000300800 */
[----:B------:R-:W4:Y:S04]  /*1e2d0*/  LDL.LU R94, [R1+0x13d0] ;  /* 0x0013d000015e7983 */ /* 0x000f280000300800 */
[----:B------:R-:W4:Y:S04]  /*1e2e0*/  LDL.LU R95, [R1+0x13cc] ;  /* 0x0013cc00015f7983 */ /* 0x000f280000300800 */
[----:B------:R-:W3:Y:S04]  /*1e2f0*/  LDL.LU R99, [R1+0x13c8] ;  /* 0x0013c80001637983 */ /* 0x000ee80000300800 */
[----:B------:R-:W3:Y:S04]  /*1e300*/  LDL.LU R240, [R1+0x60] ;  /* 0x0000600001f07983 */ /* 0x000ee80000300800 */
[----:B------:R-:W3:Y:S04]  /*1e310*/  LDL.LU R241, [R1+0x64] ;  /* 0x0000640001f17983 */ /* 0x000ee80000300800 */
[----:B------:R-:W3:Y:S04]  /*1e320*/  LDL.LU R242, [R1+0x68] ;  /* 0x0000680001f27983 */ /* 0x000ee80000300800 */
[----:B------:R-:W3:Y:S04]  /*1e330*/  LDL.LU R243, [R1+0x6c] ;  /* 0x00006c0001f37983 */ /* 0x000ee80000300800 */
[----:B------:R-:W-:Y:S04]  /*1e340*/  LDS R8, [R3+UR10+0xc200] ;  /* 0x00c2000a03087984 */ /* 0x000fe80008000800 */
[----:B------:R-:W-:Y:S04]  /*1e350*/  LDS R10, [R3+UR10+0xe200] ;  /* 0x00e2000a030a7984 */ /* 0x000fe80008000800 */
[----:B------:R-:W-:Y:S04]  /*1e360*/  LDS R9, [R197+UR10+0xc200] ;  /* 0x00c2000ac5097984 */ /* 0x000fe80008000800 */
[----:B------:R-:W1:Y:S01]  /*1e370*/  LDS R11, [R197+UR10+0xe200] ;  /* 0x00e2000ac50b7984 */ /* 0x000e620008000800 */
[C---:B--2---:R-:W-:Y:S03]  /*1e380*/  HMMA.1688.F32.TF32 R100, R224.reuse, R218, R100 ;  /* 0x000000dae064723c */ /* 0x044fe60000081064 */
[----:B------:R-:W-:Y:S04]  /*1e390*/  LDS R12, [R3+UR10+0xc280] ;  /* 0x00c2800a030c7984 */ /* 0x000fe80008000800 */
[----:B------:R-:W-:Y:S01]  /*1e3a0*/  LDS R14, [R3+UR10+0xe280] ;  /* 0x00e2800a030e7984 */ /* 0x000fe20008000800 */
[C---:B------:R-:W-:Y:S03]  /*1e3b0*/  HMMA.1688.F32.TF32 R104, R224.reuse, R214, R104 ;  /* 0x000000d6e068723c */ /* 0x040fe60000081068 */
[----:B------:R-:W-:Y:S04]  /*1e3c0*/  LDS R13, [R197+UR10+0xc280] ;  /* 0x00c2800ac50d7984 */ /* 0x000fe80008000800 */
[----:B------:R-:W2:Y:S01]  /*1e3d0*/  LDS R15, [R197+UR10+0xe280] ;  /* 0x00e2800ac50f7984 */ /* 0x000ea20008000800 */
[C---:B------:R-:W-:Y:S03]  /*1e3e0*/  HMMA.1688.F32.TF32 R108, R224.reuse, R210, R108 ;  /* 0x000000d2e06c723c */ /* 0x040fe6000008106c */
        /* <DEDUP_REMOVED lines=10> */
[----:B------:R-:W-:Y:S01]  /*1e490*/  LDS R88, [R3+UR10+0xc580] ;  /* 0x00c5800a03587984 */ /* 0x000fe20008000800 */
[----:B------:R-:W-:Y:S03]  /*1e4a0*/  HMMA.1688.F32.TF32 R124, R224, R194, R124 ;  /* 0x000000c2e07c723c */ /* 0x000fe6000008107c */
[----:B------:R-:W-:Y:S04]  /*1e4b0*/  LDS R90, [R3+UR10+0xe580] ;  /* 0x00e5800a035a7984 */ /* 0x000fe80008000800 */
[----:B------:R-:W-:Y:S01]  /*1e4c0*/  LDS R89, [R197+UR10+0xc580] ;  /* 0x00c5800ac5597984 */ /* 0x000fe20008000800 */
[C---:B-1----:R-:W-:Y:S03]  /*1e4d0*/  HMMA.1688.F32.TF32 R16, R8.reuse, R218, R248 ;  /* 0x000000da0810723c */ /* 0x042fe600000810f8 */
[----:B------:R-:W-:Y:S05]  /*1e4e0*/  LDS R91, [R197+UR10+0xe580] ;  /* 0x00e5800ac55b7984 */ /* 0x000fea0008000800 */
[----:B------:R-:W-:Y:S01]  /*1e4f0*/  HMMA.1688.F32.TF32 R20, R8, R214, R244 ;  /* 0x000000d60814723c */ /* 0x000fe200000810f4 */
[----:B------:R-:W-:Y:S01]  /*1e500*/  MOV R248, R157 ;  /* 0x0000009d00f87202 */ /* 0x000fe20000000f00 */
[----:B------:R-:W-:-:S02]  /*1e510*/  IMAD.MOV.U32 R249, RZ, RZ, R158 ;  /* 0x000000fffff97224 */ /* 0x000fc400078e009e */
[----:B------:R-:W-:Y:S01]  /*1e520*/  IMAD.MOV.U32 R250, RZ, RZ, R159 ;  /* 0x000000fffffa7224 */ /* 0x000fe200078e009f */
[----:B------:R-:W-:Y:S01]  /*1e530*/  MOV R251, R167 ;  /* 0x000000a700fb7202 */ /* 0x000fe20000000f00 */
[----:B------:R-:W-:Y:S01]  /*1e540*/  IMAD.MOV.U32 R244, RZ, RZ, R171 ;  /* 0x000000fffff47224 */ /* 0x000fe200078e00ab */
[----:B------:R-:W-:Y:S01]  /*1e550*/  MOV R246, R175 ;  /* 0x000000af00f67202 */ /* 0x000fe20000000f00 */
[----:B------:R-:W-:Y:S02]  /*1e560*/  IMAD.MOV.U32 R245, RZ, RZ, R174 ;  /* 0x000000fffff57224 */ /* 0x000fe400078e00ae */
[----:B------:R-:W-:Y:S01]  /*1e570*/  IMAD.MOV.U32 R247, RZ, RZ, R179 ;  /* 0x000000fffff77224 */ /* 0x000fe200078e00b3 */
[----:B----4-:R-:W-:Y:S01]  /*1e580*/  HMMA.1688.F32.TF32 R92, R236, R194, R92 ;  /* 0x000000c2ec5c723c */ /* 0x010fe2000008105c */
[----:B------:R-:W-:Y:S04]  /*1e590*/  LDS R236, [R3+UR10+0xc380] ;  /* 0x00c3800a03ec7984 */ /* 0x000fe80008000800 */
[----:B------:R-:W-:Y:S03]  /*1e5a0*/  LDS R238, [R3+UR10+0xe380] ;  /* 0x00e3800a03ee7984 */ /* 0x000fe60008000800 */
[-C--:B---3--:R-:W-:Y:S01]  /*1e5b0*/  HMMA.1688.F32.TF32 R96, R224, R222.reuse, R96 ;  /* 0x000000dee060723c */ /* 0x088fe20000081060 */
[----:B------:R-:W-:Y:S04]  /*1e5c0*/  LDS R237, [R197+UR10+0xc380] ;  /* 0x00c3800ac5ed7984 */ /* 0x000fe80008000800 */
[----:B------:R-:W1:Y:S06]  /*1e5d0*/  LDS R239, [R197+UR10+0xe380] ;  /* 0x00e3800ac5ef7984 */ /* 0x000e6c0008000800 */
        /* <DEDUP_REMOVED lines=23> */
[C---:B---3--:R-:W-:Y:S03]  /*1e750*/  HMMA.1688.F32.TF32 R24, R8.reuse, R210, R128 ;  /* 0x000000d20818723c */ /* 0x048fe60000081080 */
[----:B------:R-:W-:Y:S04]  /*1e760*/  STL.64 [R1+0x890], R20 ;  /* 0x0008901401007387 */ /* 0x000fe80000100a00 */
[----:B------:R3:W-:Y:S01]  /*1e770*/  STL.64 [R1+0x898], R22 ;  /* 0x0008981601007387 */ /* 0x0007e20000100a00 */
[C---:B----4-:R-:W-:Y:S08]  /*1e780*/  HMMA.1688.F32.TF32 R16, R8.reuse, R206, R132 ;  /* 0x000000ce0810723c */ /* 0x050ff00000081084 */
[C---:B---3--:R-:W-:Y:S03]  /*1e790*/  HMMA.1688.F32.TF32 R20, R8.reuse, R202, R136 ;  /* 0x000000ca0814723c */ /* 0x048fe60000081088 */
[----:B------:R-:W-:Y:S04]  /*1e7a0*/  STL.64 [R1+0x880], R24 ;  /* 0x0008801801007387 */ /* 0x000fe80000100a00 */
[----:B------:R3:W-:Y:S04]  /*1e7b0*/  STL.64 [R1+0x888], R26 ;  /* 0x0008881a01007387 */ /* 0x0007e80000100a00 */
[----:B------:R-:W-:Y:S04]  /*1e7c0*/  STL.64 [R1+0x870], R16 ;  /* 0x0008701001007387 */ /* 0x000fe80000100a00 */
[----:B------:R4:W-:Y:S01]  /*1e7d0*/  STL.64 [R1+0x878], R18 ;  /* 0x0008781201007387 */ /* 0x0009e20000100a00 */
[C---:B---3--:R-:W-:Y:S03]  /*1e7e0*/  HMMA.1688.F32.TF32 R24, R8.reuse, R198, R140 ;  /* 0x000000c60818723c */ /* 0x048fe6000008108c */
[----:B------:R-:W-:Y:S04]  /*1e7f0*/  STL.64 [R1+0x860], R20 ;  /* 0x0008601401007387 */ /* 0x000fe80000100a00 */
[----:B------:R2:W-:Y:S01]  /*1e800*/  STL.64 [R1+0x868], R22 ;  /* 0x0008681601007387 */ /* 0x0005e20000100a00 */
[----:B----4-:R-:W-:Y:S08]  /*1e810*/  HMMA.1688.F32.TF32 R16, R8, R194, R144 ;  /* 0x000000c20810723c */ /* 0x010ff00000081090 */
[----:B--2---:R-:W-:Y:S01]  /*1e820*/  HMMA.1688.F32.TF32 R20, R12, R222, R148 ;  /* 0x000000de0c14723c */ /* 0x004fe20000081094 */
[----:B------:R-:W-:-:S02]  /*1e830*/  IMAD.MOV.U32 R240, RZ, RZ, R161 ;  /* 0x000000fffff07224 */ /* 0x000fc400078e00a1 */
[----:B------:R-:W-:Y:S05]  /*1e840*/  STL.64 [R1+0x850], R24 ;  /* 0x0008501801007387 */ /* 0x000fea0000100a00 */
[----:B------:R-:W-:Y:S01]  /*1e850*/  HMMA.1688.F32.TF32 R8, R12, R218, R152 ;  /* 0x000000da0c08723c */ /* 0x000fe20000081098 */
[----:B------:R-:W-:Y:S04]  /*1e860*/  STL.64 [R1+0x858], R26 ;  /* 0x0008581a01007387 */ /* 0x000fe80000100a00 */
[----:B------:R2:W-:Y:S04]  /*1e870*/  STL.64 [R1+0x750], R16 ;  /* 0x0007501001007387 */ /* 0x0005e80000100a00 */
[----:B------:R3:W-:Y:S04]  /*1e880*/  STL.64 [R1+0x758], R18 ;  /* 0x0007581201007387 */ /* 0x0007e80000100a00 */
[----:B------:R4:W-:Y:S01]  /*1e890*/  STL.64 [R1+0x740], R20 ;  /* 0x0007401401007387 */ /* 0x0009e20000100a00 */
[----:B--2---:R-:W-:-:S03]  /*1e8a0*/  IMAD.MOV.U32 R16, RZ, RZ, R176 ;  /* 0x000000ffff107224 */ /* 0x004fc600078e00b0 */
[----:B------:R2:W-:Y:S01]  /*1e8b0*/  STL.64 [R1+0x748], R22 ;  /* 0x0007481601007387 */ /* 0x0005e20000100a00 */
[----:B------:R-:W-:-:S03]  /*1e8c0*/  MOV R17, R177 ;  /* 0x000000b100117202 */ /* 0x000fc60000000f00 */
[----:B------:R-:W2:Y:S01]  /*1e8d0*/  LDL.LU R176, [R1+0x13c4] ;  /* 0x0013c40001b07983 */ /* 0x000ea20000300800 */
[----:B---3--:R-:W-:-:S03]  /*1e8e0*/  IMAD.MOV.U32 R18, RZ, RZ, R178 ;  /* 0x000000ffff127224 */ /* 0x008fc600078e00b2 */
[----:B------:R-:W-:Y:S01]  /*1e8f0*/  STL.64 [R1+0x730], R8 ;  /* 0x0007300801007387 */ /* 0x000fe20000100a00 */
[----:B------:R-:W-:-:S03]  /*1e900*/  IMAD.MOV.U32 R19, RZ, RZ, R172 ;  /* 0x000000ffff137224 */ /* 0x000fc600078e00ac */
[----:B------:R3:W-:Y:S04]  /*1e910*/  STL.64 [R1+0x738], R10 ;  /* 0x0007380a01007387 */ /* 0x0007e80000100a00 */
[----:B------:R-:W3:Y:S04]  /*1e920*/  LDL.LU R177, [R1+0x13c0] ;  /* 0x0013c00001b17983 */ /* 0x000ee80000300800 */
[----:B------:R-:W3:Y:S04]  /*1e930*/  LDL.LU R178, [R1+0x13bc] ;  /* 0x0013bc0001b27983 */ /* 0x000ee80000300800 */
[----:B------:R-:W3:Y:S04]  /*1e940*/  LDL.LU R172, [R1+0x13b8] ;  /* 0x0013b80001ac7983 */ /* 0x000ee80000300800 */
[----:B------:R-:W3:Y:S04]  /*1e950*/  LDL.LU R24, [R1+0x70] ;  /* 0x0000700001187983 */ /* 0x000ee80000300800 */
[----:B------:R-:W3:Y:S04]  /*1e960*/  LDL.LU R25, [R1+0x74] ;  /* 0x0000740001197983 */ /* 0x000ee80000300800 */
[----:B------:R-:W3:Y:S04]  /*1e970*/  LDL.LU R26, [R1+0x78] ;  /* 0x00007800011a7983 */ /* 0x000ee80000300800 */
[----:B------:R-:W3:Y:S01]  /*1e980*/  LDL.LU R27, [R1+0x7c] ;  /* 0x00007c00011b7983 */ /* 0x000ee20000300800 */
[----:B----4-:R-:W-:-:S03]  /*1e990*/  IMAD.MOV.U32 R20, RZ, RZ, R164 ;  /* 0x000000ffff147224 */ /* 0x010fc600078e00a4 */
[----:B------:R-:W4:Y:S01]  /*1e9a0*/  LDL.LU R173, [R1+0x13b4] ;  /* 0x0013b40001ad7983 */ /* 0x000f220000300800 */
[----:B------:R-:W-:-:S03]  /*1e9b0*/  IMAD.MOV.U32 R21, RZ, RZ, R165 ;  /* 0x000000ffff157224 */ /* 0x000fc600078e00a5 */
[----:B------:R-:W4:Y:S01]  /*1e9c0*/  LDL.LU R168, [R1+0x13b0] ;  /* 0x0013b00001a87983 */ /* 0x000f220000300800 */
[----:B--2---:R-:W-:-:S03]  /*1e9d0*/  MOV R22, R166 ;  /* 0x000000a600167202 */ /* 0x004fc60000000f00 */
[----:B------:R-:W4:Y:S01]  /*1e9e0*/  LDL.LU R169, [R1+0x13ac] ;  /* 0x0013ac0001a97983 */ /* 0x000f220000300800 */
[----:B------:R-:W-:-:S03]  /*1e9f0*/  IMAD.MOV.U32 R23, RZ, RZ, R160 ;  /* 0x000000ffff177224 */ /* 0x000fc600078e00a0 */
[----:B------:R-:W4:Y:S04]  /*1ea00*/  LDL.LU R170, [R1+0x13a8] ;  /* 0x0013a80001aa7983 */ /* 0x000f280000300800 */
        /* <DEDUP_REMOVED lines=20> */
[----:B------:R-:W-:Y:S04]  /*1eb50*/  LDS R148, [R3+UR10+0xc680] ;  /* 0x00c6800a03947984 */ /* 0x000fe80008000800 */
[----:B------:R-:W-:Y:S01]  /*1eb60*/  LDS R150, [R3+UR10+0xe680] ;  /* 0x00e6800a03967984 */ /* 0x000fe20008000800 */
[C---:B------:R-:W-:Y:S03]  /*1eb70*/  HMMA.1688.F32.TF32 R228, R4.reuse, R218, R184 ;  /* 0x000000da04e4723c */ /* 0x040fe600000810b8 */
[----:B------:R-:W-:Y:S04]  /*1eb80*/  LDS R149, [R197+UR10+0xc680] ;  /* 0x00c6800ac5957984 */ /* 0x000fe80008000800 */
[----:B------:R-:W-:Y:S01]  /*1eb90*/  LDS R151, [R197+UR10+0xe680] ;  /* 0x00e6800ac5977984 */ /* 0x000fe20008000800 */
[C---:B------:R-:W-:Y:S08]  /*1eba0*/  HMMA.1688.F32.TF32 R188, R4.reuse, R210, R188 ;  /* 0x000000d204bc723c */ /* 0x040ff000000810bc */
[C---:B------:R-:W-:Y:S08]  /*1ebb0*/  HMMA.1688.F32.TF32 R184, R4.reuse, R206, R20 ;  /* 0x000000ce04b8723c */ /* 0x040ff00000081014 */
[----:B---3--:R-:W-:Y:S08]  /*1ebc0*/  HMMA.1688.F32.TF32 R224, R4, R214, R24 ;  /* 0x000000d604e0723c */ /* 0x008ff00000081018 */
[C---:B--2---:R-:W-:Y:S08]  /*1ebd0*/  HMMA.1688.F32.TF32 R28, R12.reuse, R210, R160 ;  /* 0x000000d20c1c723c */ /* 0x044ff000000810a0 */
[C---:B----4-:R-:W-:Y:S08]  /*1ebe0*/  HMMA.1688.F32.TF32 R32, R12.reuse, R214, R156 ;  /* 0x000000d60c20723c */ /* 0x050ff0000008109c */
[C---:B------:R-:W-:Y:S11]  /*1ebf0*/  HMMA.1688.F32.TF32 R8, R12.reuse, R206, R164 ;  /* 0x000000ce0c08723c */ /* 0x040ff600000810a4 */
[----:B------:R-:W-:Y:S04]  /*1ec00*/  STL.64 [R1+0x720], R32 ;  /* 0x0007202001007387 */ /* 0x000fe80000100a00 */
[----:B------:R2:W-:Y:S04]  /*1ec10*/  STL.64 [R1+0x728], R34 ;  /* 0x0007282201007387 */ /* 0x0005e80000100a00 */
[----:B------:R-:W-:Y:S04]  /*1ec20*/  STL.64 [R1+0x710], R28 ;  /* 0x0007101c01007387 */ /* 0x000fe80000100a00 */
[----:B------:R3:W-:Y:S01]  /*1ec30*/  STL.64 [R1+0x718], R30 ;  /* 0x0007181e01007387 */ /* 0x0007e20000100a00 */
[C---:B--2---:R-:W-:Y:S03]  /*1ec40*/  HMMA.1688.F32.TF32 R32, R12.reuse, R202, R168 ;  /* 0x000000ca0c20723c */ /* 0x044fe600000810a8 */
[----:B------:R-:W-:Y:S04]  /*1ec50*/  STL.64 [R1+0x700], R8 ;  /* 0x0007000801007387 */ /* 0x000fe80000100a00 */
[----:B------:R2:W-:Y:S01]  /*1ec60*/  STL.64 [R1+0x708], R10 ;  /* 0x0007080a01007387 */ /* 0x0005e20000100a00 */
[C---:B---3--:R-:W-:Y:S08]  /*1ec70*/  HMMA.1688.F32.TF32 R28, R12.reuse, R198, R172 ;  /* 0x000000c60c1c723c */ /* 0x048ff000000810ac */
[----:B--2---:R-:W-:Y:S03]  /*1ec80*/  HMMA.1688.F32.TF32 R8, R12, R194, R176 ;  /* 0x000000c20c08723c */ /* 0x004fe600000810b0 */
[----:B------:R-:W-:Y:S05]  /*1ec90*/  STL.64 [R1+0x6f0], R32 ;  /* 0x0006f02001007387 */ /* 0x000fea0000100a00 */
[C---:B------:R-:W-:Y:S01]  /*1eca0*/  HMMA.1688.F32.TF32 R176, R4.reuse, R202, R16 ;  /* 0x000000ca04b0723c */ /* 0x040fe20000081010 */
[----:B------:R-:W-:Y:S04]  /*1ecb0*/  STL.64 [R1+0x6f8], R34 ;  /* 0x0006f82201007387 */ /* 0x000fe80000100a00 */
[----:B------:R2:W-:Y:S03]  /*1ecc0*/  STL.64 [R1+0x6e0], R28 ;  /* 0x0006e01c01007387 */ /* 0x0005e60000100a00 */
[C---:B------:R-:W-:Y:S01]  /*1ecd0*/  HMMA.1688.F32.TF32 R172, R4.reuse, R198, R240 ;  /* 0x000000c604ac723c */ /* 0x040fe200000810f0 */
[----:B------:R3:W-:Y:S04]  /*1ece0*/  STL.64 [R1+0x6e8], R30 ;  /* 0x0006e81e01007387 */ /* 0x0007e80000100a00 */
        /* <DEDUP_REMOVED lines=19> */
[----:B--2---:R-:W2:Y:S04]  /*1ee20*/  LDL.LU R28, [R1+0x1e0] ;  /* 0x0001e000011c7983 */ /* 0x004ea80000300800 */
[----:B------:R-:W2:Y:S04]  /*1ee30*/  LDL.LU R29, [R1+0x1e4] ;  /* 0x0001e400011d7983 */ /* 0x000ea80000300800 */
[----:B---3--:R-:W2:Y:S04]  /*1ee40*/  LDL.LU R30, [R1+0x1e8] ;  /* 0x0001e800011e7983 */ /* 0x008ea80000300800 */
        /* <DEDUP_REMOVED lines=21> */
[C---:B-1----:R-:W-:Y:S03]  /*1efa0*/  HMMA.1688.F32.TF32 R164, R236.reuse, R222, R244 ;  /* 0x000000deeca4723c */ /* 0x042fe600000810f4 */
        /* <DEDUP_REMOVED lines=27> */
[----:B------:R-:W4:Y:S04]  /*1f160*/  LDS R7, [R197+UR10+0xe400] ;  /* 0x00e4000ac5077984 */ /* 0x000f280008000800 */
[----:B------:R-:W-:Y:S04]  /*1f170*/  STL.64 [R1+0x1330], R166 ;  /* 0x001330a601007387 */ /* 0x000fe80000100a00 */
[----:B------:R-:W-:Y:S01]  /*1f180*/  STL.64 [R1+0x1328], R164 ;  /* 0x001328a401007387 */ /* 0x000fe20000100a00 */
[C---:B--2---:R-:W-:Y:S08]  /*1f190*/  HMMA.1688.F32.TF32 R136, R236.reuse, R198, R28 ;  /* 0x000000c6ec88723c */ /* 0x044ff0000008101c */
[----:B---3--:R-:W-:-:S15]  /*1f1a0*/  HMMA.1688.F32.TF32 R160, R236, R218, R48 ;  /* 0x000000daeca0723c */ /* 0x008fde0000081030 */
[----:B------:R-:W-:-:S04]  /*1f1b0*/  NOP ;  /* 0x0000000000007918 */ /* 0x000fc80000000000 */
[----:B------:R-:W-:Y:S04]  /*1f1c0*/  STL.64 [R1+0x1340], R162 ;  /* 0x001340a201007387 */ /* 0x000fe80000100a00 */
[----:B------:R-:W-:Y:S01]  /*1f1d0*/  STL.64 [R1+0x1338], R160 ;  /* 0x001338a001007387 */ /* 0x000fe20000100a00 */
[C---:B----4-:R-:W-:Y:S08]  /*1f1e0*/  HMMA.1688.F32.TF32 R8, R4.reuse, R218, R16 ;  /* 0x000000da0408723c */ /* 0x050ff00000081010 */
[C---:B------:R-:W-:Y:S08]  /*1f1f0*/  HMMA.1688.F32.TF32 R12, R4.reuse, R222, R20 ;  /* 0x000000de040c723c */ /* 0x040ff00000081014 */
[C---:B------:R-:W-:Y:S11]  /*1f200*/  HMMA.1688.F32.TF32 R16, R4.reuse, R214, R240 ;  /* 0x000000d60410723c */ /* 0x040ff600000810f0 */
[----:B------:R-:W-:Y:S04]  /*1f210*/  STL.64 [R1+0x840], R12 ;  /* 0x0008400c01007387 */ /* 0x000fe80000100a00 */
[----:B------:R1:W-:Y:S04]  /*1f220*/  STL.64 [R1+0x848], R14 ;  /* 0x0008480e01007387 */ /* 0x0003e80000100a00 */
[----:B------:R-:W-:Y:S04]  /*1f230*/  STL.64 [R1+0x830], R8 ;  /* 0x0008300801007387 */ /* 0x000fe80000100a00 */
[----:B------:R2:W-:Y:S01]  /*1f240*/  STL.64 [R1+0x838], R10 ;  /* 0x0008380a01007387 */ /* 0x0005e20000100a00 */
[C---:B-1----:R-:W-:Y:S08]  /*1f250*/  HMMA.1688.F32.TF32 R12, R4.reuse, R210, R248 ;  /* 0x000000d2040c723c */ /* 0x042ff000000810f8 */
[----:B--2---:R-:W-:Y:S01]  /*1f260*/  HMMA.1688.F32.TF32 R8, R4, R206, R244 ;  /* 0x000000ce0408723c */ /* 0x004fe200000810f4 */
[----:B------:R1:W-:Y:S04]  /*1f270*/  STL.64 [R1+0x120], R16 ;  /* 0x0001201001007387 */ /* 0x0003e80000100a00 */
[----:B------:R2:W-:Y:S04]  /*1f280*/  STL.64 [R1+0x128], R18 ;  /* 0x0001281201007387 */ /* 0x0005e80000100a00 */
[----:B------:R-:W3:Y:S04]  /*1f290*/  LDL.LU R240, [R1+0x200] ;  /* 0x0002000001f07983 */ /* 0x000ee80000300800 */
[----:B------:R-:W-:Y:S04]  /*1f2a0*/  STL.64 [R1+0x820], R12 ;  /* 0x0008200c01007387 */ /* 0x000fe80000100a00 */
[----:B------:R4:W-:Y:S04]  /*1f2b0*/  STL.64 [R1+0x828], R14 ;  /* 0x0008280e01007387 */ /* 0x0009e80000100a00 */
[----:B------:R-:W-:Y:S04]  /*1f2c0*/  STL.64 [R1+0x100], R8 ;  /* 0x0001000801007387 */ /* 0x000fe80000100a00 */
[----:B------:R1:W-:Y:S04]  /*1f2d0*/  STL.64 [R1+0x108], R10 ;  /* 0x0001080a01007387 */ /* 0x0003e80000100a00 */
[----:B------:R-:W3:Y:S04]  /*1f2e0*/  LDL.LU R241, [R1+0x204] ;  /* 0x0002040001f17983 */ /* 0x000ee80000300800 */
[----:B------:R-:W3:Y:S04]  /*1f2f0*/  LDL.LU R242, [R1+0x208] ;  /* 0x0002080001f27983 */ /* 0x000ee80000300800 */
[----:B------:R-:W3:Y:S04]  /*1f300*/  LDL.LU R243, [R1+0x20c] ;  /* 0x00020c0001f37983 */ /* 0x000ee80000300800 */
[----:B-1----:R-:W3:Y:S04]  /*1f310*/  LDL.LU R16, [R1+0x210] ;  /* 0x0002100001107983 */ /* 0x002ee80000300800 */
[----:B------:R-:W3:Y:S04]  /*1f320*/  LDL.LU R17, [R1+0x214] ;  /* 0x0002140001117983 */ /* 0x000ee80000300800 */
[----:B--2---:R-:W3:Y:S04]  /*1f330*/  LDL.LU R18, [R1+0x218] ;  /* 0x0002180001127983 */ /* 0x004ee80000300800 */
[----:B------:R-:W3:Y:S04]  /*1f340*/  LDL.LU R19, [R1+0x21c] ;  /* 0x00021c0001137983 */ /* 0x000ee80000300800 */
        /* <DEDUP_REMOVED lines=77> */
[C---:B------:R-:W-:Y:S03]  /*1f820*/  HMMA.1688.F32.TF32 R140, R236.reuse, R202, R32 ;  /* 0x000000caec8c723c */ /* 0x040fe60000081020 */
[----:B------:R-:W-:Y:S04]  /*1f830*/  LDS R32, [R3+UR10+0xc480] ;  /* 0x00c4800a03207984 */ /* 0x000fe80008000800 */
[----:B------:R-:W-:Y:S04]  /*1f840*/  LDS R34, [R3+UR10+0xe480] ;  /* 0x00e4800a03227984 */ /* 0x000fe80008000800 */
[----:B------:R-:W-:Y:S04]  /*1f850*/  LDS R33, [R197+UR10+0xc480] ;  /* 0x00c4800ac5217984 */ /* 0x000fe80008000800 */
[----:B------:R-:W1:Y:S01]  /*1f860*/  LDS R35, [R197+UR10+0xe480] ;  /* 0x00e4800ac5237984 */ /* 0x000e620008000800 */
[C---:B------:R-:W-:Y:S03]  /*1f870*/  HMMA.1688.F32.TF32 R144, R236.reuse, R206, R36 ;  /* 0x000000ceec90723c */ /* 0x040fe60000081024 */
[----:B------:R-:W3:Y:S04]  /*1f880*/  LDL.LU R72, [R1+0x310] ;  /* 0x0003100001487983 */ /* 0x000ee80000300800 */
[----:B------:R-:W3:Y:S04]  /*1f890*/  LDL.LU R73, [R1+0x314] ;  /* 0x0003140001497983 */ /* 0x000ee80000300800 */
[----:B------:R-:W3:Y:S04]  /*1f8a0*/  LDL.LU R74, [R1+0x318] ;  /* 0x00031800014a7983 */ /* 0x000ee80000300800 */
[----:B------:R-:W3:Y:S01]  /*1f8b0*/  LDL.LU R75, [R1+0x31c] ;  /* 0x00031c00014b7983 */ /* 0x000ee20000300800 */
[C---:B------:R-:W-:Y:S03]  /*1f8c0*/  HMMA.1688.F32.TF32 R152, R236.reuse, R210, R40 ;  /* 0x000000d2ec98723c */ /* 0x040fe60000081028 */
        /* <DEDUP_REMOVED lines=8> */
[----:B------:R-:W-:Y:S03]  /*1f950*/  HMMA.1688.F32.TF32 R236, R236, R194, R24 ;  /* 0x000000c2ecec723c */ /* 0x000fe60000081018 */
        /* <DEDUP_REMOVED lines=12> */
[----:B--2---:R-:W-:Y:S08]  /*1fa20*/  HMMA.1688.F32.TF32 R132, R56, R218, R244 ;  /* 0x000000da3884723c */ /* 0x004ff000000810f4 */
[C---:B----4-:R-:W-:Y:S08]  /*1fa30*/  HMMA.1688.F32.TF32 R12, R4.reuse, R198, R112 ;  /* 0x000000c6040c723c */ /* 0x050ff00000081070 */
[C---:B---3--:R-:W-:Y:S08]  /*1fa40*/  HMMA.1688.F32.TF32 R116, R4.reuse, R202, R116 ;  /* 0x000000ca0474723c */ /* 0x048ff00000081074 */
[----:B------:R-:W-:Y:S08]  /*1fa50*/  HMMA.1688.F32.TF32 R8, R4, R194, R108 ;  /* 0x000000c20408723c */ /* 0x000ff0000008106c */
[C---:B-1----:R-:W-:Y:S03]  /*1fa60*/  HMMA.1688.F32.TF32 R4, R32.reuse, R222, R104 ;  /* 0x000000de2004723c */ /* 0x042fe60000081068 */
        /* <DEDUP_REMOVED lines=19> */
[----:B-1----:R-:W-:Y:S03]  /*1fba0*/  HMMA.1688.F32.TF32 R4, R32, R198, R76 ;  /* 0x000000c62004723c */ /* 0x002fe6000008104c */
[----:B------:R-:W-:Y:S04]  /*1fbb0*/  STL.64 [R1+0x6c0], R12 ;  /* 0x0006c00c01007387 */ /* 0x000fe80000100a00 */
[----:B------:R-:W-:Y:S04]  /*1fbc0*/  STL.64 [R1+0x6c8], R14 ;  /* 0x0006c80e01007387 */ /* 0x000fe80000100a00 */
[----:B------:R-:W-:Y:S04]  /*1fbd0*/  STL.64 [R1+0x70], R8 ;  /* 0x0000700801007387 */ /* 0x000fe80000100a00 */
[----:B------:R-:W-:Y:S01]  /*1fbe0*/  STL.64 [R1+0x78], R10 ;  /* 0x0000780a01007387 */ /* 0x000fe20000100a00 */
[----:B------:R-:W-:Y:S03]  /*1fbf0*/  HMMA.1688.F32.TF32 R80, R88, R202, R16 ;  /* 0x000000ca5850723c */ /* 0x000fe60000081010 */
[----:B------:R-:W-:Y:S04]  /*1fc00*/  LDS R12, [R3+UR10+0xc600] ;  /* 0x00c6000a030c7984 */ /* 0x000fe80008000800 */
[----:B------:R-:W-:Y:S04]  /*1fc10*/  STL.64 [R1+0x60], R4 ;  /* 0x0000600401007387 */ /* 0x000fe80000100a00 */
[----:B------:R-:W-:Y:S04]  /*1fc20*/  STL.64 [R1+0x68], R6 ;  /* 0x0000680601007387 */ /* 0x000fe80000100a00 */
[----:B------:R-:W2:Y:S04]  /*1fc30*/  LDL.LU R244, [R1+0x480] ;  /* 0x0004800001f47983 */ /* 0x000ea80000300800 */
[----:B------:R-:W2:Y:S04]  /*1fc40*/  LDL.LU R245, [R1+0x484] ;  /* 0x0004840001f57983 */ /* 0x000ea80000300800 */
[----:B------:R-:W2:Y:S04]  /*1fc50*/  LDL.LU R246, [R1+0x488] ;  /* 0x0004880001f67983 */ /* 0x000ea80000300800 */
[----:B------:R-:W2:Y:S01]  /*1fc60*/  LDL.LU R247, [R1+0x48c] ;  /* 0x00048c0001f77983 */ /* 0x000ea20000300800 */
[----:B------:R-:W-:-:S03]  /*1fc70*/  IMAD.MOV.U32 R16, RZ, RZ, R252 ;  /* 0x000000ffff107224 */ /* 0x000fc600078e00fc */
[----:B------:R-:W3:Y:S04]  /*1fc80*/  LDL.LU R252, [R1+0x1364] ;  /* 0x0013640001fc7983 */ /* 0x000ee80000300800 */
[----:B------:R-:W-:Y:S04]  /*1fc90*/  LDS R14, [R3+UR10+0xe600] ;  /* 0x00e6000a030e7984 */ /* 0x000fe80008000800 */
[----:B------:R-:W-:Y:S04]  /*1fca0*/  LDS R13, [R197+UR10+0xc600] ;  /* 0x00c6000ac50d7984 */ /* 0x000fe80008000800 */
[----:B------:R-:W2:Y:S01]  /*1fcb0*/  LDS R15, [R197+UR10+0xe600] ;  /* 0x00e6000ac50f7984 */ /* 0x000ea20008000800 */
[----:B------:R-:W-:Y:S01]  /*1fcc0*/  HMMA.1688.F32.TF32 R76, R88, R206, R20 ;  /* 0x000000ce584c723c */ /* 0x000fe20000081014 */
[----:B------:R-:W-:Y:S01]  /*1fcd0*/  MOV R17, R216 ;  /* 0x000000d800117202 */ /* 0x000fe20000000f00 */
[----:B------:R-:W-:Y:S01]  /*1fce0*/  IMAD.MOV.U32 R18, RZ, RZ, R217 ;  /* 0x000000ffff127224 */ /* 0x000fe200078e00d9 */
[----:B------:R-:W-:Y:S01]  /*1fcf0*/  LDS R8, [R3+UR10+0xc700] ;  /* 0x00c7000a03087984 */ /* 0x000fe20008000800 */
[----:B------:R-:W-:-:S03]  /*1fd00*/  IMAD.MOV.U32 R19, RZ, RZ, R0 ;  /* 0x000000ffff137224 */ /* 0x000fc600078e0000 */
[----:B------:R-:W-:Y:S01]  /*1fd10*/  LDS R10, [R3+UR10+0xe700] ;  /* 0x00e7000a030a7984 */ /* 0x000fe20008000800 */
[----:B------:R-:W-:Y:S03]  /*1fd20*/  HMMA.1688.F32.TF32 R128, R56, R222, R68 ;  /* 0x000000de3880723c */ /* 0x000fe60000081044 */
[----:B------:R-:W-:Y:S04]  /*1fd30*/  LDS R9, [R197+UR10+0xc700] ;  /* 0x00c7000ac5097984 */ /* 0x000fe80008000800 */
[----:B------:R-:W1:Y:S01]  /*1fd40*/  LDS R11, [R197+UR10+0xe700] ;  /* 0x00e7000ac50b7984 */ /* 0x000e620008000800 */
[C---:B------:R-:W-:Y:S01]  /*1fd50*/  HMMA.1688.F32.TF32 R68, R88.reuse, R214, R28 ;  /* 0x000000d65844723c */ /* 0x040fe2000008101c */
[----:B------:R-:W-:Y:S01]  /*1fd60*/  MOV R28, R220 ;  /* 0x000000dc001c7202 */ /* 0x000fe20000000f00 */
[----:B------:R-:W-:Y:S01]  /*1fd70*/  IMAD.MOV.U32 R29, RZ, RZ, R221 ;  /* 0x000000ffff1d7224 */ /* 0x000fe200078e00dd */
[----:B------:R-:W-:Y:S01]  /*1fd80*/  MOV R31, R2 ;  /* 0x00000002001f7202 */ /* 0x000fe20000000f00 */
[----:B------:R-:W-:Y:S04]  /*1fd90*/  LDS R7, [R197+UR10+0xe780] ;  /* 0x00e7800ac5077984 */ /* 0x000fe80008000800 */
[----:B------:R-:W-:Y:S01]  /*1fda0*/  HMMA.1688.F32.TF32 R84, R88, R198, R240 ;  /* 0x000000c65854723c */ /* 0x000fe200000810f0 */
[----:B------:R-:W-:Y:S04]  /*1fdb0*/  LDS R5, [R197+UR10+0xc780] ;  /* 0x00c7800ac5057984 */ /* 0x000fe80008000800 */
[----:B------:R-:W-:Y:S03]  /*1fdc0*/  LDS R4, [R3+UR10+0xc780] ;  /* 0x00c7800a03047984 */ /* 0x000fe60008000800 */
[C---:B------:R-:W-:Y:S01]  /*1fdd0*/  HMMA.1688.F32.TF32 R36, R56.reuse, R214, R36 ;  /* 0x000000d63824723c */ /* 0x040fe20000081024 */
[----:B------:R-:W4:Y:S07]  /*1fde0*/  LDS R6, [R3+UR10+0xe780] ;  /* 0x00e7800a03067984 */ /* 0x000f2e0008000800 */
[C---:B------:R-:W-:Y:S08]  /*1fdf0*/  HMMA.1688.F32.TF32 R40, R56.reuse, R210, R40 ;  /* 0x000000d23828723c */ /* 0x040ff00000081028 */
[C---:B------:R-:W-:Y:S08]  /*1fe00*/  HMMA.1688.F32.TF32 R44, R56.reuse, R206, R44 ;  /* 0x000000ce382c723c */ /* 0x040ff0000008102c */
[C---:B------:R-:W-:Y:S08]  /*1fe10*/  HMMA.1688.F32.TF32 R48, R56.reuse, R202, R48 ;  /* 0x000000ca3830723c */ /* 0x040ff00000081030 */
[C---:B------:R-:W-:Y:S08]  /*1fe20*/  HMMA.1688.F32.TF32 R52, R56.reuse, R198, R52 ;  /* 0x000000c63834723c */ /* 0x040ff00000081034 */
[----:B------:R-:W-:Y:S08]  /*1fe30*/  HMMA.1688.F32.TF32 R56, R56, R194, R64 ;  /* 0x000000c23838723c */ /* 0x000ff00000081040 */
[----:B------:R-:W-:Y:S08]  /*1fe40*/  HMMA.1688.F32.TF32 R64, R88, R218, R232 ;  /* 0x000000da5840723c */ /* 0x000ff000000810e8 */
[----:B--2---:R-:W-:Y:S01]  /*1fe50*/  HMMA.1688.F32.TF32 R20, R12, R222, R244 ;  /* 0x000000de0c14723c */ /* 0x004fe200000810f4 */
[----:B---3--:R-:W-:-:S15]  /*1fe60*/  IMAD.MOV.U32 R30, RZ, RZ, R252 ;  /* 0x000000ffff1e7224 */ /* 0x008fde00078e00fc */
[----:B------:R-:W-:-:S03]  /*1fe70*/  NOP ;  /* 0x0000000000007918 */ /* 0x000fc60000000000 */
[----:B------:R-:W-:Y:S04]  /*1fe80*/  STL.64 [R1+0x800], R20 ;  /* 0x0008001401007387 */ /* 0x000fe80000100a00 */
[----:B------:R-:W-:Y:S04]  /*1fe90*/  STL.64 [R1+0x808], R22 ;  /* 0x0008081601007387 */ /* 0x000fe80000100a00 */
[----:B------:R-:W2:Y:S04]  /*1fea0*/  LDL.LU R216, [R1+0x1360] ;  /* 0x0013600001d87983 */ /* 0x000ea80000300800 */
        /* <DEDUP_REMOVED lines=18> */
[----:B------:R-:W1:Y:S04]  /*1ffd0*/  LDL.LU R104, [R1+0x1a0] ;  /* 0x0001a00001687983 */ /* 0x000e680000300800 */
[----:B------:R-:W1:Y:S04]  /*1ffe0*/  LDL.LU R105, [R1+0x1a4] ;  /* 0x0001a40001697983 */ /* 0x000e680000300800 */
[----:B------:R-:W1:Y:S04]  /*1fff0*/  LDL.LU R106, [R1+0x1a8] ;  /* 0x0001a800016a7983 */ /* 0x000e680000300800 */
[----:B------:R-:W1:Y:S04]  /*20000*/  LDL.LU R107, [R1+0x1ac] ;  /* 0x0001ac00016b7983 */ /* 0x000e680000300800 */
        /* <DEDUP_REMOVED lines=72> */
[----:B------:R-:W-:Y:S08]  /*20490*/  HMMA.1688.F32.TF32 R32, R32, R194, R72 ;  /* 0x000000c22020723c */ /* 0x000ff00000081048 */
[C---:B------:R-:W-:Y:S08]  /*204a0*/  HMMA.1688.F32.TF32 R60, R88.reuse, R222, R60 ;  /* 0x000000de583c723c */ /* 0x040ff0000008103c */
[C---:B------:R-:W-:Y:S08]  /*204b0*/  HMMA.1688.F32.TF32 R72, R88.reuse, R210, R24 ;  /* 0x000000d25848723c */ /* 0x040ff00000081018 */
[----:B------:R-:W-:Y:S01]  /*204c0*/  HMMA.1688.F32.TF32 R88, R88, R194, R248 ;  /* 0x000000c25858723c */ /* 0x000fe200000810f8 */
[----:B------:R-:W4:Y:S04]  /*204d0*/  LDL.LU R248, [R1+0x110] ;  /* 0x0001100001f87983 */ /* 0x000f280000300800 */
[----:B------:R-:W4:Y:S04]  /*204e0*/  LDL.LU R249, [R1+0x114] ;  /* 0x0001140001f97983 */ /* 0x000f280000300800 */
[----:B------:R-:W4:Y:S04]  /*204f0*/  LDL.LU R250, [R1+0x118] ;  /* 0x0001180001fa7983 */ /* 0x000f280000300800 */
[----:B------:R-:W4:Y:S01]  /*20500*/  LDL.LU R251, [R1+0x11c] ;  /* 0x00011c0001fb7983 */ /* 0x000f220000300800 */
[C---:B--2---:R-:W-:Y:S08]  /*20510*/  HMMA.1688.F32.TF32 R184, R12.reuse, R198, R184 ;  /* 0x000000c60cb8723c */ /* 0x044ff000000810b8 */
[C---:B---3--:R-:W-:Y:S08]  /*20520*/  HMMA.1688.F32.TF32 R176, R12.reuse, R202, R176 ;  /* 0x000000ca0cb0723c */ /* 0x048ff000000810b0 */
[C---:B----4-:R-:W-:Y:S08]  /*20530*/  HMMA.1688.F32.TF32 R172, R12.reuse, R206, R172 ;  /* 0x000000ce0cac723c */ /* 0x050ff000000810ac */
[C---:B------:R-:W-:Y:S08]  /*20540*/  HMMA.1688.F32.TF32 R164, R12.reuse, R214, R164 ;  /* 0x000000d60ca4723c */ /* 0x040ff000000810a4 */
[C---:B------:R-:W-:Y:S08]  /*20550*/  HMMA.1688.F32.TF32 R160, R12.reuse, R218, R160 ;  /* 0x000000da0ca0723c */ /* 0x040ff000000810a0 */
[C---:B------:R-:W-:Y:S11]  /*20560*/  HMMA.1688.F32.TF32 R168, R12.reuse, R210, R168 ;  /* 0x000000d20ca8723c */ /* 0x040ff600000810a8 */
[----:B------:R-:W-:Y:S04]  /*20570*/  STL.64 [R1+0x7f0], R160 ;  /* 0x0007f0a001007387 */ /* 0x000fe80000100a00 */
[----:B------:R2:W-:Y:S04]  /*20580*/  STL.64 [R1+0x7f8], R162 ;  /* 0x0007f8a201007387 */ /* 0x0005e80000100a00 */
[----:B--2---:R-:W5:Y:S04]  /*20590*/  LDL.LU.64 R162, [R1+0x1340] ;  /* 0x0013400001a27983 */ /* 0x004f680000300a00 */
[----:B------:R-:W5:Y:S01]  /*205a0*/  LDL.LU.64 R160, [R1+0x1338] ;  /* 0x0013380001a07983 */ /* 0x000f620000300a00 */
[----:B------:R-:W-:Y:S03]  /*205b0*/  HMMA.1688.F32.TF32 R12, R12, R194, R188 ;  /* 0x000000c20c0c723c */ /* 0x000fe600000810bc */
[----:B------:R-:W-:Y:S04]  /*205c0*/  STL.64 [R1+0x7e0], R164 ;  /* 0x0007e0a401007387 */ /* 0x000fe80000100a00 */
[----:B------:R2:W-:Y:S04]  /*205d0*/  STL.64 [R1+0x7e8], R166 ;  /* 0x0007e8a601007387 */ /* 0x0005e80000100a00 */
[----:B--2---:R-:W5:Y:S04]  /*205e0*/  LDL.LU.64 R166, [R1+0x1330] ;  /* 0x0013300001a67983 */ /* 0x004f680000300a00 */
[----:B------:R-:W5:Y:S04]  /*205f0*/  LDL.LU.64 R164, [R1+0x1328] ;  /* 0x0013280001a47983 */ /* 0x000f680000300a00 */
        /* <DEDUP_REMOVED lines=16> */
[----:B------:R-:W5:Y:S04]  /*20700*/  LDL.LU.64 R190, [R1+0x12e0] ;  /* 0x0012e00001be7983 */ /* 0x000f680000300a00 */
[----:B------:R-:W5:Y:S04]  /*20710*/  LDL.LU.64 R188, [R1+0x12d8] ;  /* 0x0012d80001bc7983 */ /* 0x000f680000300a00 */
[----:B------:R2:W-:Y:S04]  /*20720*/  STL.64 [R1+0x6b0], R12 ;  /* 0x0006b00c01007387 */ /* 0x0005e80000100a00 */
[----:B------:R-:W-:Y:S04]  /*20730*/  STL.64 [R1+0x6b8], R14 ;  /* 0x0006b80e01007387 */ /* 0x000fe80000100a00 */
[----:B--2---:R-:W2:Y:S01]  /*20740*/  LDL.LU R12, [R1+0xc0] ;  /* 0x0000c000010c7983 */ /* 0x004ea20000300800 */
[C---:B------:R-:W-:Y:S08]  /*20750*/  HMMA.1688.F32.TF32 R224, R148.reuse, R222, R224 ;  /* 0x000000de94e0723c */ /* 0x040ff000000810e0 */
[C---:B------:R-:W-:Y:S08]  /*20760*/  HMMA.1688.F32.TF32 R228, R148.reuse, R218, R228 ;  /* 0x000000da94e4723c */ /* 0x040ff000000810e4 */
[----:B------:R-:W-:Y:S01]  /*20770*/  HMMA.1688.F32.TF32 R180, R148, R214, R180 ;  /* 0x000000d694b4723c */ /* 0x000fe200000810b4 */
[----:B------:R-:W-:-:S02]  /*20780*/  MOV R13, R0 ;  /* 0x00000000000d7202 */ /* 0x000fc40000000f00 */
[----:B------:R-:W3:Y:S05]  /*20790*/  LDL.LU R0, [R1+0x12d0] ;  /* 0x0012d00001007983 */ /* 0x000eea0000300800 */
[C---:B------:R-:W-:Y:S01]  /*207a0*/  HMMA.1688.F32.TF32 R124, R148.reuse, R210, R124 ;  /* 0x000000d2947c723c */ /* 0x040fe2000008107c */
[----:B------:R-:W-:Y:S07]  /*207b0*/  STL.64 [R1+0x6a0], R224 ;  /* 0x0006a0e001007387 */ /* 0x000fee0000100a00 */
[C---:B------:R-:W-:Y:S01]  /*207c0*/  HMMA.1688.F32.TF32 R120, R148.reuse, R206, R120 ;  /* 0x000000ce9478723c */ /* 0x040fe20000081078 */
[----:B------:R4:W-:Y:S07]  /*207d0*/  STL.64 [R1+0x6a8], R226 ;  /* 0x0006a8e201007387 */ /* 0x0009ee0000100a00 */
[C---:B------:R-:W-:Y:S01]  /*207e0*/  HMMA.1688.F32.TF32 R116, R148.reuse, R202, R116 ;  /* 0x000000ca9474723c */ /* 0x040fe20000081074 */
[----:B----4-:R-:W5:Y:S04]  /*207f0*/  LDL.LU.64 R226, [R1+0x12c8] ;  /* 0x0012c80001e27983 */ /* 0x010f680000300a00 */
[----:B------:R-:W5:Y:S03]  /*20800*/  LDL.LU.64 R224, [R1+0x12c0] ;  /* 0x0012c00001e07983 */ /* 0x000f660000300a00 */
[----:B------:R-:W-:Y:S01]  /*20810*/  HMMA.1688.F32.TF32 R112, R148, R198, R112 ;  /* 0x000000c69470723c */ /* 0x000fe20000081070 */
[----:B------:R-:W-:Y:S04]  /*20820*/  STL.64 [R1+0x690], R228 ;  /* 0x000690e401007387 */ /* 0x000fe80000100a00 */
[----:B------:R4:W-:Y:S03]  /*20830*/  STL.64 [R1+0x698], R230 ;  /* 0x000698e601007387 */ /* 0x0009e60000100a00 */
[C---:B-1----:R-:W-:Y:S01]  /*20840*/  HMMA.1688.F32.TF32 R104, R8.reuse, R214, R104 ;  /* 0x000000d60868723c */ /* 0x042fe20000081068 */
[----:B----4-:R-:W5:Y:S04]  /*20850*/  LDL.LU.64 R230, [R1+0x12b8] ;  /* 0x0012b80001e67983 */ /* 0x010f680000300a00 */
[----:B------:R-:W5:Y:S04]  /*20860*/  LDL.LU.64 R228, [R1+0x12b0] ;  /* 0x0012b00001e47983 */ /* 0x000f680000300a00 */
[----:B------:R-:W-:Y:S04]  /*20870*/  STL.64 [R1+0x680], R180 ;  /* 0x000680b401007387 */ /* 0x000fe80000100a00 */
[----:B------:R1:W-:Y:S01]  /*20880*/  STL.64 [R1+0x688], R182 ;  /* 0x000688b601007387 */ /* 0x0003e20000100a00 */
[C---:B------:R-:W-:Y:S03]  /*20890*/  HMMA.1688.F32.TF32 R100, R8.reuse, R210, R100 ;  /* 0x000000d20864723c */ /* 0x040fe60000081064 */
[----:B-1----:R-:W5:Y:S04]  /*208a0*/  LDL.LU.64 R182, [R1+0x12a8] ;  /* 0x0012a80001b67983 */ /* 0x002f680000300a00 */
        /* <DEDUP_REMOVED lines=8> */
[----:B------:R-:W-:Y:S03]  /*20930*/  HMMA.1688.F32.TF32 R92, R8, R202, R92 ;  /* 0x000000ca085c723c */ /* 0x000fe6000008105c */
[----:B-1----:R-:W5:Y:S04]  /*20940*/  LDL.LU.64 R122, [R1+0x1288] ;  /* 0x00128800017a7983 */ /* 0x002f680000300a00 */
[----:B------:R-:W5:Y:S04]  /*20950*/  LDL.LU.64 R120, [R1+0x1280] ;  /* 0x0012800001787983 */ /* 0x000f680000300a00 */
[----:B------:R-:W-:Y:S04]  /*20960*/  STL.64 [R1+0x650], R116 ;  /* 0x0006507401007387 */ /* 0x000fe80000100a00 */
[----:B------:R1:W-:Y:S01]  /*20970*/  STL.64 [R1+0x658], R118 ;  /* 0x0006587601007387 */ /* 0x0003e20000100a00 */
[----:B------:R-:W-:Y:S03]  /*20980*/  HMMA.1688.F32.TF32 R148, R148, R194, R108 ;  /* 0x000000c29494723c */ /* 0x000fe6000008106c */
[----:B-1----:R-:W5:Y:S04]  /*20990*/  LDL.LU.64 R118, [R1+0x1278] ;  /* 0x0012780001767983 */ /* 0x002f680000300a00 */
[----:B------:R-:W5:Y:S01]  /*209a0*/  LDL.LU.64 R116, [R1+0x1270] ;  /* 0x0012700001747983 */ /* 0x000f620000300a00 */
[C---:B------:R-:W-:Y:S03]  /*209b0*/  HMMA.1688.F32.TF32 R240, R8.reuse, R198, R240 ;  /* 0x000000c608f0723c */ /* 0x040fe600000810f0 */
[----:B------:R-:W-:Y:S04]  /*209c0*/  STL.64 [R1+0x640], R112 ;  /* 0x0006407001007387 */ /* 0x000fe80000100a00 */
[----:B------:R1:W-:Y:S01]  /*209d0*/  STL.64 [R1+0x648], R114 ;  /* 0x0006487201007387 */ /* 0x0003e20000100a00 */
[C---:B------:R-:W-:Y:S03]  /*209e0*/  HMMA.1688.F32.TF32 R232, R8.reuse, R222, R232 ;  /* 0x000000de08e8723c */ /* 0x040fe600000810e8 */
[----:B-1----:R-:W5:Y:S04]  /*209f0*/  LDL.LU.64 R114, [R1+0x1268] ;  /* 0x0012680001727983 */ /* 0x002f680000300a00 */
[----:B------:R-:W5:Y:S04]  /*20a00*/  LDL.LU.64 R112, [R1+0x1260] ;  /* 0x0012600001707983 */ /* 0x000f680000300a00 */
[----:B------:R-:W5:Y:S01]  /*20a10*/  LDL.LU.64 R110, [R1+0x1258] ;  /* 0x00125800016e7983 */ /* 0x000f620000300a00 */
[C---:B------:R-:W-:Y:S03]  /*20a20*/  HMMA.1688.F32.TF32 R244, R8.reuse, R218, R244 ;  /* 0x000000da08f4723c */ /* 0x040fe600000810f4 */
[----:B------:R-:W5:Y:S04]  /*20a30*/  LDL.LU.64 R108, [R1+0x1250] ;  /* 0x00125000016c7983 */ /* 0x000f680000300a00 */
[----:B------:R-:W-:Y:S01]  /*20a40*/  STL.64 [R1+0x10], R104 ;  /* 0x0000106801007387 */ /* 0x000fe20000100a00 */
[----:B------:R-:W-:Y:S03]  /*20a50*/  HMMA.1688.F32.TF32 R8, R8, R194, R248 ;  /* 0x000000c20808723c */ /* 0x000fe600000810f8 */
[----:B------:R1:W-:Y:S04]  /*20a60*/  STL.64 [R1+0x18], R106 ;  /* 0x0000186a01007387 */ /* 0x0003e80000100a00 */
[----:B-1----:R-:W5:Y:S04]  /*20a70*/  LDL.LU.64 R106, [R1+0x1248] ;  /* 0x00124800016a7983 */ /* 0x002f680000300a00 */
[----:B------:R-:W5:Y:S04]  /*20a80*/  LDL.LU.64 R104, [R1+0x1240] ;  /* 0x0012400001687983 */ /* 0x000f680000300a00 */
[----:B------:R-:W-:Y:S04]  /*20a90*/  STL.64 [R1+0x40], R100 ;  /* 0x0000406401007387 */ /* 0x000fe80000100a00 */
        /* <DEDUP_REMOVED lines=12> */
[----:B------:R1:W-:Y:S01]  /*20b60*/  STL.64 [R1+0x318], R242 ;  /* 0x000318f201007387 */ /* 0x0003e20000100a00 */
[----:B------:R-:W-:-:S02]  /*20b70*/  IMAD.MOV.U32 R14, RZ, RZ, R217 ;  /* 0x000000ffff0e7224 */ /* 0x000fc400078e00d9 */
[----:B------:R-:W-:Y:S01]  /*20b80*/  IMAD.MOV.U32 R15, RZ, RZ, R216 ;  /* 0x000000ffff0f7224 */ /* 0x000fe200078e00d8 */
[----:B-1----:R-:W4:Y:S04]  /*20b90*/  LDL.LU.64 R242, [R1+0x1208] ;  /* 0x0012080001f27983 */ /* 0x002f280000300a00 */
[----:B------:R-:W4:Y:S04]  /*20ba0*/  LDL.LU.64 R240, [R1+0x1200] ;  /* 0x0012000001f07983 */ /* 0x000f280000300a00 */
[----:B------:R-:W3:Y:S04]  /*20bb0*/  LDL.LU.64 R250, [R1+0x11f8] ;  /* 0x0011f80001fa7983 */ /* 0x000ee80000300a00 */
[----:B------:R-:W3:Y:S04]  /*20bc0*/  LDL.LU.64 R248, [R1+0x11f0] ;  /* 0x0011f00001f87983 */ /* 0x000ee80000300a00 */
[----:B------:R1:W-:Y:S04]  /*20bd0*/  STL.64 [R1+0x2a0], R8 ;  /* 0x0002a00801007387 */ /* 0x0003e80000100a00 */
[----:B------:R2:W-:Y:S01]  /*20be0*/  STL.64 [R1+0x2a8], R10 ;  /* 0x0002a80a01007387 */ /* 0x0005e20000100a00 */
[----:B-1----:R-:W-:Y:S01]  /*20bf0*/  MOV R8, R2 ;  /* 0x0000000200087202 */ /* 0x002fe20000000f00 */
[----:B------:R-:W-:Y:S01]  /*20c00*/  IMAD.MOV.U32 R9, RZ, RZ, R252 ;  /* 0x000000ffff097224 */ /* 0x000fe200078e00fc */
[----:B------:R-:W-:Y:S01]  /*20c10*/  MOV R26, R209 ;  /* 0x000000d1001a7202 */ /* 0x000fe20000000f00 */
[----:B------:R-:W-:Y:S01]  /*20c20*/  IMAD.MOV.U32 R24, RZ, RZ, R213 ;  /* 0x000000ffff187224 */ /* 0x000fe200078e00d5 */
[----:B--2---:R-:W-:Y:S01]  /*20c30*/  MOV R11, R220 ;  /* 0x000000dc000b7202 */ /* 0x004fe20000000f00 */
[----:B------:R-:W-:Y:S01]  /*20c40*/  IMAD.MOV.U32 R10, RZ, RZ, R221 ;  /* 0x000000ffff0a7224 */ /* 0x000fe200078e00dd */
[----:B------:R-:W2:Y:S01]  /*20c50*/  LDL.LU R2, [R1+0x11e8] ;  /* 0x0011e80001027983 */ /* 0x000ea20000300800 */
[----:B------:R-:W-:-:S02]  /*20c60*/  IMAD.MOV.U32 R25, RZ, RZ, R212 ;  /* 0x000000ffff197224 */ /* 0x000fc400078e00d4 */
[----:B------:R-:W-:Y:S01]  /*20c70*/  IMAD.MOV.U32 R27, RZ, RZ, R208 ;  /* 0x000000ffff1b7224 */ /* 0x000fe200078e00d0 */
[C---:B------:R-:W-:Y:S01]  /*20c80*/  HMMA.1688.F32.TF32 R28, R4.reuse, R214, R28 ;  /* 0x000000d6041c723c */ /* 0x040fe2000008101c */
[----:B------:R-:W2:Y:S07]  /*20c90*/  LDL.LU R252, [R1+0x11e4] ;  /* 0x0011e40001fc7983 */ /* 0x000eae0000300800 */
[C---:B------:R-:W-:Y:S08]  /*20ca0*/  HMMA.1688.F32.TF32 R220, R4.reuse, R222, R8 ;  /* 0x000000de04dc723c */ /* 0x040ff00000081008 */
[C---:B------:R-:W-:Y:S08]  /*20cb0*/  HMMA.1688.F32.TF32 R8, R4.reuse, R218, R12 ;  /* 0x000000da0408723c */ /* 0x040ff0000008100c */
[C---:B------:R-:W-:Y:S03]  /*20cc0*/  HMMA.1688.F32.TF32 R12, R4.reuse, R210, R24 ;  /* 0x000000d2040c723c */ /* 0x040fe60000081018 */
[----:B------:R-:W-:Y:S04]  /*20cd0*/  STL.64 [R1+0x250], R220 ;  /* 0x000250dc01007387 */ /* 0x000fe80000100a00 */
[----:B------:R-:W-:Y:S04]  /*20ce0*/  STL.64 [R1+0x258], R222 ;  /* 0x000258de01007387 */ /* 0x000fe80000100a00 */
[----:B------:R-:W-:Y:S04]  /*20cf0*/  STL.64 [R1+0x230], R8 ;  /* 0x0002300801007387 */ /* 0x000fe80000100a00 */
[----:B------:R1:W-:Y:S02]  /*20d00*/  STL.64 [R1+0x238], R10 ;  /* 0x0002380a01007387 */ /* 0x0003e40000100a00 */
[----:B-1----:R-:W-:Y:S02]  /*20d10*/  HMMA.1688.F32.TF32 R8, R4, R206, R16 ;  /* 0x000000ce0408723c */ /* 0x002fe40000081010 */
[----:B------:R-:W-:Y:S01]  /*20d20*/  STL.64 [R1+0x220], R28 ;  /* 0x0002201c01007387 */ /* 0x000fe20000100a00 */
[----:B------:R-:W-:Y:S01]  /*20d30*/  IMAD.MOV.U32 R20, RZ, RZ, R205 ;  /* 0x000000ffff147224 */ /* 0x000fe200078e00cd */
[----:B------:R-:W-:Y:S01]  /*20d40*/  MOV R21, R204 ;  /* 0x000000cc00157202 */ /* 0x000fe20000000f00 */
[----:B------:R-:W-:Y:S01]  /*20d50*/  IMAD.MOV.U32 R22, RZ, RZ, R201 ;  /* 0x000000ffff167224 */ /* 0x000fe200078e00c9 */
[----:B------:R-:W-:Y:S01]  /*20d60*/  STL.64 [R1+0x228], R30 ;  /* 0x0002281e01007387 */ /* 0x000fe20000100a00 */
[----:B------:R-:W-:-:S03]  /*20d70*/  IMAD.MOV.U32 R23, RZ, RZ, R200 ;  /* 0x000000ffff177224 */ /* 0x000fc600078e00c8 */
[----:B------:R-:W2:Y:S04]  /*20d80*/  LDL.LU R19, [R1+0x8d8] ;  /* 0x0008d80001137983 */ /* 0x000ea80000300800 */
[----:B------:R1:W-:Y:S04]  /*20d90*/  STL.64 [R1+0x210], R12 ;  /* 0x0002100c01007387 */ /* 0x0003e80000100a00 */
[----:B------:R-:W-:Y:S04]  /*20da0*/  STL.64 [R1+0x218], R14 ;  /* 0x0002180e01007387 */ /* 0x000fe80000100a00 */
[----:B-1----:R-:W2:Y:S04]  /*20db0*/  LDL.LU R12, [R1+0x8dc] ;  /* 0x0008dc00010c7983 */ /* 0x002ea80000300800 */
[----:B------:R-:W-:Y:S04]  /*20dc0*/  STL.64 [R1+0x1d0], R8 ;  /* 0x0001d00801007387 */ /* 0x000fe80000100a00 */
[----:B------:R1:W-:Y:S04]  /*20dd0*/  STL.64 [R1+0x1d8], R10 ;  /* 0x0001d80a01007387 */ /* 0x0003e80000100a00 */
[----:B------:R-:W2:Y:S04]  /*20de0*/  LDL.LU R16, [R1+0x8e0] ;  /* 0x0008e00001107983 */ /* 0x000ea80000300800 */
[----:B------:R-:W2:Y:S01]  /*20df0*/  LDL.LU R13, [R1+0x8e4] ;  /* 0x0008e400010d7983 */ /* 0x000ea20000300800 */
[----:B-1----:R-:W-:-:S15]  /*20e00*/  HMMA.1688.F32.TF32 R8, R4, R202, R20 ;  /* 0x000000ca0408723c */ /* 0x002fde0000081014 */
[----:B------:R-:W-:-:S04]  /*20e10*/  NOP ;  /* 0x0000000000007918 */ /* 0x000fc80000000000 */
[----:B------:R-:W-:Y:S04]  /*20e20*/  STL.64 [R1+0x1c0], R8 ;  /* 0x0001c00801007387 */ /* 0x000fe80000100a00 */
[----:B------:R1:W-:Y:S04]  /*20e30*/  STL.64 [R1+0x1c8], R10 ;  /* 0x0001c80a01007387 */ /* 0x0003e80000100a00 */
[----:B------:R-:W2:Y:S04]  /*20e40*/  LDL.LU R15, [R1+0x8e8] ;  /* 0x0008e800010f7983 */ /* 0x000ea80000300800 */
[----:B-1----:R-:W2:Y:S01]  /*20e50*/  LDL.LU R10, [R1+0x8ec] ;  /* 0x0008ec00010a7983 */ /* 0x002ea20000300800 */
[----:B------:R-:W1:Y:S03]  /*20e60*/  S2R R217, SR_TID.X ;  /* 0x0000000000d97919 */ /* 0x000e660000002100 */
[----:B------:R-:W2:Y:S04]  /*20e70*/  LDL.LU R18, [R1+0x8f0] ;  /* 0x0008f00001127983 */ /* 0x000ea80000300800 */
[----:B------:R-:W2:Y:S04]  /*20e80*/  LDL.LU R17, [R1+0x8f4] ;  /* 0x0008f40001117983 */ /* 0x000ea80000300800 */
[----:B------:R-:W2:Y:S04]  /*20e90*/  LDL.LU R14, [R1+0x8f8] ;  /* 0x0008f800010e7983 */ /* 0x000ea80000300800 */
[----:B------:R-:W2:Y:S01]  /*20ea0*/  LDL.LU R11, [R1+0x8fc] ;  /* 0x0008fc00010b7983 */ /* 0x000ea20000300800 */
[----:B------:R-:W-:-:S02]  /*20eb0*/  UIMAD UR11, UR4, -0x20, UR7 ;  /* 0xffffffe0040b78a4 */ /* 0x000fc4000f8e0207 */
[----:B------:R-:W-:Y:S01]  /*20ec0*/  UIADD3 UR10, UPT, UPT, UR5, -0x2, URZ ;  /* 0xfffffffe050a7890 */ /* 0x000fe2000fffe0ff */
[----:B------:R-:W2:Y:S01]  /*20ed0*/  LDL.LU R21, [R1+0x904] ;  /* 0x0009040001157983 */ /* 0x000ea20000300800 */
[----:B------:R-:W-:Y:S02]  /*20ee0*/  UISETP.GT.AND UP1, UPT, UR11, URZ, UPT ;  /* 0x000000ff0b00728c */ /* 0x000fe4000bf24270 */
[----:B------:R-:W-:Y:S01]  /*20ef0*/  UISETP.GE.AND UP0, UPT, UR4, UR10, UPT ;  /* 0x0000000a0400728c */ /* 0x000fe2000bf06270 */
[----:B------:R-:W2:Y:S01]  /*20f00*/  LDL.LU R8, [R1+0x90c] ;  /* 0x00090c0001087983 */ /* 0x000ea20000300800 */
[----:B------:R-:W-:Y:S02]  /*20f10*/  UIADD3 UR9, UPT, UPT, UR9, 0x1, URZ ;  /* 0x0000000109097890 */ /* 0x000fe4000fffe0ff */
[----:B------:R-:W-:Y:S02]  /*20f20*/  USEL UR10, URZ, 0x4, !UP1 ;  /* 0x00000004ff0a7887 */ /* 0x000fe4000c800000 */
[----:B------:R-:W-:-:S02]  /*20f30*/  UISETP.GT.AND UP1, UPT, UR9, 0x1, UPT ;  /* 0x000000010900788c */ /* 0x000fc4000bf24270 */
[----:B------:R-:W-:Y:S01]  /*20f40*/  USEL UR10, UR10, URZ, !UP0 ;  /* 0x000000ff0a0a7287 */ /* 0x000fe2000c000000 */
[----:B-1----:R-:W-:Y:S01]  /*20f50*/  LOP3.LUT R9, R217, 0x3f, RZ, 0xc0, !PT ;  /* 0x0000003fd9097812 */ /* 0x002fe200078ec0ff */
[----:B------:R-:W-:-:S04]  /*20f60*/  USEL UR9, UR9, URZ, !UP1 ;  /* 0x000000ff09097287 */ /* 0x000fc8000c800000 */
[----:B------:R-:W-:Y:S01]  /*20f70*/  ISETP.NE.U32.AND P0, PT, RZ, UR10, PT ;  /* 0x0000000aff007c0c */ /* 0x000fe2000bf05070 */
[----:B------:R-:W-:Y:S01]  /*20f80*/  ULEA UR12, UR9, UR6, 0x10 ;  /* 0x00000006090c7291 */ /* 0x000fe2000f8e80ff */
[C---:B----4-:R-:W-:Y:S08]  /*20f90*/  HMMA.1688.F32.TF32 R220, R4.reuse, R194, R240 ;  /* 0x000000c204dc723c */ /* 0x050ff000000810f0 */
[----:B---3--:R-:W-:Y:S01]  /*20fa0*/  HMMA.1688.F32.TF32 R208, R4, R198, R248 ;  /* 0x000000c604d0723c */ /* 0x008fe200000810f8 */
[----:B------:R-:W-:-:S05]  /*20fb0*/  IMAD.SHL.U32 R5, R9, 0x4, RZ ;  /* 0x0000000409057824 */ /* 0x000fca00078e00ff */
[----:B------:R-:W-:Y:S01]  /*20fc0*/  IADD3 R4, PT, PT, R5, UR12, RZ ;  /* 0x0000000c05047c10 */ /* 0x000fe2000fffe0ff */
[----:B------:R-:W-:Y:S01]  /*20fd0*/  BAR.SYNC.DEFER_BLOCKING 0x0 ;  /* 0x0000000000007b1d */ /* 0x000fe20000010000 */
[----:B--2---:R-:W-:-:S05]  /*20fe0*/  IADD3 R12, P1, PT, R12, R0, RZ ;  /* 0x000000000c0c7210 */ /* 0x004fca0007f3e0ff */
[----:B------:R-:W-:Y:S01]  /*20ff0*/  IMAD.X R19, R19, 0x1, R2, P1 ;  /* 0x0000000113137824 */ /* 0x000fe200008e0602 */
[----:B------:R1:W-:Y:S01]  /*21000*/  STL [R1+0x8dc], R12 ;  /* 0x0008dc0c01007387 */ /* 0x0003e20000100800 */
[----:B------:R-:W-:Y:S02]  /*21010*/  IMAD.MOV.U32 R6, RZ, RZ, R12 ;  /* 0x000000ffff067224 */ /* 0x000fe400078e000c */
[----:B------:R-:W-:Y:S01]  /*21020*/  IMAD.MOV.U32 R7, RZ, RZ, R19 ;  /* 0x000000ffff077224 */ /* 0x000fe200078e0013 */
[----:B------:R-:W-:Y:S04]  /*21030*/  STL [R1+0x8d8], R19 ;  /* 0x0008d81301007387 */ /* 0x000fe80000100800 */
[----:B------:R-:W2:Y:S01]  /*21040*/  LDL.LU R22, [R1+0x900] ;  /* 0x0009000001167983 */ /* 0x000ea20000300800 */
[----:B------:R-:W-:-:S03]  /*21050*/  IADD3 R13, P1, PT, R13, R0, RZ ;  /* 0x000000000d0d7210 */ /* 0x000fc60007f3e0ff */
[----:B-1----:R-:W3:Y:S01]  /*21060*/  LDL.LU R12, [R1+0x908] ;  /* 0x00090800010c7983 */ /* 0x002ee20000300800 */
[----:B------:R-:W-:-:S03]  /*21070*/  IADD3.X R16, PT, PT, R16, R2, RZ, P1, !PT ;  /* 0x0000000210107210 */ /* 0x000fc60000ffe4ff */
[----:B------:R1:W-:Y:S04]  /*21080*/  STL [R1+0x8e4], R13 ;  /* 0x0008e40d01007387 */ /* 0x0003e80000100800 */
[----:B------:R-:W-:Y:S01]  /*21090*/  @!PT LDS RZ, [RZ] ;  /* 0x00000000fffff984 */ /* 0x000fe20000000800 */
[----:B------:R-:W-:Y:S01]  /*210a0*/  @!PT LDS RZ, [RZ] ;  /* 0x00000000fffff984 */ /* 0x000fe20000000800 */
[----:B------:R-:W-:Y:S01]  /*210b0*/  @!PT LDS RZ, [RZ] ;  /* 0x00000000fffff984 */ /* 0x000fe20000000800 */
[----:B------:R4:W-:Y:S04]  /*210c0*/  LDGSTS.E [R4], desc[UR28][R6.64], P0 ;  /* 0x0000000006047fae */ /* 0x0009e800081a101c */
[----:B------:R1:W-:Y:S01]  /*210d0*/  STL [R1+0x8e0], R16 ;  /* 0x0008e01001007387 */ /* 0x0003e20000100800 */
[----:B----4-:R-:W-:Y:S01]  /*210e0*/  IMAD.MOV.U32 R6, RZ, RZ, R13 ;  /* 0x000000ffff067224 */ /* 0x010fe200078e000d */
[----:B------:R-:W-:-:S05]  /*210f0*/  MOV R7, R16 ;  /* 0x0000001000077202 */ /* 0x000fca0000000f00 */
[----:B------:R4:W-:Y:S01]  /*21100*/  LDGSTS.E [R4+0x100], desc[UR28][R6.64], P0 ;  /* 0x0010000006047fae */ /* 0x0009e200081a101c */
[----:B------:R-:W-:-:S05]  /*21110*/  IADD3 R10, P2, PT, R10, R0, RZ ;  /* 0x000000000a0a7210 */ /* 0x000fca0007f5e0ff */
[----:B------:R-:W-:Y:S01]  /*21120*/  IMAD.X R15, R15, 0x1, R2, P2 ;  /* 0x000000010f0f7824 */ /* 0x000fe200010e0602 */
[----:B------:R4:W-:Y:S04]  /*21130*/  STL [R1+0x8ec], R10 ;  /* 0x0008ec0a01007387 */ /* 0x0009e80000100800 */
[----:B-1----:R-:W3:Y:S04]  /*21140*/  LDL.LU R13, [R1+0x914] ;  /* 0x00091400010d7983 */ /* 0x002ee80000300800 */
[----:B------:R1:W-:Y:S04]  /*21150*/  STL [R1+0x8e8], R15 ;  /* 0x0008e80f01007387 */ /* 0x0003e80000100800 */
[----:B------:R-:W3:Y:S01]  /*21160*/  LDL.LU R16, [R1+0x910] ;  /* 0x0009100001107983 */ /* 0x000ee20000300800 */
[-C--:B------:R-:W-:Y:S01]  /*21170*/  IADD3 R17, P1, PT, R17, R0.reuse, RZ ;  /* 0x0000000011117210 */ /* 0x080fe20007f3e0ff */
[----:B----4-:R-:W-:Y:S01]  /*21180*/  IMAD.MOV.U32 R6, RZ, RZ, R10 ;  /* 0x000000ffff067224 */ /* 0x010fe200078e000a */
[----:B------:R-:W-:Y:S01]  /*21190*/  IADD3 R11, P2, PT, R11, R0, RZ ;  /* 0x000000000b0b7210 */ /* 0x000fe20007f5e0ff */
[----:B------:R-:W-:Y:S01]  /*211a0*/  IMAD.MOV.U32 R7, RZ, RZ, R15 ;  /* 0x000000ffff077224 */ /* 0x000fe200078e000f */
[----:B------:R-:W-:Y:S01]  /*211b0*/  IADD3.X R18, PT, PT, R18, R2, RZ, P1, !PT ;  /* 0x0000000212127210 */ /* 0x000fe20000ffe4ff */
[----:B------:R-:W4:Y:S04]  /*211c0*/  LDL.LU R10, [R1+0x9e0] ;  /* 0x0009e000010a7983 */ /* 0x000f280000300800 */
[----:B-1----:R-:W4:Y:S01]  /*211d0*/  LDL.LU R15, [R1+0x9e8] ;  /* 0x0009e800010f7983 */ /* 0x002f220000300800 */
[----:B------:R-:W-:-:S03]  /*211e0*/  IMAD.X R14, R14, 0x1, R2, P2 ;  /* 0x000000010e0e7824 */ /* 0x000fc600010e0602 */
[----:B------:R-:W-:Y:S04]  /*211f0*/  STL [R1+0x8f4], R17 ;  /* 0x0008f41101007387 */ /* 0x000fe80000100800 */
[----:B------:R1:W-:Y:S04]  /*21200*/  STL [R1+0x8f0], R18 ;  /* 0x0008f01201007387 */ /* 0x0003e80000100800 */
[----:B------:R-:W-:Y:S04]  /*21210*/  STL [R1+0x8fc], R11 ;  /* 0x0008fc0b01007387 */ /* 0x000fe80000100800 */
[----:B------:R-:W4:Y:S04]  /*21220*/  LDL.LU R20, [R1+0x9dc] ;  /* 0x0009dc0001147983 */ /* 0x000f280000300800 */
[----:B------:R1:W-:Y:S04]  /*21230*/  STL [R1+0x8f8], R14 ;  /* 0x0008f80e01007387 */ /* 0x0003e80000100800 */
[----:B------:R-:W4:Y:S04]  /*21240*/  LDL.LU R19, [R1+0x9e4] ;  /* 0x0009e40001137983 */ /* 0x000f280000300800 */
[----:B------:R1:W-:Y:S01]  /*21250*/  LDGSTS.E [R4+0x200], desc[UR28][R6.64], P0 ;  /* 0x0020000006047fae */ /* 0x0003e200081a101c */
[----:B------:R-:W-:Y:S01]  /*21260*/  IADD3 R21, P1, PT, R21, R0, RZ ;  /* 0x0000000015157210 */ /* 0x000fe20007f3e0ff */
[----:B-1----:R-:W-:Y:S01]  /*21270*/  IMAD.MOV.U32 R6, RZ, RZ, R17 ;  /* 0x000000ffff067224 */ /* 0x002fe200078e0011 */
[----:B------:R-:W-:-:S02]  /*21280*/  MOV R7, R18 ;  /* 0x0000001200077202 */ /* 0x000fc40000000f00 */
[----:B------:R-:W4:Y:S04]  /*21290*/  LDL.LU R18, [R1+0x9ec] ;  /* 0x0009ec0001127983 */ /* 0x000f280000300800 */
[----:B------:R1:W-:Y:S04]  /*212a0*/  LDGSTS.E [R4+0x300], desc[UR28][R6.64], P0 ;  /* 0x0030000006047fae */ /* 0x0003e800081a101c */
[----:B------:R-:W4:Y:S01]  /*212b0*/  LDL.LU R17, [R1+0x9f0] ;  /* 0x0009f00001117983 */ /* 0x000f220000300800 */
[----:B------:R-:W-:Y:S01]  /*212c0*/  IADD3 R8, P2, PT, R8, R0, RZ ;  /* 0x0000000008087210 */ /* 0x000fe20007f5e0ff */
[----:B-1----:R-:W-:-:S02]  /*212d0*/  IMAD.MOV.U32 R7, RZ, RZ, R14 ;  /* 0x000000ffff077224 */ /* 0x002fc400078e000e */
[----:B------:R-:W-:Y:S01]  /*212e0*/  IMAD.MOV.U32 R6, RZ, RZ, R11 ;  /* 0x000000ffff067224 */ /* 0x000fe200078e000b */
[----:B------:R-:W4:Y:S04]  /*212f0*/  LDL.LU R14, [R1+0x9f4] ;  /* 0x0009f400010e7983 */ /* 0x000f280000300800 */
[----:B------:R-:W4:Y:S04]  /*21300*/  LDL.LU R11, [R1+0x9f8] ;  /* 0x0009f800010b7983 */ /* 0x000f280000300800 */
[----:B------:R1:W-:Y:S04]  /*21310*/  LDGSTS.E [R4+0x400], desc[UR28][R6.64], P0 ;  /* 0x0040000006047fae */ /* 0x0003e800081a101c */
[----:B------:R-:W-:Y:S01]  /*21320*/  STL [R1+0x904], R21 ;  /* 0x0009041501007387 */ /* 0x000fe20000100800 */
[----:B-1----:R-:W-:Y:S01]  /*21330*/  IMAD.MOV.U32 R6, RZ, RZ, R21 ;  /* 0x000000ffff067224 */ /* 0x002fe200078e0015 */
[----:B--2---:R-:W-:-:S04]  /*21340*/  IADD3.X R22, PT, PT, R22, R2, RZ, P1, !PT ;  /* 0x0000000216167210 */ /* 0x004fc80000ffe4ff */
[----:B------:R-:W-:Y:S01]  /*21350*/  MOV R7, R22 ;  /* 0x0000001600077202 */ /* 0x000fe20000000f00 */
[----:B---3--:R-:W-:Y:S01]  /*21360*/  IMAD.X R12, R12, 0x1, R2, P2 ;  /* 0x000000010c0c7824 */ /* 0x008fe200010e0602 */
[----:B------:R-:W-:Y:S04]  /*21370*/  STL [R1+0x900], R22 ;  /* 0x0009001601007387 */ /* 0x000fe80000100800 */
[----:B------:R1:W-:Y:S04]  /*21380*/  LDGSTS.E [R4+0x500], desc[UR28][R6.64], P0 ;  /* 0x0050000006047fae */ /* 0x0003e800081a101c */
[----:B------:R-:W-:Y:S04]  /*21390*/  STL [R1+0x90c], R8 ;  /* 0x00090c0801007387 */ /* 0x000fe80000100800 */
[----:B------:R2:W-:Y:S01]  /*213a0*/  STL [R1+0x908], R12 ;  /* 0x0009080c01007387 */ /* 0x0005e20000100800 */
[----:B-1----:R-:W-:-:S02]  /*213b0*/  IMAD.MOV.U32 R6, RZ, RZ, R8 ;  /* 0x000000ffff067224 */ /* 0x002fc400078e0008 */
[----:B------:R-:W-:Y:S02]  /*213c0*/  IMAD.MOV.U32 R7, RZ, RZ, R12 ;  /* 0x000000ffff077224 */ /* 0x000fe400078e000c */
[----:B--2---:R-:W2:Y:S04]  /*213d0*/  LDL.LU R12, [R1+0xa00] ;  /* 0x000a0000010c7983 */ /* 0x004ea80000300800 */
[----:B------:R-:W3:Y:S04]  /*213e0*/  LDL.LU R8, [R1+0xa08] ;  /* 0x000a080001087983 */ /* 0x000ee80000300800 */
[----:B------:R1:W-:Y:S01]  /*213f0*/  LDGSTS.E [R4+0x600], desc[UR28][R6.64], P0 ;  /* 0x0060000006047fae */ /* 0x0003e200081a101c */
[----:B------:R-:W-:-:S04]  /*21400*/  IADD3 R13, P1, PT, R13, R0, RZ ;  /* 0x000000000d0d7210 */ /* 0x000fc80007f3e0ff */
[----:B------:R-:W-:Y:S01]  /*21410*/  IADD3.X R16, PT, PT, R16, R2, RZ, P1, !PT ;  /* 0x0000000210107210 */ /* 0x000fe20000ffe4ff */
[----:B------:R-:W-:Y:S04]  /*21420*/  STL [R1+0x914], R13 ;  /* 0x0009140d01007387 */ /* 0x000fe80000100800 */
[----:B------:R4:W-:Y:S01]  /*21430*/  STL [R1+0x910], R16 ;  /* 0x0009101001007387 */ /* 0x0009e20000100800 */
[----:B-1----:R-:W-:Y:S02]  /*21440*/  IMAD.MOV.U32 R7, RZ, RZ, R16 ;  /* 0x000000ffff077224 */ /* 0x002fe400078e0010 */
[----:B------:R-:W-:Y:S01]  /*21450*/  IMAD.MOV.U32 R6, RZ, RZ, R13 ;  /* 0x000000ffff067224 */ /* 0x000fe200078e000d */
[----:B------:R-:W-:Y:S01]  /*21460*/  UISETP.GT.AND UP1, UPT, UR11, 0x4, UPT ;  /* 0x000000040b00788c */ /* 0x000fe2000bf24270 */
[----:B----4-:R-:W4:Y:S04]  /*21470*/  LDL.LU R16, [R1+0x9fc] ;  /* 0x0009fc0001107983 */ /* 0x010f280000300800 */
[----:B------:R-:W4:Y:S01]  /*21480*/  LDL.LU R13, [R1+0xa04] ;  /* 0x000a0400010d7983 */ /* 0x000f220000300800 */
[----:B------:R-:W-:Y:S01]  /*21490*/  USEL UR10, URZ, 0x4, !UP1 ;  /* 0x00000004ff0a7887 */ /* 0x000fe2000c800000 */
[----:B------:R-:W-:-:S02]  /*214a0*/  IADD3 R10, P1, PT, R10, R0, RZ ;  /* 0x000000000a0a7210 */ /* 0x000fc40007f3e0ff */
[----:B------:R1:W-:Y:S01]  /*214b0*/  LDGSTS.E [R4+0x700], desc[UR28][R6.64], P0 ;  /* 0x0070000006047fae */ /* 0x0003e200081a101c */
[----:B------:R-:W-:Y:S01]  /*214c0*/  USEL UR10, UR10, URZ, !UP0 ;  /* 0x000000ff0a0a7287 */ /* 0x000fe2000c000000 */
[----:B------:R-:W-:-:S05]  /*214d0*/  IADD3 R15, P2, PT, R15, R0, RZ ;  /* 0x000000000f0f7210 */ /* 0x000fca0007f5e0ff */
[----:B------:R-:W-:Y:S02]  /*214e0*/  ISETP.NE.U32.AND P0, PT, RZ, UR10, PT ;  /* 0x0000000aff007c0c */ /* 0x000fe4000bf05070 */
[----:B------:R-:W-:Y:S01]  /*214f0*/  IADD3.X R20, PT, PT, R20, R2, RZ, P1, !PT ;  /* 0x0000000214147210 */ /* 0x000fe20000ffe4ff */
[----:B------:R1:W-:Y:S01]  /*21500*/  STL [R1+0x9e0], R10 ;  /* 0x0009e00a01007387 */ /* 0x0003e20000100800 */
[----:B------:R-:W-:Y:S02]  /*21510*/  IMAD.X R19, R19, 0x1, R2, P2 ;  /* 0x0000000113137824 */ /* 0x000fe400010e0602 */
[----:B-1----:R-:W-:Y:S01]  /*21520*/  IMAD.MOV.U32 R6, RZ, RZ, R10 ;  /* 0x000000ffff067224 */ /* 0x002fe200078e000a */
[----:B------:R-:W-:Y:S01]  /*21530*/  MOV R7, R20 ;  /* 0x0000001400077202 */ /* 0x000fe20000000f00 */
[----:B------:R-:W-:Y:S04]  /*21540*/  STL [R1+0x9dc], R20 ;  /* 0x0009dc1401007387 */ /* 0x000fe80000100800 */
[----:B------:R1:W-:Y:S04]  /*21550*/  STL [R1+0x9e8], R15 ;  /* 0x0009e80f01007387 */ /* 0x0003e80000100800 */
[----:B------:R-:W4:Y:S04]  /*21560*/  LDL.LU R10, [R1+0xa10] ;  /* 0x000a1000010a7983 */ /* 0x000f280000300800 */
[----:B------:R1:W-:Y:S04]  /*21570*/  LDGSTS.E [R4+0x2000], desc[UR28][R6.64], P0 ;  /* 0x0200000006047fae */ /* 0x0003e800081a101c */
[----:B------:R-:W-:Y:S01]  /*21580*/  STL [R1+0x9e4], R19 ;  /* 0x0009e41301007387 */ /* 0x000fe20000100800 */
[----:B-1----:R-:W-:-:S03]  /*21590*/  IMAD.MOV.U32 R6, RZ, RZ, R15 ;  /* 0x000000ffff067224 */ /* 0x002fc600078e000f */
[----:B------:R-:W4:Y:S01]  /*215a0*/  LDL.LU R15, [R1+0xa0c] ;  /* 0x000a0c00010f7983 */ /* 0x000f220000300800 */
[----:B------:R-:W-:Y:S01]  /*215b0*/  IADD3 R17, P1, PT, R17, R0, RZ ;  /* 0x0000000011117210 */ /* 0x000fe20007f3e0ff */
[----:B------:R-:W-:-:S03]  /*215c0*/  IMAD.MOV.U32 R7, RZ, RZ, R19 ;  /* 0x000000ffff077224 */ /* 0x000fc600078e0013 */
[----:B------:R-:W-:Y:S01]  /*215d0*/  IADD3.X R18, PT, PT, R18, R2, RZ, P1, !PT ;  /* 0x0000000212127210 */ /* 0x000fe20000ffe4ff */
[----:B------:R1:W-:Y:S04]  /*215e0*/  STL [R1+0x9f0], R17 ;  /* 0x0009f01101007387 */ /* 0x0003e80000100800 */
[----:B------:R1:W-:Y:S01]  /*215f0*/  LDGSTS.E [R4+0x2100], desc[UR28][R6.64], P0 ;  /* 0x0210000006047fae */ /* 0x0003e200081a101c */
[----:B------:R-:W-:-:S03]  /*21600*/  IADD3 R11, P2, PT, R11, R0, RZ ;  /* 0x000000000b0b7210 */ /* 0x000fc60007f5e0ff */
[----:B------:R-:W-:Y:S02]  /*21610*/  STL [R1+0x9ec], R18 ;  /* 0x0009ec1201007387 */ /* 0x000fe40000100800 */
[----:B------:R-:W-:Y:S02]  /*21620*/  IMAD.X R14, R14, 0x1, R2, P2 ;  /* 0x000000010e0e7824 */ /* 0x000fe400010e0602 */
[----:B------:R-:W-:Y:S01]  /*21630*/  STL [R1+0x9f8], R11 ;  /* 0x0009f80b01007387 */ /* 0x000fe20000100800 */
[----:B-1----:R-:W-:-:S03]  /*21640*/  IMAD.MOV.U32 R6, RZ, RZ, R17 ;  /* 0x000000ffff067224 */ /* 0x002fc600078e0011 */
[----:B------:R-:W4:Y:S04]  /*21650*/  LDL.LU R17, [R1+0xa18] ;  /* 0x000a180001117983 */ /* 0x000f280000300800 */
[----:B------:R1:W-:Y:S01]  /*21660*/  STL [R1+0x9f4], R14 ;  /* 0x0009f40e01007387 */ /* 0x0003e20000100800 */
[----:B------:R-:W-:-:S03]  /*21670*/  MOV R7, R18 ;  /* 0x0000001200077202 */ /* 0x000fc60000000f00 */
[----:B------:R-:W4:Y:S04]  /*21680*/  LDL.LU R21, [R1+0xae8] ;  /* 0x000ae80001157983 */ /* 0x000f280000300800 */
[----:B------:R-:W4:Y:S04]  /*21690*/  LDL.LU R20, [R1+0xa14] ;  /* 0x000a140001147983 */ /* 0x000f280000300800 */
[----:B------:R1:W-:Y:S04]  /*216a0*/  LDGSTS.E [R4+0x2200], desc[UR28][R6.64], P0 ;  /* 0x0220000006047fae */ /* 0x0003e800081a101c */
[----:B------:R-:W4:Y:S01]  /*216b0*/  LDL.LU R22, [R1+0xae4] ;  /* 0x000ae40001167983 */ /* 0x000f220000300800 */
[----:B-1----:R-:W-:-:S02]  /*216c0*/  IMAD.MOV.U32 R7, RZ, RZ, R14 ;  /* 0x000000ffff077224 */ /* 0x002fc400078e000e */
[----:B------:R-:W-:Y:S01]  /*216d0*/  IMAD.MOV.U32 R6, RZ, RZ, R11 ;  /* 0x000000ffff067224 */ /* 0x000fe200078e000b */
[----:B------:R-:W4:Y:S04]  /*216e0*/  LDL.LU R14, [R1+0xaf0] ;  /* 0x000af000010e7983 */ /* 0x000f280000300800 */
[----:B------:R-:W4:Y:S04]  /*216f0*/  LDL.LU R11, [R1+0xaf8] ;  /* 0x000af800010b7983 */ /* 0x000f280000300800 */
[----:B------:R1:W-:Y:S01]  /*21700*/  LDGSTS.E [R4+0x2300], desc[UR28][R6.64], P0 ;  /* 0x0230000006047fae */ /* 0x0003e200081a101c */
[----:B--2---:R-:W-:-:S02]  /*21710*/  IADD3 R12, P1, PT, R12, R0, RZ ;  /* 0x000000000c0c7210 */ /* 0x004fc40007f3e0ff */
[----:B---3--:R-:W-:-:S03]  /*21720*/  IADD3 R8, P2, PT, R8, R0, RZ ;  /* 0x0000000008087210 */ /* 0x008fc60007f5e0ff */
[----:B------:R2:W-:Y:S01]  /*21730*/  STL [R1+0xa00], R12 ;  /* 0x000a000c01007387 */ /* 0x0005e20000100800 */
[----:B-1----:R-:W-:Y:S01]  /*21740*/  IMAD.MOV.U32 R6, RZ, RZ, R12 ;  /* 0x000000ffff067224 */ /* 0x002fe200078e000c */
[----:B----4-:R-:W-:Y:S01]  /*21750*/  IADD3.X R16, PT, PT, R16, R2, RZ, P1, !PT ;  /* 0x0000000210107210 */ /* 0x010fe20000ffe4ff */
[----:B------:R-:W-:-:S04]  /*21760*/  IMAD.X R13, R13, 0x1, R2, P2 ;  /* 0x000000010d0d7824 */ /* 0x000fc800010e0602 */
[----:B------:R-:W-:Y:S04]  /*21770*/  STL [R1+0x9fc], R16 ;  /* 0x0009fc1001007387 */ /* 0x000fe80000100800 */
[----:B------:R-:W-:Y:S04]  /*21780*/  STL [R1+0xa08], R8 ;  /* 0x000a080801007387 */ /* 0x000fe80000100800 */
[----:B------:R-:W3:Y:S04]  /*21790*/  LDL.LU R18, [R1+0xaec] ;  /* 0x000aec0001127983 */ /* 0x000ee80000300800 */
[----:B------:R1:W-:Y:S04]  /*217a0*/  STL [R1+0xa04], R13 ;  /* 0x000a040d01007387 */ /* 0x0003e80000100800 */
[----:B--2---:R-:W2:Y:S01]  /*217b0*/  LDL.LU R12, [R1+0xaf4] ;  /* 0x000af400010c7983 */ /* 0x004ea20000300800 */
[----:B------:R-:W-:-:S05]  /*217c0*/  MOV R7, R16 ;  /* 0x0000001000077202 */ /* 0x000fca0000000f00 */
[----:B------:R4:W-:Y:S01]  /*217d0*/  LDGSTS.E [R4+0x2400], desc[UR28][R6.64], P0 ;  /* 0x0240000006047fae */ /* 0x0009e200081a101c */
[----:B------:R-:W-:Y:S01]  /*217e0*/  IADD3 R10, P1, PT, R10, R0, RZ ;  /* 0x000000000a0a7210 */ /* 0x000fe20007f3e0ff */
[----:B----4-:R-:W-:Y:S02]  /*217f0*/  IMAD.MOV.U32 R6, RZ, RZ, R8 ;  /* 0x000000ffff067224 */ /* 0x010fe400078e0008 */
[----:B------:R-:W-:Y:S02]  /*21800*/  IMAD.MOV.U32 R7, RZ, RZ, R13 ;  /* 0x000000ffff077224 */ /* 0x000fe400078e000d */
[----:B-1----:R-:W4:Y:S04]  /*21810*/  LDL.LU R13, [R1+0xb00] ;  /* 0x000b0000010d7983 */ /* 0x002f280000300800 */
[----:B------:R-:W4:Y:S01]  /*21820*/  LDL.LU R8, [R1+0xb08] ;  /* 0x000b080001087983 */ /* 0x000f220000300800 */
[----:B------:R-:W-:-:S03]  /*21830*/  IADD3.X R15, PT, PT, R15, R2, RZ, P1, !PT ;  /* 0x000000020f0f7210 */ /* 0x000fc60000ffe4ff */
[----:B------:R1:W-:Y:S04]  /*21840*/  LDGSTS.E [R4+0x2500], desc[UR28][R6.64], P0 ;  /* 0x0250000006047fae */ /* 0x0003e800081a101c */
[----:B------:R-:W-:Y:S04]  /*21850*/  STL [R1+0xa10], R10 ;  /* 0x000a100a01007387 */ /* 0x000fe80000100800 */
[----:B------:R1:W-:Y:S02]  /*21860*/  STL [R1+0xa0c], R15 ;  /* 0x000a0c0f01007387 */ /* 0x0003e40000100800 */
[----:B-1----:R-:W-:-:S02]  /*21870*/  IMAD.MOV.U32 R7, RZ, RZ, R15 ;  /* 0x000000ffff077224 */ /* 0x002fc400078e000f */
[----:B------:R-:W4:Y:S04]  /*21880*/  LDL.LU R15, [R1+0xafc] ;  /* 0x000afc00010f7983 */ /* 0x000f280000300800 */
[----:B------:R-:W4:Y:S01]  /*21890*/  LDL.LU R19, [R1+0xb04] ;  /* 0x000b040001137983 */ /* 0x000f220000300800 */
[----:B------:R-:W-:Y:S01]  /*218a0*/  UISETP.GT.AND UP1, UPT, UR11, 0x8, UPT ;  /* 0x000000080b00788c */ /* 0x000fe2000bf24270 */
[----:B------:R-:W-:Y:S01]  /*218b0*/  IADD3 R17, P2, PT, R17, R0, RZ ;  /* 0x0000000011117210 */ /* 0x000fe20007f5e0ff */
[----:B------:R-:W-:Y:S01]  /*218c0*/  IMAD.MOV.U32 R6, RZ, RZ, R10 ;  /* 0x000000ffff067224 */ /* 0x000fe200078e000a */
[----:B------:R-:W4:Y:S01]  /*218d0*/  LDL.LU R16, [R1+0xb10] ;  /* 0x000b100001107983 */ /* 0x000f220000300800 */
[----:B------:R-:W-:-:S03]  /*218e0*/  USEL UR10, URZ, 0x4, !UP1 ;  /* 0x00000004ff0a7887 */ /* 0x000fc6000c800000 */
[----:B------:R1:W-:Y:S01]  /*218f0*/  LDGSTS.E [R4+0x2600], desc[UR28][R6.64], P0 ;  /* 0x0260000006047fae */ /* 0x0003e200081a101c */
[----:B------:R-:W-:Y:S01]  /*21900*/  USEL UR10, UR10, URZ, !UP0 ;  /* 0x000000ff0a0a7287 */ /* 0x000fe2000c000000 */
[----:B------:R-:W-:Y:S02]  /*21910*/  IADD3.X R20, PT, PT, R20, R2, RZ, P2, !PT ;  /* 0x0000000214147210 */ /* 0x000fe400017fe4ff */
[----:B------:R-:W4:Y:S01]  /*21920*/  LDL.LU R10, [R1+0xb18] ;  /* 0x000b1800010a7983 */ /* 0x000f220000300800 */
[----:B------:R-:W-:Y:S02]  /*21930*/  IADD3 R21, P3, PT, R21, R0, RZ ;  /* 0x0000000015157210 */ /* 0x000fe40007f7e0ff */
[----:B------:R-:W-:Y:S01]  /*21940*/  ISETP.NE.U32.AND P1, PT, RZ, UR10, PT ;  /* 0x0000000aff007c0c */ /* 0x000fe2000bf25070 */
[----:B------:R-:W-:Y:S01]  /*21950*/  STL [R1+0xa18], R17 ;  /* 0x000a181101007387 */ /* 0x000fe20000100800 */
[----:B-1----:R-:W-:Y:S01]  /*21960*/  IMAD.MOV.U32 R6, RZ, RZ, R17 ;  /* 0x000000ffff067224 */ /* 0x002fe200078e0011 */
[----:B------:R-:W-:-:S02]  /*21970*/  MOV R7, R20 ;  /* 0x0000001400077202 */ /* 0x000fc40000000f00 */
[----:B------:R1:W-:Y:S01]  /*21980*/  STL [R1+0xa14], R20 ;  /* 0x000a141401007387 */ /* 0x0003e20000100800 */
[----:B------:R-:W-:-:S03]  /*21990*/  IMAD.X R22, R22, 0x1, R2, P3 ;  /* 0x0000000116167824 */ /* 0x000fc600018e0602 */
[----:B------:R-:W-:Y:S04]  /*219a0*/  STL [R1+0xae8], R21 ;  /* 0x000ae81501007387 */ /* 0x000fe80000100800 */
[----:B------:R1:W-:Y:S01]  /*219b0*/  LDGSTS.E [R4+0x2700], desc[UR28][R6.64], P0 ;  /* 0x0270000006047fae */ /* 0x0003e200081a101c */
[----:B------:R-:W-:-:S03]  /*219c0*/  IADD3 R14, P0, PT, R14, R0, RZ ;  /* 0x000000000e0e7210 */ /* 0x000fc60007f1e0ff */
[----:B-1----:R-:W4:Y:S01]  /*219d0*/  LDL.LU R20, [R1+0xb0c] ;  /* 0x000b0c0001147983 */ /* 0x002f220000300800 */
[----:B------:R-:W-:-:S03]  /*219e0*/  IADD3 R11, P2, PT, R11, R0, RZ ;  /* 0x000000000b0b7210 */ /* 0x000fc60007f5e0ff */
[----:B------:R-:W-:Y:S01]  /*219f0*/  STL [R1+0xae4], R22 ;  /* 0x000ae41601007387 */ /* 0x000fe20000100800 */
[----:B------:R-:W-:-:S03]  /*21a00*/  IMAD.MOV.U32 R6, RZ, RZ, R21 ;  /* 0x000000ffff067224 */ /* 0x000fc600078e0015 */
[----:B------:R-:W4:Y:S01]  /*21a10*/  LDL.LU R17, [R1+0xb14] ;  /* 0x000b140001117983 */ /* 0x000f220000300800 */
[----:B------:R-:W-:-:S03]  /*21a20*/  IMAD.MOV.U32 R7, RZ, RZ, R22 ;  /* 0x000000ffff077224 */ /* 0x000fc600078e0016 */
[----:B------:R1:W-:Y:S04]  /*21a30*/  STL [R1+0xaf0], R14 ;  /* 0x000af00e01007387 */ /* 0x0003e80000100800 */
[----:B------:R1:W-:Y:S02]  /*21a40*/  LDGSTS.E [R4+0x4000], desc[UR28][R6.64], P1 ;  /* 0x0400000006047fae */ /* 0x0003e400089a101c */
[----:B-1----:R-:W-:Y:S01]  /*21a50*/  IMAD.MOV.U32 R6, RZ, RZ, R14 ;  /* 0x000000ffff067224 */ /* 0x002fe200078e000e */
[----:B---3--:R-:W-:-:S05]  /*21a60*/  IADD3.X R18, PT, PT, R18, R2, RZ, P0, !PT ;  /* 0x0000000212127210 */ /* 0x008fca00007fe4ff */
[----:B------:R1:W-:Y:S01]  /*21a70*/  STL [R1+0xaec], R18 ;  /* 0x000aec1201007387 */ /* 0x0003e20000100800 */
[----:B--2---:R-:W-:-:S03]  /*21a80*/  IMAD.X R12, R12, 0x1, R2, P2 ;  /* 0x000000010c0c7824 */ /* 0x004fc600010e0602 */
[----:B------:R-:W-:Y:S01]  /*21a90*/  STL [R1+0xaf8], R11 ;  /* 0x000af80b01007387 */ /* 0x000fe20000100800 */
[----:B------:R-:W-:-:S03]  /*21aa0*/  MOV R7, R18 ;  /* 0x0000001200077202 */ /* 0x000fc60000000f00 */
[----:B------:R-:W2:Y:S04]  /*21ab0*/  LDL.LU R14, [R1+0xb20] ;  /* 0x000b2000010e7983 */ /* 0x000ea80000300800 */
[----:B------:R3:W-:Y:S04]  /*21ac0*/  STL [R1+0xaf4], R12 ;  /* 0x000af40c01007387 */ /* 0x0007e80000100800 */
[----:B-1----:R-:W2:Y:S04]  /*21ad0*/  LDL.LU R18, [R1+0xb1c] ;  /* 0x000b1c0001127983 */ /* 0x002ea80000300800 */
[----:B------:R1:W-:Y:S01]  /*21ae0*/  LDGSTS.E [R4+0x4100], desc[UR28][R6.64], P1 ;  /* 0x0410000006047fae */ /* 0x0003e200089a101c */
[----:B----4-:R-:W-:-:S02]  /*21af0*/  IADD3 R13, P0, PT, R13, R0, RZ ;  /* 0x000000000d0d7210 */ /* 0x010fc40007f1e0ff */
[----:B------:R-:W-:Y:S01]  /*21b00*/  IADD3 R8, P2, PT, R8, R0, RZ ;  /* 0x0000000008087210 */ /* 0x000fe20007f5e0ff */
[----:B-1----:R-:W-:Y:S02]  /*21b10*/  IMAD.MOV.U32 R6, RZ, RZ, R11 ;  /* 0x000000ffff067224 */ /* 0x002fe400078e000b */
[----:B------:R-:W-:Y:S02]  /*21b20*/  IMAD.MOV.U32 R7, RZ, RZ, R12 ;  /* 0x000000ffff077224 */ /* 0x000fe400078e000c */
[----:B---3--:R-:W3:Y:S04]  /*21b30*/  LDL.LU R12, [R1+0xbe8] ;  /* 0x000be800010c7983 */ /* 0x008ee80000300800 */
[----:B------:R-:W4:Y:S04]  /*21b40*/  LDL.LU R11, [R1+0xbf0] ;  /* 0x000bf000010b7983 */ /* 0x000f280000300800 */
[----:B------:R-:W-:Y:S04]  /*21b50*/  STL [R1+0xb00], R13 ;  /* 0x000b000d01007387 */ /* 0x000fe80000100800 */
[----:B------:R1:W-:Y:S01]  /*21b60*/  LDGSTS.E [R4+0x4200], desc[UR28][R6.64], P1 ;  /* 0x0420000006047fae */ /* 0x0003e200089a101c */
[----:B------:R-:W-:Y:S01]  /*21b70*/  IADD3.X R15, PT, PT, R15, R2, RZ, P0, !PT ;  /* 0x000000020f0f7210 */ /* 0x000fe200007fe4ff */
[----:B------:R-:W-:-:S04]  /*21b80*/  IMAD.X R19, R19, 0x1, R2, P2 ;  /* 0x0000000113137824 */ /* 0x000fc800010e0602 */
[----:B------:R1:W-:Y:S02]  /*21b90*/  STL [R1+0xafc], R15 ;  /* 0x000afc0f01007387 */ /* 0x0003e40000100800 */
[----:B-1----:R-:W-:Y:S02]  /*21ba0*/  MOV R7, R15 ;  /* 0x0000000f00077202 */ /* 0x002fe40000000f00 */
[----:B------:R-:W-:Y:S01]  /*21bb0*/  STL [R1+0xb08], R8 ;  /* 0x000b080801007387 */ /* 0x000fe20000100800 */
[----:B------:R-:W-:-:S03]  /*21bc0*/  IMAD.MOV.U32 R6, RZ, RZ, R13 ;  /* 0x000000ffff067224 */ /* 0x000fc600078e000d */
[----:B------:R-:W4:Y:S04]  /*21bd0*/  LDL.LU R15, [R1+0xbe4] ;  /* 0x000be400010f7983 */ /* 0x000f280000300800 */
[----:B------:R1:W-:Y:S04]  /*21be0*/  STL [R1+0xb04], R19 ;  /* 0x000b041301007387 */ /* 0x0003e80000100800 */
[----:B------:R-:W4:Y:S01]  /*21bf0*/  LDL.LU R13, [R1+0xbec] ;  /* 0x000bec00010d7983 */ /* 0x000f220000300800 */
[----:B------:R-:W-:-:S03]  /*21c00*/  IADD3 R16, P0, PT, R16, R0, RZ ;  /* 0x0000000010107210 */ /* 0x000fc60007f1e0ff */
[----:B------:R1:W-:Y:S01]  /*21c10*/  LDGSTS.E [R4+0x4300], desc[UR28][R6.64], P1 ;  /* 0x0430000006047fae */ /* 0x0003e200089a101c */
[----:B------:R-:W-:Y:S02]  /*21c20*/  IADD3 R10, P2, PT, R10, R0, RZ ;  /* 0x000000000a0a7210 */ /* 0x000fe40007f5e0ff */
[----:B------:R-:W-:Y:S01]  /*21c30*/  IADD3.X R20, PT, PT, R20, R2, RZ, P0, !PT ;  /* 0x0000000214147210 */ /* 0x000fe200007fe4ff */
[----:B-1----:R-:W-:Y:S02]  /*21c40*/  IMAD.MOV.U32 R6, RZ, RZ, R8 ;  /* 0x000000ffff067224 */ /* 0x002fe400078e0008 */
[----:B------:R-:W-:Y:S02]  /*21c50*/  IMAD.MOV.U32 R7, RZ, RZ, R19 ;  /* 0x000000ffff077224 */ /* 0x000fe400078e0013 */
[----:B------:R-:W4:Y:S04]  /*21c60*/  LDL.LU R19, [R1+0xbf8] ;  /* 0x000bf80001137983 */ /* 0x000f280000300800 */
[----:B------:R-:W4:Y:S04]  /*21c70*/  LDL.LU R8, [R1+0xc00] ;  /* 0x000c000001087983 */ /* 0x000f280000300800 */
[----:B------:R-:W-:Y:S04]  /*21c80*/  STL [R1+0xb10], R16 ;  /* 0x000b101001007387 */ /* 0x000fe80000100800 */
[----:B------:R1:W-:Y:S04]  /*21c90*/  LDGSTS.E [R4+0x4400], desc[UR28][R6.64], P1 ;  /* 0x0440000006047fae */ /* 0x0003e800089a101c */
[----:B------:R1:W-:Y:S01]  /*21ca0*/  STL [R1+0xb0c], R20 ;  /* 0x000b0c1401007387 */ /* 0x0003e20000100800 */
[----:B------:R-:W-:-:S03]  /*21cb0*/  IMAD.X R17, R17, 0x1, R2, P2 ;  /* 0x0000000111117824 */ /* 0x000fc600010e0602 */
[----:B------:R-:W-:Y:S01]  /*21cc0*/  STL [R1+0xb18], R10 ;  /* 0x000b180a01007387 */ /* 0x000fe20000100800 */
[----:B-1----:R-:W-:Y:S01]  /*21cd0*/  MOV R7, R20 ;  /* 0x0000001400077202 */ /* 0x002fe20000000f00 */
[----:B------:R-:W-:Y:S02]  /*21ce0*/  IMAD.MOV.U32 R6, RZ, RZ, R16 ;  /* 0x000000ffff067224 */ /* 0x000fe400078e0010 */
[----:B------:R-:W4:Y:S04]  /*21cf0*/  LDL.LU R20, [R1+0xbf4] ;  /* 0x000bf40001147983 */ /* 0x000f280000300800 */
[----:B------:R1:W-:Y:S04]  /*21d00*/  LDGSTS.E [R4+0x4500], desc[UR28][R6.64], P1 ;  /* 0x0450000006047fae */ /* 0x0003e800089a101c */
[----:B------:R1:W-:Y:S04]  /*21d10*/  STL [R1+0xb14], R17 ;  /* 0x000b141101007387 */ /* 0x0003e80000100800 */
[----:B------:R-:W4:Y:S01]  /*21d20*/  LDL.LU R16, [R1+0xbfc] ;  /* 0x000bfc0001107983 */ /* 0x000f220000300800 */
[----:B-1----:R-:W-:-:S02]  /*21d30*/  IMAD.MOV.U32 R6, RZ, RZ, R10 ;  /* 0x000000ffff067224 */ /* 0x002fc400078e000a */
[----:B------:R-:W-:Y:S02]  /*21d40*/  IMAD.MOV.U32 R7, RZ, RZ, R17 ;  /* 0x000000ffff077224 */ /* 0x000fe400078e0011 */
[----:B------:R-:W4:Y:S04]  /*21d50*/  LDL.LU R17, [R1+0xc08] ;  /* 0x000c080001117983 */ /* 0x000f280000300800 */
[----:B------:R-:W4:Y:S04]  /*21d60*/  LDL.LU R10, [R1+0xc10] ;  /* 0x000c1000010a7983 */ /* 0x000f280000300800 */
[----:B------:R1:W-:Y:S01]  /*21d70*/  LDGSTS.E [R4+0x4600], desc[UR28][R6.64], P1 ;  /* 0x0460000006047fae */ /* 0x0003e200089a101c */
[----:B--2---:R-:W-:-:S04]  /*21d80*/  IADD3 R14, P0, PT, R14, R0, RZ ;  /* 0x000000000e0e7210 */ /* 0x004fc80007f1e0ff */
[----:B------:R-:W-:Y:S01]  /*21d90*/  IADD3.X R18, PT, PT, R18, R2, RZ, P0, !PT ;  /* 0x0000000212127210 */ /* 0x000fe200007fe4ff */
[----:B------:R-:W-:Y:S04]  /*21da0*/  STL [R1+0xb20], R14 ;  /* 0x000b200e01007387 */ /* 0x000fe80000100800 */
[----:B------:R2:W-:Y:S01]  /*21db0*/  STL [R1+0xb1c], R18 ;  /* 0x000b1c1201007387 */ /* 0x0005e20000100800 */
[----:B-1----:R-:W-:Y:S02]  /*21dc0*/  IMAD.MOV.U32 R7, RZ, RZ, R18 ;  /* 0x000000ffff077224 */ /* 0x002fe400078e0012 */
[----:B------:R-:W-:-:S05]  /*21dd0*/  IMAD.MOV.U32 R6, RZ, RZ, R14 ;  /* 0x000000ffff067224 */ /* 0x000fca00078e000e */
[----:B------:R1:W-:Y:S04]  /*21de0*/  LDGSTS.E [R4+0x4700], desc[UR28][R6.64], P1 ;  /* 0x0470000006047fae */ /* 0x0003e800089a101c */
[----:B--2---:R-:W2:Y:S04]  /*21df0*/  LDL.LU R18, [R1+0xc04] ;  /* 0x000c040001127983 */ /* 0x004ea80000300800 */
[----:B------:R-:W2:Y:S01]  /*21e00*/  LDL.LU R14, [R1+0xc0c] ;  /* 0x000c0c00010e7983 */ /* 0x000ea20000300800 */
[-C--:B---3--:R-:W-:Y:S01]  /*21e10*/  IADD3 R12, P1, PT, R12, R0.reuse, RZ ;  /* 0x000000000c0c7210 */ /* 0x088fe20007f3e0ff */
[----:B------:R-:W-:Y:S01]  /*21e20*/  UISETP.GT.AND UP1, UPT, UR11, 0xc, UPT ;  /* 0x0000000c0b00788c */ /* 0x000fe2000bf24270 */
[----:B----4-:R-:W-:-:S03]  /*21e30*/  IADD3 R11, P2, PT, R11, R0, RZ ;  /* 0x000000000b0b7210 */ /* 0x010fc60007f5e0ff */
[----:B------:R-:W-:Y:S01]  /*21e40*/  USEL UR10, URZ, 0x4, !UP1 ;  /* 0x00000004ff0a7887 */ /* 0x000fe2000c800000 */
[----:B------:R3:W-:Y:S01]  /*21e50*/  STL [R1+0xbe8], R12 ;  /* 0x000be80c01007387 */ /* 0x0007e20000100800 */
[----:B-1----:R-:W-:Y:S02]  /*21e60*/  IMAD.MOV.U32 R6, RZ, RZ, R12 ;  /* 0x000000ffff067224 */ /* 0x002fe400078e000c */
[----:B------:R-:W-:Y:S01]  /*21e70*/  USEL UR10, UR10, URZ, !UP0 ;  /* 0x000000ff0a0a7287 */ /* 0x000fe2000c000000 */
[----:B------:R-:W-:-:S05]  /*21e80*/  IADD3.X R15, PT, PT, R15, R2, RZ, P1, !PT ;  /* 0x000000020f0f7210 */ /* 0x000fca0000ffe4ff */
[----:B------:R1:W-:Y:S01]  /*21e90*/  STL [R1+0xbe4], R15 ;  /* 0x000be40f01007387 */ /* 0x0003e20000100800 */
[----:B------:R-:W-:-:S03]  /*21ea0*/  IMAD.X R13, R13, 0x1, R2, P2 ;  /* 0x000000010d0d7824 */ /* 0x000fc600010e0602 */
[----:B------:R4:W-:Y:S01]  /*21eb0*/  STL [R1+0xbf0], R11 ;  /* 0x000bf00b01007387 */ /* 0x0009e20000100800 */
[----:B------:R-:W-:-:S03]  /*21ec0*/  MOV R7, R15 ;  /* 0x0000000f00077202 */ /* 0x000fc60000000f00 */
[----:B---3--:R-:W3:Y:S04]  /*21ed0*/  LDL.LU R12, [R1+0xc18] ;  /* 0x000c1800010c7983 */ /* 0x008ee80000300800 */
[----:B------:R4:W-:Y:S01]  /*21ee0*/  STL [R1+0xbec], R13 ;  /* 0x000bec0d01007387 */ /* 0x0009e20000100800 */
[----:B------:R-:W-:-:S03]  /*21ef0*/  ISETP.NE.U32.AND P0, PT, RZ, UR10, PT ;  /* 0x0000000aff007c0c */ /* 0x000fc6000bf05070 */
[----:B-1----:R-:W3:Y:S01]  /*21f00*/  LDL.LU R15, [R1+0xc14] ;  /* 0x000c1400010f7983 */ /* 0x002ee20000300800 */
[----:B------:R-:W-:-:S09]  /*21f10*/  IADD3 R19, P1, PT, R19, R0, RZ ;  /* 0x0000000013137210 */ /* 0x000fd20007f3e0ff */
[----:B------:R1:W-:Y:S01]  /*21f20*/  LDGSTS.E [R4+0x6000], desc[UR28][R6.64], P0 ;  /* 0x0600000006047fae */ /* 0x0003e200081a101c */
[----:B------:R-:W-:Y:S01]  /*21f30*/  IADD3 R8, P2, PT, R8, R0, RZ ;  /* 0x0000000008087210 */ /* 0x000fe20007f5e0ff */
[----:B-1----:R-:W-:Y:S02]  /*21f40*/  IMAD.MOV.U32 R6, RZ, RZ, R11 ;  /* 0x000000ffff067224 */ /* 0x002fe400078e000b */
[----:B------:R-:W-:Y:S01]  /*21f50*/  IMAD.MOV.U32 R7, RZ, RZ, R13 ;  /* 0x000000ffff077224 */ /* 0x000fe200078e000d */
[----:B----4-:R-:W4:Y:S04]  /*21f60*/  LDL.LU R11, [R1+0xc20] ;  /* 0x000c2000010b7983 */ /* 0x010f280000300800 */
[----:B------:R-:W4:Y:S01]  /*21f70*/  LDL.LU R13, [R1+0xce8] ;  /* 0x000ce800010d7983 */ /* 0x000f220000300800 */
[----:B------:R-:W-:-:S03]  /*21f80*/  IADD3.X R20, PT, PT, R20, R2, RZ, P1, !PT ;  /* 0x0000000214147210 */ /* 0x000fc60000ffe4ff */
[----:B------:R-:W-:Y:S04]  /*21f90*/  STL [R1+0xbf8], R19 ;  /* 0x000bf81301007387 */ /* 0x000fe80000100800 */
[----:B------:R1:W-:Y:S04]  /*21fa0*/  LDGSTS.E [R4+0x6100], desc[UR28][R6.64], P0 ;  /* 0x0610000006047fae */ /* 0x0003e800081a101c */
[----:B------:R1:W-:Y:S04]  /*21fb0*/  STL [R1+0xbf4], R20 ;  /* 0x000bf41401007387 */ /* 0x0003e80000100800 */
[----:B------:R-:W-:Y:S01]  /*21fc0*/  STL [R1+0xc00], R8 ;  /* 0x000c000801007387 */ /* 0x000fe20000100800 */
[----:B------:R-:W-:Y:S01]  /*21fd0*/  IMAD.X R16, R16, 0x1, R2, P2 ;  /* 0x0000000110107824 */ /* 0x000fe200010e0602 */
[----:B-1----:R-:W-:Y:S01]  /*21fe0*/  MOV R7, R20 ;  /* 0x0000001400077202 */ /* 0x002fe20000000f00 */
[----:B------:R-:W-:Y:S01]  /*21ff0*/  IMAD.MOV.U32 R6, RZ, RZ, R19 ;  /* 0x000000ffff067224 */ /* 0x000fe200078e0013 */
[----:B------:R-:W4:Y:S01]  /*22000*/  LDL.LU R20, [R1+0xc1c] ;  /* 0x000c1c0001147983 */ /* 0x000f220000300800 */
[----:B------:R-:W-:-:S03]  /*22010*/  IADD3 R17, P1, PT, R17, R0, RZ ;  /* 0x0000000011117210 */ /* 0x000fc60007f3e0ff */
[----:B------:R1:W-:Y:S01]  /*22020*/  STL [R1+0xbfc], R16 ;  /* 0x000bfc1001007387 */ /* 0x0003e20000100800 */
[----:B------:R-:W-:-:S03]  /*22030*/  IADD3 R10, P2, PT, R10, R0, RZ ;  /* 0x000000000a0a7210 */ /* 0x000fc60007f5e0ff */
[----:B------:R1:W-:Y:S04]  /*22040*/  LDGSTS.E [R4+0x6200], desc[UR28][R6.64], P0 ;  /* 0x0620000006047fae */ /* 0x0003e800081a101c */
[----:B------:R-:W4:Y:S01]  /*22050*/  LDL.LU R19, [R1+0xce4] ;  /* 0x000ce40001137983 */ /* 0x000f220000300800 */
[----:B-1----:R-:W-:Y:S02]  /*22060*/  IMAD.MOV.U32 R6, RZ, RZ, R8 ;  /* 0x000000ffff067224 */ /* 0x002fe400078e0008 */
[----:B------:R-:W-:Y:S02]  /*22070*/  IMAD.MOV.U32 R7, RZ, RZ, R16 ;  /* 0x000000ffff077224 */ /* 0x000fe400078e0010 */
[----:B------:R-:W4:Y:S04]  /*22080*/  LDL.LU R16, [R1+0xcf0] ;  /* 0x000cf00001107983 */ /* 0x000f280000300800 */
[----:B------:R-:W4:Y:S04]  /*22090*/  LDL.LU R8, [R1+0xcf8] ;  /* 0x000cf80001087983 */ /* 0x000f280000300800 */
[----:B------:R-:W-:Y:S04]  /*220a0*/  STL [R1+0xc08], R17 ;  /* 0x000c081101007387 */ /* 0x000fe80000100800 */
[----:B------:R1:W-:Y:S02]  /*220b0*/  LDGSTS.E [R4+0x6300], desc[UR28][R6.64], P0 ;  /* 0x0630000006047fae */ /* 0x0003e400081a101c */
[----:B-1----:R-:W-:Y:S01]  /*220c0*/  IMAD.MOV.U32 R6, RZ, RZ, R17 ;  /* 0x000000ffff067224 */ /* 0x002fe200078e0011 */
[----:B--2---:R-:W-:Y:S01]  /*220d0*/  IADD3.X R18, PT, PT, R18, R2, RZ, P1, !PT ;  /* 0x0000000212127210 */ /* 0x004fe20000ffe4ff */
[----:B------:R-:W-:-:S04]  /*220e0*/  IMAD.X R14, R14, 0x1, R2, P2 ;  /* 0x000000010e0e7824 */ /* 0x000fc800010e0602 */
[----:B------:R1:W-:Y:S01]  /*220f0*/  STL [R1+0xc04], R18 ;  /* 0x000c041201007387 */ /* 0x0003e20000100800 */
[----:B------:R-:W-:-:S03]  /*22100*/  MOV R7, R18 ;  /* 0x0000001200077202 */ /* 0x000fc60000000f00 */
[----:B------:R-:W-:Y:S04]  /*22110*/  STL [R1+0xc10], R10 ;  /* 0x000c100a01007387 */ /* 0x000fe80000100800 */
[----:B------:R2:W-:Y:S04]  /*22120*/  LDGSTS.E [R4+0x6400], desc[UR28][R6.64], P0 ;  /* 0x0640000006047fae */ /* 0x0005e800081a101c */
[----:B-1----:R-:W4:Y:S04]  /*22130*/  LDL.LU R18, [R1+0xcec] ;  /* 0x000cec0001127983 */ /* 0x002f280000300800 */
[----:B------:R1:W-:Y:S04]  /*22140*/  STL [R1+0xc0c], R14 ;  /* 0x000c0c0e01007387 */ /* 0x0003e80000100800 */
[----:B------:R-:W4:Y:S01]  /*22150*/  LDL.LU R17, [R1+0xcf4] ;  /* 0x000cf40001117983 */ /* 0x000f220000300800 */
[----:B--2---:R-:W-:-:S02]  /*22160*/  IMAD.MOV.U32 R6, RZ, RZ, R10 ;  /* 0x000000ffff067224 */ /* 0x004fc400078e000a */
[----:B------:R-:W-:Y:S02]  /*22170*/  IMAD.MOV.U32 R7, RZ, RZ, R14 ;  /* 0x000000ffff077224 */ /* 0x000fe400078e000e */
[----:B-1----:R-:W2:Y:S04]  /*22180*/  LDL.LU R14, [R1+0xd00] ;  /* 0x000d0000010e7983 */ /* 0x002ea80000300800 */
[----:B------:R-:W2:Y:S04]  /*22190*/  LDL.LU R10, [R1+0xd08] ;  /* 0x000d0800010a7983 */ /* 0x000ea80000300800 */
[----:B------:R1:W-:Y:S01]  /*221a0*/  LDGSTS.E [R4+0x6500], desc[UR28][R6.64], P0 ;  /* 0x0650000006047fae */ /* 0x0003e200081a101c */
[----:B---3--:R-:W-:-:S04]  /*221b0*/  IADD3 R12, P1, PT, R12, R0, RZ ;  /* 0x000000000c0c7210 */ /* 0x008fc80007f3e0ff */
[----:B------:R-:W-:Y:S01]  /*221c0*/  IADD3.X R15, PT, PT, R15, R2, RZ, P1, !PT ;  /* 0x000000020f0f7210 */ /* 0x000fe20000ffe4ff */
[----:B------:R-:W-:Y:S04]  /*221d0*/  STL [R1+0xc18], R12 ;  /* 0x000c180c01007387 */ /* 0x000fe80000100800 */
[----:B------:R3:W-:Y:S01]  /*221e0*/  STL [R1+0xc14], R15 ;  /* 0x000c140f01007387 */ /* 0x0007e20000100800 */
[----:B-1----:R-:W-:Y:S02]  /*221f0*/  IMAD.MOV.U32 R7, RZ, RZ, R15 ;  /* 0x000000ffff077224 */ /* 0x002fe400078e000f */
[----:B------:R-:W-:Y:S01]  /*22200*/  IMAD.MOV.U32 R6, RZ, RZ, R12 ;  /* 0x000000ffff067224 */ /* 0x000fe200078e000c */
[----:B------:R-:W-:Y:S01]  /*22210*/  UISETP.GT.AND UP1, UPT, UR11, 0x10, UPT ;  /* 0x000000100b00788c */ /* 0x000fe2000bf24270 */
[----:B---3--:R-:W3:Y:S04]  /*22220*/  LDL.LU R15, [R1+0xcfc] ;  /* 0x000cfc00010f7983 */ /* 0x008ee80000300800 */
[----:B------:R-:W3:Y:S01]  /*22230*/  LDL.LU R12, [R1+0xd04] ;  /* 0x000d0400010c7983 */ /* 0x000ee20000300800 */
[----:B------:R-:W-:-:S03]  /*22240*/  USEL UR10, URZ, 0x4, !UP1 ;  /* 0x00000004ff0a7887 */ /* 0x000fc6000c800000 */
[----:B------:R1:W-:Y:S01]  /*22250*/  LDGSTS.E [R4+0x6600], desc[UR28][R6.64], P0 ;  /* 0x0660000006047fae */ /* 0x0003e200081a101c */
[-C--:B----4-:R-:W-:Y:S01]  /*22260*/  IADD3 R11, P2, PT, R11, R0.reuse, RZ ;  /* 0x000000000b0b7210 */ /* 0x090fe20007f5e0ff */
[----:B------:R-:W-:Y:S01]  /*22270*/  USEL UR10, UR10, URZ, !UP0 ;  /* 0x000000ff0a0a7287 */ /* 0x000fe2000c000000 */
[----:B------:R-:W-:-:S05]  /*22280*/  IADD3 R13, P3, PT, R13, R0, RZ ;  /* 0x000000000d0d7210 */ /* 0x000fca0007f7e0ff */
[----:B------:R-:W-:Y:S01]  /*22290*/  ISETP.NE.U32.AND P1, PT, RZ, UR10, PT ;  /* 0x0000000aff007c0c */ /* 0x000fe2000bf25070 */
[----:B-1----:R-:W-:Y:S01]  /*222a0*/  IMAD.MOV.U32 R6, RZ, RZ, R11 ;  /* 0x000000ffff067224 */ /* 0x002fe200078e000b */
[----:B------:R1:W-:Y:S01]  /*222b0*/  STL [R1+0xc20], R11 ;  /* 0x000c200b01007387 */ /* 0x0003e20000100800 */
[----:B------:R-:W-:-:S04]  /*222c0*/  IADD3.X R20, PT, PT, R20, R2, RZ, P2, !PT ;  /* 0x0000000214147210 */ /* 0x000fc800017fe4ff */
[----:B------:R-:W-:Y:S01]  /*222d0*/  MOV R7, R20 ;  /* 0x0000001400077202 */ /* 0x000fe20000000f00 */
[----:B------:R-:W-:Y:S04]  /*222e0*/  STL [R1+0xc1c], R20 ;  /* 0x000c1c1401007387 */ /* 0x000fe80000100800 */
[----:B------:R4:W-:Y:S01]  /*222f0*/  STL [R1+0xce8], R13 ;  /* 0x000ce80d01007387 */ /* 0x0009e20000100800 */
[----:B------:R-:W-:-:S03]  /*22300*/  IMAD.X R19, R19, 0x1, R2, P3 ;  /* 0x0000000113137824 */ /* 0x000fc600018e0602 */
[----:B------:R1:W-:Y:S04]  /*22310*/  LDGSTS.E [R4+0x6700], desc[UR28][R6.64], P0 ;  /* 0x0670000006047fae */ /* 0x0003e800081a101c */
[----:B------:R-:W3:Y:S04]  /*22320*/  LDL.LU R21, [R1+0xd10] ;  /* 0x000d100001157983 */ /* 0x000ee80000300800 */
[----:B------:R-:W-:Y:S01]  /*22330*/  STL [R1+0xce4], R19 ;  /* 0x000ce41301007387 */ /* 0x000fe20000100800 */
[----:B------:R-:W-:Y:S01]  /*22340*/  IADD3 R16, P0, PT, R16, R0, RZ ;  /* 0x0000000010107210 */ /* 0x000fe20007f1e0ff */
[----:B-1----:R-:W-:-:S02]  /*22350*/  IMAD.MOV.U32 R6, RZ, RZ, R13 ;  /* 0x000000ffff067224 */ /* 0x002fc400078e000d */
[----:B------:R-:W3:Y:S01]  /*22360*/  LDL.LU R11, [R1+0xd18] ;  /* 0x000d1800010b7983 */ /* 0x000ee20000300800 */
[----:B------:R-:W-:Y:S01]  /*22370*/  IMAD.MOV.U32 R7, RZ, RZ, R19 ;  /* 0x000000ffff077224 */ /* 0x000fe200078e0013 */
[----:B------:R-:W-:Y:S02]  /*22380*/  IADD3 R8, P2, PT, R8, R0, RZ ;  /* 0x0000000008087210 */ /* 0x000fe40007f5e0ff */
[----:B------:R-:W3:Y:S04]  /*22390*/  LDL.LU R22, [R1+0xd0c] ;  /* 0x000d0c0001167983 */ /* 0x000ee80000300800 */
[----:B----4-:R-:W4:Y:S04]  /*223a0*/  LDL.LU R13, [R1+0xd14] ;  /* 0x000d1400010d7983 */ /* 0x010f280000300800 */
[----:B------:R1:W-:Y:S04]  /*223b0*/  LDGSTS.E [R4+0x8000], desc[UR28][R6.64], P1 ;  /* 0x0800000006047fae */ /* 0x0003e800089a101c */
[----:B------:R1:W-:Y:S02]  /*223c0*/  STL [R1+0xcf0], R16 ;  /* 0x000cf01001007387 */ /* 0x0003e40000100800 */
[----:B-1----:R-:W-:Y:S01]  /*223d0*/  IMAD.MOV.U32 R6, RZ, RZ, R16 ;  /* 0x000000ffff067224 */ /* 0x002fe200078e0010 */
[----:B------:R-:W-:-:S04]  /*223e0*/  IADD3.X R18, PT, PT, R18, R2, RZ, P0, !PT ;  /* 0x0000000212127210 */ /* 0x000fc800007fe4ff */
[----:B------:R-:W-:Y:S01]  /*223f0*/  MOV R7, R18 ;  /* 0x0000001200077202 */ /* 0x000fe20000000f00 */
[----:B------:R-:W-:Y:S01]  /*22400*/  STL [R1+0xcec], R18 ;  /* 0x000cec1201007387 */ /* 0x000fe20000100800 */
[----:B------:R-:W-:-:S03]  /*22410*/  IMAD.X R17, R17, 0x1, R2, P2 ;  /* 0x0000000111117824 */ /* 0x000fc600010e0602 */
[----:B------:R-:W-:Y:S04]  /*22420*/  STL [R1+0xcf8], R8 ;  /* 0x000cf80801007387 */ /* 0x000fe80000100800 */
[----:B------:R-:W4:Y:S04]  /*22430*/  LDL.LU R16, [R1+0xd20] ;  /* 0x000d200001107983 */ /* 0x000f280000300800 */
[----:B------:R1:W-:Y:S04]  /*22440*/  LDGSTS.E [R4+0x8100], desc[UR28][R6.64], P1 ;  /* 0x0810000006047fae */ /* 0x0003e800089a101c */
[----:B------:R2:W-:Y:S01]  /*22450*/  STL [R1+0xcf4], R17 ;  /* 0x000cf41101007387 */ /* 0x0005e20000100800 */
[----:B-1----:R-:W-:-:S03]  /*22460*/  IMAD.MOV.U32 R7, RZ, RZ, R17 ;  /* 0x000000ffff077224 */ /* 0x002fc600078e0011 */
[----:B--2---:R-:W2:Y:S01]  /*22470*/  LDL.LU R17, [R1+0xd1c] ;  /* 0x000d1c0001117983 */ /* 0x004ea20000300800 */
[-C--:B------:R-:W-:Y:S01]  /*22480*/  IADD3 R14, P0, PT, R14, R0.reuse, RZ ;  /* 0x000000000e0e7210 */ /* 0x080fe20007f1e0ff */
[----:B------:R-:W-:Y:S01]  /*22490*/  IMAD.MOV.U32 R6, RZ, RZ, R8 ;  /* 0x000000ffff067224 */ /* 0x000fe200078e0008 */
[----:B------:R-:W-:Y:S01]  /*224a0*/  IADD3 R10, P2, PT, R10, R0, RZ ;  /* 0x000000000a0a7210 */ /* 0x000fe20007f5e0ff */
[----:B------:R-:W2:Y:S04]  /*224b0*/  LDL.LU R19, [R1+0xde8] ;  /* 0x000de80001137983 */ /* 0x000ea80000300800 */
[----:B------:R-:W2:Y:S04]  /*224c0*/  LDL.LU R8, [R1+0xdf0] ;  /* 0x000df00001087983 */ /* 0x000ea80000300800 */
[----:B------:R1:W-:Y:S04]  /*224d0*/  STL [R1+0xd00], R14 ;  /* 0x000d000e01007387 */ /* 0x0003e80000100800 */
[----:B------:R1:W-:Y:S01]  /*224e0*/  LDGSTS.E [R4+0x8200], desc[UR28][R6.64], P1 ;  /* 0x0820000006047fae */ /* 0x0003e200089a101c */
[----:B---3--:R-:W-:-:S05]  /*224f0*/  IADD3.X R15, PT, PT, R15, R2, RZ, P0, !PT ;  /* 0x000000020f0f7210 */ /* 0x008fca00007fe4ff */
[----:B------:R-:W-:Y:S01]  /*22500*/  STL [R1+0xcfc], R15 ;  /* 0x000cfc0f01007387 */ /* 0x000fe20000100800 */
[----:B------:R-:W-:Y:S01]  /*22510*/  IMAD.X R12, R12, 0x1, R2, P2 ;  /* 0x000000010c0c7824 */ /* 0x000fe200010e0602 */
[----:B-1----:R-:W-:Y:S02]  /*22520*/  MOV R7, R15 ;  /* 0x0000000f00077202 */ /* 0x002fe40000000f00 */
[----:B------:R-:W-:Y:S01]  /*22530*/  STL [R1+0xd08], R10 ;  /* 0x000d080a01007387 */ /* 0x000fe20000100800 */
[----:B------:R-:W-:-:S03]  /*22540*/  IMAD.MOV.U32 R6, RZ, RZ, R14 ;  /* 0x000000ffff067224 */ /* 0x000fc600078e000e */
[----:B------:R-:W3:Y:S04]  /*22550*/  LDL.LU R20, [R1+0xde4] ;  /* 0x000de40001147983 */ /* 0x000ee80000300800 */
[----:B------:R1:W-:Y:S04]  /*22560*/  STL [R1+0xd04], R12 ;  /* 0x000d040c01007387 */ /* 0x0003e80000100800 */
[----:B------:R-:W3:Y:S04]  /*22570*/  LDL.LU R14, [R1+0xdec] ;  /* 0x000dec00010e7983 */ /* 0x000ee80000300800 */
[----:B------:R1:W-:Y:S04]  /*22580*/  LDGSTS.E [R4+0x8300], desc[UR28][R6.64], P1 ;  /* 0x0830000006047fae */ /* 0x0003e800089a101c */
[----:B------:R-:W3:Y:S01]  /*22590*/  LDL.LU R18, [R1+0xdf4] ;  /* 0x000df40001127983 */ /* 0x000ee20000300800 */
[----:B-1----:R-:W-:-:S03]  /*225a0*/  IMAD.MOV.U32 R7, RZ, RZ, R12 ;  /* 0x000000ffff077224 */ /* 0x002fc600078e000c */
[----:B------:R-:W3:Y:S01]  /*225b0*/  LDL.LU R12, [R1+0xdf8] ;  /* 0x000df800010c7983 */ /* 0x000ee20000300800 */
[----:B------:R-:W-:-:S03]  /*225c0*/  IMAD.MOV.U32 R6, RZ, RZ, R10 ;  /* 0x000000ffff067224 */ /* 0x000fc600078e000a */
[----:B------:R-:W3:Y:S04]  /*225d0*/  LDL.LU R15, [R1+0xdfc] ;  /* 0x000dfc00010f7983 */ /* 0x000ee80000300800 */
[----:B------:R-:W3:Y:S04]  /*225e0*/  LDL.LU R10, [R1+0xe00] ;  /* 0x000e0000010a7983 */ /* 0x000ee80000300800 */
[----:B------:R1:W-:Y:S01]  /*225f0*/  LDGSTS.E [R4+0x8400], desc[UR28][R6.64], P1 ;  /* 0x0840000006047fae */ /* 0x0003e200089a101c */
[-C--:B------:R-:W-:Y:S02]  /*22600*/  IADD3 R21, P0, PT, R21, R0.reuse, RZ ;  /* 0x0000000015157210 */ /* 0x080fe40007f1e0ff */
[----:B------:R-:W-:-:S02]  /*22610*/  IADD3 R11, P2, PT, R11, R0, RZ ;  /* 0x000000000b0b7210 */ /* 0x000fc40007f5e0ff */
[----:B------:R-:W-:Y:S01]  /*22620*/  IADD3.X R22, PT, PT, R22, R2, RZ, P0, !PT ;  /* 0x0000000216167210 */ /* 0x000fe200007fe4ff */
[----:B-1----:R-:W-:-:S03]  /*22630*/  IMAD.MOV.U32 R6, RZ, RZ, R21 ;  /* 0x000000ffff067224 */ /* 0x002fc600078e0015 */
[----:B------:R-:W-:Y:S01]  /*22640*/  MOV R7, R22 ;  /* 0x0000001600077202 */ /* 0x000fe20000000f00 */
[----:B----4-:R-:W-:Y:S01]  /*22650*/  IMAD.X R13, R13, 0x1, R2, P2 ;  /* 0x000000010d0d7824 */ /* 0x010fe200010e0602 */
[----:B------:R-:W-:Y:S04]  /*22660*/  STL [R1+0xd10], R21 ;  /* 0x000d101501007387 */ /* 0x000fe80000100800 */
[----:B------:R1:W-:Y:S04]  /*22670*/  LDGSTS.E [R4+0x8500], desc[UR28][R6.64], P1 ;  /* 0x0850000006047fae */ /* 0x0003e800089a101c */
[----:B------:R-:W-:Y:S04]  /*22680*/  STL [R1+0xd0c], R22 ;  /* 0x000d0c1601007387 */ /* 0x000fe80000100800 */
[----:B------:R4:W-:Y:S01]  /*22690*/  STL [R1+0xd18], R11 ;  /* 0x000d180b01007387 */ /* 0x0009e20000100800 */
[----:B-1----:R-:W-:-:S02]  /*226a0*/  IMAD.MOV.U32 R6, RZ, RZ, R11 ;  /* 0x000000ffff067224 */ /* 0x002fc400078e000b */
[----:B------:R-:W-:Y:S01]  /*226b0*/  IMAD.MOV.U32 R7, RZ, RZ, R13 ;  /* 0x000000ffff077224 */ /* 0x000fe200078e000d */
[----:B------:R1:W-:Y:S04]  /*226c0*/  STL [R1+0xd14], R13 ;  /* 0x000d140d01007387 */ /* 0x0003e80000100800 */
[----:B----4-:R-:W4:Y:S04]  /*226d0*/  LDL.LU R11, [R1+0xe08] ;  /* 0x000e0800010b7983 */ /* 0x010f280000300800 */
[----:B------:R1:W-:Y:S04]  /*226e0*/  LDGSTS.E [R4+0x8600], desc[UR28][R6.64], P1 ;  /* 0x0860000006047fae */ /* 0x0003e800089a101c */
[----:B-1----:R-:W4:Y:S01]  /*226f0*/  LDL.LU R13, [R1+0xe10] ;  /* 0x000e1000010d7983 */ /* 0x002f220000300800 */
[----:B------:R-:W-:-:S05]  /*22700*/  IADD3 R16, P0, PT, R16, R0, RZ ;  /* 0x0000000010107210 */ /* 0x000fca0007f1e0ff */
[----:B------:R-:W-:Y:S01]  /*22710*/  STL [R1+0xd20], R16 ;  /* 0x000d201001007387 */ /* 0x000fe20000100800 */
[----:B------:R-:W-:Y:S01]  /*22720*/  IMAD.MOV.U32 R6, RZ, RZ, R16 ;  /* 0x000000ffff067224 */ /* 0x000fe200078e0010 */
[----:B--2---:R-:W-:-:S05]  /*22730*/  IADD3.X R17, PT, PT, R17, R2, RZ, P0, !PT ;  /* 0x0000000211117210 */ /* 0x004fca00007fe4ff */
[----:B------:R1:W-:Y:S01]  /*22740*/  STL [R1+0xd1c], R17 ;  /* 0x000d1c1101007387 */ /* 0x0003e20000100800 */
[----:B------:R-:W-:Y:S01]  /*22750*/  IMAD.MOV.U32 R7, RZ, RZ, R17 ;  /* 0x000000ffff077224 */ /* 0x000fe200078e0011 */
[----:B------:R-:W-:Y:S02]  /*22760*/  UISETP.GT.AND UP1, UPT, UR11, 0x14, UPT ;  /* 0x000000140b00788c */ /* 0x000fe4000bf24270 */
[----:B-1----:R-:W2:Y:S04]  /*22770*/  LDL.LU R17, [R1+0xe04] ;  /* 0x000e040001117983 */ /* 0x002ea80000300800 */
[----:B------:R-:W2:Y:S01]  /*22780*/  LDL.LU R16, [R1+0xe0c] ;  /* 0x000e0c0001107983 */ /* 0x000ea20000300800 */
[----:B------:R-:W-:-:S03]  /*22790*/  USEL UR10, URZ, 0x4, !UP1 ;  /* 0x00000004ff0a7887 */ /* 0x000fc6000c800000 */
[----:B------:R1:W-:Y:S01]  /*227a0*/  LDGSTS.E [R4+0x8700], desc[UR28][R6.64], P1 ;  /* 0x0870000006047fae */ /* 0x0003e200089a101c */
[----:B------:R-:W-:Y:S01]  /*227b0*/  USEL UR10, UR10, URZ, !UP0 ;  /* 0x000000ff0a0a7287 */ /* 0x000fe2000c000000 */
[----:B------:R-:W-:-:S05]  /*227c0*/  IADD3 R19, P1, PT, R19, R0, RZ ;  /* 0x0000000013137210 */ /* 0x000fca0007f3e0ff */
[----:B------:R-:W-:Y:S02]  /*227d0*/  ISETP.NE.U32.AND P0, PT, RZ, UR10, PT ;  /* 0x0000000aff007c0c */ /* 0x000fe4000bf05070 */
[----:B------:R-:W-:Y:S02]  /*227e0*/  IADD3 R8, P2, PT, R8, R0, RZ ;  /* 0x0000000008087210 */ /* 0x000fe40007f5e0ff */
[----:B---3--:R-:W-:Y:S01]  /*227f0*/  IADD3.X R20, PT, PT, R20, R2, RZ, P1, !PT ;  /* 0x0000000214147210 */ /* 0x008fe20000ffe4ff */
[----:B-1----:R-:W-:-:S03]  /*22800*/  IMAD.MOV.U32 R6, RZ, RZ, R19 ;  /* 0x000000ffff067224 */ /* 0x002fc600078e0013 */
[----:B------:R-:W-:Y:S01]  /*22810*/  MOV R7, R20 ;  /* 0x0000001400077202 */ /* 0x000fe20000000f00 */
[----:B------:R-:W-:Y:S01]  /*22820*/  STL [R1+0xde8], R19 ;  /* 0x000de81301007387 */ /* 0x000fe20000100800 */
[----:B------:R-:W-:-:S03]  /*22830*/  IMAD.X R14, R14, 0x1, R2, P2 ;  /* 0x000000010e0e7824 */ /* 0x000fc600010e0602 */
[----:B------:R1:W-:Y:S04]  /*22840*/  LDGSTS.E [R4+0xa000], desc[UR28][R6.64], P0 ;  /* 0x0a00000006047fae */ /* 0x0003e800081a101c */
[----:B------:R-:W-:Y:S04]  /*22850*/  STL [R1+0xde4], R20 ;  /* 0x000de41401007387 */ /* 0x000fe80000100800 */
[----:B------:R-:W-:Y:S01]  /*22860*/  STL [R1+0xdf0], R8 ;  /* 0x000df00801007387 */ /* 0x000fe20000100800 */
[----:B-1----:R-:W-:Y:S02]  /*22870*/  IMAD.MOV.U32 R6, RZ, RZ, R8 ;  /* 0x000000ffff067224 */ /* 0x002fe400078e0008 */
[----:B------:R-:W-:Y:S01]  /*22880*/  IMAD.MOV.U32 R7, RZ, RZ, R14 ;  /* 0x000000ffff077224 */ /* 0x000fe200078e000e */
[----:B------:R-:W-:Y:S01]  /*22890*/  IADD3 R12, P1, PT, R12, R0, RZ ;  /* 0x000000000c0c7210 */ /* 0x000fe20007f3e0ff */
[----:B------:R1:W-:Y:S03]  /*228a0*/  STL [R1+0xdec], R14 ;  /* 0x000dec0e01007387 */ /* 0x0003e60000100800 */
[----:B------:R-:W-:Y:S01]  /*228b0*/  IADD3.X R18, PT, PT, R18, R2, RZ, P1, !PT ;  /* 0x0000000212127210 */ /* 0x000fe20000ffe4ff */
[----:B------:R3:W-:Y:S01]  /*228c0*/  LDGSTS.E [R4+0xa100], desc[UR28][R6.64], P0 ;  /* 0x0a10000006047fae */ /* 0x0007e200081a101c */
[----:B------:R-:W-:-:S03]  /*228d0*/  IADD3 R10, P2, PT, R10, R0, RZ ;  /* 0x000000000a0a7210 */ /* 0x000fc60007f5e0ff */
[----:B-1----:R-:W2:Y:S02]  /*228e0*/  LDL.LU R14, [R1+0xe14] ;  /* 0x000e1400010e7983 */ /* 0x002ea40000300800 */
[----:B------:R-:W-:Y:S02]  /*228f0*/  IMAD.X R15, R15, 0x1, R2, P2 ;  /* 0x000000010f0f7824 */ /* 0x000fe400010e0602 */
[----:B------:R-:W2:Y:S01]  /*22900*/  LDL.LU R8, [R1+0xe18] ;  /* 0x000e180001087983 */ /* 0x000ea20000300800 */
[----:B---3--:R-:W-:Y:S01]  /*22910*/  IMAD.MOV.U32 R6, RZ, RZ, R12 ;  /* 0x000000ffff067224 */ /* 0x008fe200078e000c */
[----:B------:R-:W-:Y:S02]  /*22920*/  MOV R7, R18 ;  /* 0x0000001200077202 */ /* 0x000fe40000000f00 */
[----:B------:R1:W-:Y:S04]  /*22930*/  STL [R1+0xdf8], R12 ;  /* 0x000df80c01007387 */ /* 0x0003e80000100800 */
[----:B------:R-:W-:Y:S04]  /*22940*/  STL [R1+0xdf4], R18 ;  /* 0x000df41201007387 */ /* 0x000fe80000100800 */
[----:B------:R-:W-:Y:S04]  /*22950*/  STL [R1+0xe00], R10 ;  /* 0x000e000a01007387 */ /* 0x000fe80000100800 */
[----:B-1----:R-:W3:Y:S04]  /*22960*/  LDL.LU R12, [R1+0xe20] ;  /* 0x000e2000010c7983 */ /* 0x002ee80000300800 */
[----:B------:R1:W-:Y:S04]  /*22970*/  STL [R1+0xdfc], R15 ;  /* 0x000dfc0f01007387 */ /* 0x0003e80000100800 */
[----:B------:R1:W-:Y:S04]  /*22980*/  LDGSTS.E [R4+0xa200], desc[UR28][R6.64], P0 ;  /* 0x0a20000006047fae */ /* 0x0003e800081a101c */
[----:B------:R-:W3:Y:S01]  /*22990*/  LDL.LU R21, [R1+0xee8] ;  /* 0x000ee80001157983 */ /* 0x000ee20000300800 */
[----:B-1----:R-:W-:-:S03]  /*229a0*/  IMAD.MOV.U32 R7, RZ, RZ, R15 ;  /* 0x000000ffff077224 */ /* 0x002fc600078e000f */
[----:B------:R-:W3:Y:S04]  /*229b0*/  LDL.LU R15, [R1+0xe1c] ;  /* 0x000e1c00010f7983 */ /* 0x000ee80000300800 */
[----:B------:R-:W3:Y:S01]  /*229c0*/  LDL.LU R22, [R1+0xee4] ;  /* 0x000ee40001167983 */ /* 0x000ee20000300800 */
[-C--:B----4-:R-:W-:Y:S01]  /*229d0*/  IADD3 R11, P1, PT, R11, R0.reuse, RZ ;  /* 0x000000000b0b7210 */ /* 0x090fe20007f3e0ff */
[----:B------:R-:W-:Y:S02]  /*229e0*/  IMAD.MOV.U32 R6, RZ, RZ, R10 ;  /* 0x000000ffff067224 */ /* 0x000fe400078e000a */
[----:B------:R-:W4:Y:S01]  /*229f0*/  LDL.LU R19, [R1+0xef0] ;  /* 0x000ef00001137983 */ /* 0x000f220000300800 */
[----:B------:R-:W-:-:S03]  /*22a00*/  IADD3 R13, P2, PT, R13, R0, RZ ;  /* 0x000000000d0d7210 */ /* 0x000fc60007f5e0ff */
[----:B------:R-:W4:Y:S04]  /*22a10*/  LDL.LU R10, [R1+0xef8] ;  /* 0x000ef800010a7983 */ /* 0x000f280000300800 */
[----:B------:R1:W-:Y:S04]  /*22a20*/  STL [R1+0xe08], R11 ;  /* 0x000e080b01007387 */ /* 0x0003e80000100800 */
[----:B------:R1:W-:Y:S02]  /*22a30*/  LDGSTS.E [R4+0xa300], desc[UR28][R6.64], P0 ;  /* 0x0a30000006047fae */ /* 0x0003e400081a101c */
[----:B-1----:R-:W-:Y:S01]  /*22a40*/  IMAD.MOV.U32 R6, RZ, RZ, R11 ;  /* 0x000000ffff067224 */ /* 0x002fe200078e000b */
[----:B--2---:R-:W-:Y:S01]  /*22a50*/  IADD3.X R17, PT, PT, R17, R2, RZ, P1, !PT ;  /* 0x0000000211117210 */ /* 0x004fe20000ffe4ff */
[----:B------:R-:W-:-:S04]  /*22a60*/  IMAD.X R16, R16, 0x1, R2, P2 ;  /* 0x0000000110107824 */ /* 0x000fc800010e0602 */
[----:B------:R1:W-:Y:S04]  /*22a70*/  STL [R1+0xe04], R17 ;  /* 0x000e041101007387 */ /* 0x0003e80000100800 */
[----:B------:R-:W-:Y:S04]  /*22a80*/  STL [R1+0xe10], R13 ;  /* 0x000e100d01007387 */ /* 0x000fe80000100800 */
[----:B------:R-:W2:Y:S04]  /*22a90*/  LDL.LU R20, [R1+0xeec] ;  /* 0x000eec0001147983 */ /* 0x000ea80000300800 */
[----:B------:R1:W-:Y:S04]  /*22aa0*/  STL [R1+0xe0c], R16 ;  /* 0x000e0c1001007387 */ /* 0x0003e80000100800 */
[----:B------:R-:W2:Y:S01]  /*22ab0*/  LDL.LU R11, [R1+0xef4] ;  /* 0x000ef400010b7983 */ /* 0x000ea20000300800 */
[----:B------:R-:W-:-:S03]  /*22ac0*/  MOV R7, R17 ;  /* 0x0000001100077202 */ /* 0x000fc60000000f00 */
[----:B------:R-:W2:Y:S04]  /*22ad0*/  LDL.LU R18, [R1+0xefc] ;  /* 0x000efc0001127983 */ /* 0x000ea80000300800 */
[----:B------:R1:W-:Y:S04]  /*22ae0*/  LDGSTS.E [R4+0xa400], desc[UR28][R6.64], P0 ;  /* 0x0a40000006047fae */ /* 0x0003e800081a101c */
[----:B-1----:R-:W2:Y:S01]  /*22af0*/  LDL.LU R17, [R1+0xf00] ;  /* 0x000f000001117983 */ /* 0x002ea20000300800 */
[----:B------:R-:W-:Y:S02]  /*22b00*/  IMAD.MOV.U32 R7, RZ, RZ, R16 ;  /* 0x000000ffff077224 */ /* 0x000fe400078e0010 */
[----:B------:R-:W-:Y:S01]  /*22b10*/  IMAD.MOV.U32 R6, RZ, RZ, R13 ;  /* 0x000000ffff067224 */ /* 0x000fe200078e000d */
[----:B------:R-:W2:Y:S04]  /*22b20*/  LDL.LU R16, [R1+0xf04] ;  /* 0x000f040001107983 */ /* 0x000ea80000300800 */
[----:B------:R-:W2:Y:S01]  /*22b30*/  LDL.LU R13, [R1+0xf08] ;  /* 0x000f0800010d7983 */ /* 0x000ea20000300800 */
[----:B------:R-:W-:-:S03]  /*22b40*/  UISETP.GT.AND UP1, UPT, UR11, 0x18, UPT ;  /* 0x000000180b00788c */ /* 0x000fc6000bf24270 */
[----:B------:R1:W-:Y:S01]  /*22b50*/  LDGSTS.E [R4+0xa500], desc[UR28][R6.64], P0 ;  /* 0x0a50000006047fae */ /* 0x0003e200081a101c */
[----:B------:R-:W-:-:S04]  /*22b60*/  IADD3 R8, P1, PT, R8, R0, RZ ;  /* 0x0000000008087210 */ /* 0x000fc80007f3e0ff */
[----:B------:R-:W-:Y:S01]  /*22b70*/  IADD3.X R14, PT, PT, R14, R2, RZ, P1, !PT ;  /* 0x000000020e0e7210 */ /* 0x000fe20000ffe4ff */
[----:B------:R-:W-:Y:S01]  /*22b80*/  STL [R1+0xe18], R8 ;  /* 0x000e180801007387 */ /* 0x000fe20000100800 */
[----:B-1----:R-:W-:-:S03]  /*22b90*/  IMAD.MOV.U32 R6, RZ, RZ, R8 ;  /* 0x000000ffff067224 */ /* 0x002fc600078e0008 */
[----:B------:R-:W-:Y:S01]  /*22ba0*/  IMAD.MOV.U32 R7, RZ, RZ, R14 ;  /* 0x000000ffff077224 */ /* 0x000fe200078e000e */
[----:B------:R1:W-:Y:S01]  /*22bb0*/  STL [R1+0xe14], R14 ;  /* 0x000e140e01007387 */ /* 0x0003e20000100800 */
[----:B---3--:R-:W-:-:S03]  /*22bc0*/  IADD3 R12, P2, PT, R12, R0, RZ ;  /* 0x000000000c0c7210 */ /* 0x008fc60007f5e0ff */
[----:B------:R3:W-:Y:S04]  /*22bd0*/  LDGSTS.E [R4+0xa600], desc[UR28][R6.64], P0 ;  /* 0x0a60000006047fae */ /* 0x0007e800081a101c */
[----:B-1----:R-:W2:Y:S01]  /*22be0*/  LDL.LU R14, [R1+0xf10] ;  /* 0x000f1000010e7983 */ /* 0x002ea20000300800 */
[----:B------:R-:W-:-:S03]  /*22bf0*/  USEL UR10, URZ, 0x4, !UP1 ;  /* 0x00000004ff0a7887 */ /* 0x000fc6000c800000 */
[----:B------:R-:W2:Y:S01]  /*22c00*/  LDL.LU R8, [R1+0xf18] ;  /* 0x000f180001087983 */ /* 0x000ea20000300800 */
[----:B------:R-:W-:-:S03]  /*22c10*/  IADD3 R21, P3, PT, R21, R0, RZ ;  /* 0x0000000015157210 */ /* 0x000fc60007f7e0ff */
[----:B------:R-:W-:Y:S01]  /*22c20*/  STL [R1+0xe20], R12 ;  /* 0x000e200c01007387 */ /* 0x000fe20000100800 */
[----:B------:R-:W-:-:S04]  /*22c30*/  IADD3.X R15, PT, PT, R15, R2, RZ, P2, !PT ;  /* 0x000000020f0f7210 */ /* 0x000fc800017fe4ff */
[----:B---3--:R-:W-:Y:S01]  /*22c40*/  MOV R7, R15 ;  /* 0x0000000f00077202 */ /* 0x008fe20000000f00 */
[----:B------:R1:W-:Y:S01]  /*22c50*/  STL [R1+0xe1c], R15 ;  /* 0x000e1c0f01007387 */ /* 0x0003e20000100800 */
[----:B------:R-:W-:-:S03]  /*22c60*/  IMAD.X R22, R22, 0x1, R2, P3 ;  /* 0x0000000116167824 */ /* 0x000fc600018e0602 */
[----:B------:R-:W-:Y:S01]  /*22c70*/  STL [R1+0xee8], R21 ;  /* 0x000ee81501007387 */ /* 0x000fe20000100800 */
[----:B------:R-:W-:-:S03]  /*22c80*/  USEL UR10, UR10, URZ, !UP0 ;  /* 0x000000ff0a0a7287 */ /* 0x000fc6000c000000 */
[----:B-1----:R-:W3:Y:S01]  /*22c90*/  LDL.LU R15, [R1+0xf0c] ;  /* 0x000f0c00010f7983 */ /* 0x002ee20000300800 */
[----:B------:R-:W-:-:S03]  /*22ca0*/  IMAD.MOV.U32 R6, RZ, RZ, R12 ;  /* 0x000000ffff067224 */ /* 0x000fc600078e000c */
[----:B------:R-:W-:Y:S01]  /*22cb0*/  STL [R1+0xee4], R22 ;  /* 0x000ee41601007387 */ /* 0x000fe20000100800 */
[----:B------:R-:W-:-:S03]  /*22cc0*/  ISETP.NE.U32.AND P1, PT, RZ, UR10, PT ;  /* 0x0000000aff007c0c */ /* 0x000fc6000bf25070 */
[----:B------:R-:W3:Y:S04]  /*22cd0*/  LDL.LU R12, [R1+0xf14] ;  /* 0x000f1400010c7983 */ /* 0x000ee80000300800 */
[----:B------:R1:W-:Y:S01]  /*22ce0*/  LDGSTS.E [R4+0xa700], desc[UR28][R6.64], P0 ;  /* 0x0a70000006047fae */ /* 0x0003e200081a101c */
[-C--:B----4-:R-:W-:Y:S02]  /*22cf0*/  IADD3 R19, P0, PT, R19, R0.reuse, RZ ;  /* 0x0000000013137210 */ /* 0x090fe40007f1e0ff */
[----:B------:R-:W-:Y:S01]  /*22d00*/  IADD3 R10, P2, PT, R10, R0, RZ ;  /* 0x000000000a0a7210 */ /* 0x000fe20007f5e0ff */
[----:B-1----:R-:W-:Y:S02]  /*22d10*/  IMAD.MOV.U32 R6, RZ, RZ, R21 ;  /* 0x000000ffff067224 */ /* 0x002fe400078e0015 */
[----:B------:R-:W-:Y:S01]  /*22d20*/  IMAD.MOV.U32 R7, RZ, RZ, R22 ;  /* 0x000000ffff077224 */ /* 0x000fe200078e0016 */
[----:B------:R-:W-:Y:S04]  /*22d30*/  STL [R1+0xef0], R19 ;  /* 0x000ef01301007387 */ /* 0x000fe80000100800 */
[----:B------:R1:W-:Y:S02]  /*22d40*/  LDGSTS.E [R4+0xc000], desc[UR28][R6.64], P1 ;  /* 0x0c00000006047fae */ /* 0x0003e400089a101c */
[----:B-1----:R-:W-:Y:S01]  /*22d50*/  IMAD.MOV.U32 R6, RZ, RZ, R19 ;  /* 0x000000ffff067224 */ /* 0x002fe200078e0013 */
[----:B--2---:R-:W-:-:S04]  /*22d60*/  IADD3.X R20, PT, PT, R20, R2, RZ, P0, !PT ;  /* 0x0000000214147210 */ /* 0x004fc800007fe4ff */
[----:B------:R-:W-:Y:S01]  /*22d70*/  MOV R7, R20 ;  /* 0x0000001400077202 */ /* 0x000fe20000000f00 */
[----:B------:R-:W-:Y:S01]  /*22d80*/  STL [R1+0xeec], R20 ;  /* 0x000eec1401007387 */ /* 0x000fe20000100800 */
[----:B------:R-:W-:-:S03]  /*22d90*/  IMAD.X R11, R11, 0x1, R2, P2 ;  /* 0x000000010b0b7824 */ /* 0x000fc600010e0602 */
[----:B------:R-:W-:Y:S04]  /*22da0*/  STL [R1+0xef8], R10 ;  /* 0x000ef80a01007387 */ /* 0x000fe80000100800 */
[----:B------:R1:W-:Y:S04]  /*22db0*/  LDGSTS.E [R4+0xc100], desc[UR28][R6.64], P1 ;  /* 0x0c10000006047fae */ /* 0x0003e800089a101c */
[----:B------:R2:W-:Y:S01]  /*22dc0*/  STL [R1+0xef4], R11 ;  /* 0x000ef40b01007387 */ /* 0x0005e20000100800 */
[----:B-1----:R-:W-:Y:S02]  /*22dd0*/  IMAD.MOV.U32 R7, RZ, RZ, R11 ;  /* 0x000000ffff077224 */ /* 0x002fe400078e000b */
[----:B------:R-:W-:Y:S01]  /*22de0*/  IMAD.MOV.U32 R6, RZ, RZ, R10 ;  /* 0x000000ffff067224 */ /* 0x000fe200078e000a */
[----:B--2---:R-:W2:Y:S04]  /*22df0*/  LDL.LU R11, [R1+0xf1c] ;  /* 0x000f1c00010b7983 */ /* 0x004ea80000300800 */
[----:B------:R-:W4:Y:S01]  /*22e00*/  LDL.LU R10, [R1+0xf20] ;  /* 0x000f2000010a7983 */ /* 0x000f220000300800 */
[----:B------:R-:W-:-:S02]  /*22e10*/  IADD3 R17, P0, PT, R17, R0, RZ ;  /* 0x0000000011117210 */ /* 0x000fc40007f1e0ff */
[----:B------:R-:W-:Y:S01]  /*22e20*/  IADD3 R13, P2, PT, R13, R0, RZ ;  /* 0x000000000d0d7210 */ /* 0x000fe20007f5e0ff */
[----:B------:R1:W-:Y:S01]  /*22e30*/  LDGSTS.E [R4+0xc200], desc[UR28][R6.64], P1 ;  /* 0x0c20000006047fae */ /* 0x0003e200089a101c */
[----:B------:R-:W-:-:S03]  /*22e40*/  IADD3.X R18, PT, PT, R18, R2, RZ, P0, !PT ;  /* 0x0000000212127210 */ /* 0x000fc600007fe4ff */
[----:B------:R-:W-:Y:S01]  /*22e50*/  IMAD.X R16, R16, 0x1, R2, P2 ;  /* 0x0000000110107824 */ /* 0x000fe200010e0602 */
[----:B------:R-:W-:Y:S04]  /*22e60*/  STL [R1+0xf00], R17 ;  /* 0x000f001101007387 */ /* 0x000fe80000100800 */
[----:B------:R-:W-:Y:S04]  /*22e70*/  STL [R1+0xefc], R18 ;  /* 0x000efc1201007387 */ /* 0x000fe80000100800 */
[----:B------:R1:W-:Y:S04]  /*22e80*/  STL [R1+0xf08], R13 ;  /* 0x000f080d01007387 */ /* 0x0003e80000100800 */
[----:B------:R-:W-:Y:S04]  /*22e90*/  STL [R1+0xf04], R16 ;  /* 0x000f041001007387 */ /* 0x000fe80000100800 */
[----:B------:R-:W2:Y:S01]  /*22ea0*/  LDL.LU R24, [R1+0xfe4] ;  /* 0x000fe40001187983 */ /* 0x000ea20000300800 */
[----:B-1----:R-:W-:-:S03]  /*22eb0*/  IMAD.MOV.U32 R6, RZ, RZ, R17 ;  /* 0x000000ffff067224 */ /* 0x002fc600078e0011 */
[----:B------:R-:W2:Y:S01]  /*22ec0*/  LDL.LU R23, [R1+0xfe8] ;  /* 0x000fe80001177983 */ /* 0x000ea20000300800 */
[----:B------:R-:W-:-:S03]  /*22ed0*/  MOV R7, R18 ;  /* 0x0000001200077202 */ /* 0x000fc60000000f00 */
[----:B------:R-:W2:Y:S01]  /*22ee0*/  LDL.LU R22, [R1+0xfec] ;  /* 0x000fec0001167983 */ /* 0x000ea20000300800 */
[----:B------:R-:W-:-:S03]  /*22ef0*/  IADD3 R14, P0, PT, R14, R0, RZ ;  /* 0x000000000e0e7210 */ /* 0x000fc60007f1e0ff */
[----:B------:R-:W2:Y:S04]  /*22f00*/  LDL.LU R21, [R1+0xff0] ;  /* 0x000ff00001157983 */ /* 0x000ea80000300800 */
[----:B------:R1:W-:Y:S01]  /*22f10*/  LDGSTS.E [R4+0xc300], desc[UR28][R6.64], P1 ;  /* 0x0c30000006047fae */ /* 0x0003e200089a101c */
[----:B------:R-:W-:-:S03]  /*22f20*/  IADD3 R8, P2, PT, R8, R0, RZ ;  /* 0x0000000008087210 */ /* 0x000fc60007f5e0ff */
[----:B------:R-:W2:Y:S01]  /*22f30*/  LDL.LU R19, [R1+0xff8] ;  /* 0x000ff80001137983 */ /* 0x000ea20000300800 */
[----:B-1----:R-:W-:Y:S02]  /*22f40*/  IMAD.MOV.U32 R6, RZ, RZ, R13 ;  /* 0x000000ffff067224 */ /* 0x002fe400078e000d */
[----:B------:R-:W-:Y:S01]  /*22f50*/  IMAD.MOV.U32 R7, RZ, RZ, R16 ;  /* 0x000000ffff077224 */ /* 0x000fe200078e0010 */
[----:B------:R-:W2:Y:S04]  /*22f60*/  LDL.LU R13, [R1+0x1000] ;  /* 0x00100000010d7983 */ /* 0x000ea80000300800 */
[----:B------:R-:W-:Y:S04]  /*22f70*/  STL [R1+0xf10], R14 ;  /* 0x000f100e01007387 */ /* 0x000fe80000100800 */
[----:B------:R1:W-:Y:S01]  /*22f80*/  LDGSTS.E [R4+0xc400], desc[UR28][R6.64], P1 ;  /* 0x0c40000006047fae */ /* 0x0003e200089a101c */
[----:B---3--:R-:W-:-:S05]  /*22f90*/  IADD3.X R15, PT, PT, R15, R2, RZ, P0, !PT ;  /* 0x000000020f0f7210 */ /* 0x008fca00007fe4ff */
[----:B------:R-:W-:Y:S01]  /*22fa0*/  STL [R1+0xf0c], R15 ;  /* 0x000f0c0f01007387 */ /* 0x000fe20000100800 */
[----:B------:R-:W-:Y:S01]  /*22fb0*/  IMAD.X R12, R12, 0x1, R2, P2 ;  /* 0x000000010c0c7824 */ /* 0x000fe200010e0602 */
[----:B-1----:R-:W-:Y:S01]  /*22fc0*/  MOV R7, R15 ;  /* 0x0000000f00077202 */ /* 0x002fe20000000f00 */
[----:B------:R-:W-:Y:S01]  /*22fd0*/  IMAD.MOV.U32 R6, RZ, RZ, R14 ;  /* 0x000000ffff067224 */ /* 0x000fe200078e000e */
[----:B------:R-:W-:Y:S04]  /*22fe0*/  STL [R1+0xf18], R8 ;  /* 0x000f180801007387 */ /* 0x000fe80000100800 */
[----:B------:R-:W3:Y:S04]  /*22ff0*/  LDL.LU R20, [R1+0xff4] ;  /* 0x000ff40001147983 */ /* 0x000ee80000300800 */
[----:B------:R1:W-:Y:S04]  /*23000*/  STL [R1+0xf14], R12 ;  /* 0x000f140c01007387 */ /* 0x0003e80000100800 */
[----:B------:R1:W-:Y:S04]  /*23010*/  LDGSTS.E [R4+0xc500], desc[UR28][R6.64], P1 ;  /* 0x0c50000006047fae */ /* 0x0003e800089a101c */
[----:B------:R-:W3:Y:S01]  /*23020*/  LDL.LU R18, [R1+0xffc] ;  /* 0x000ffc0001127983 */ /* 0x000ee20000300800 */
[----:B-1----:R-:W-:-:S02]  /*23030*/  IMAD.MOV.U32 R7, RZ, RZ, R12 ;  /* 0x000000ffff077224 */ /* 0x002fc400078e000c */
[----:B------:R-:W-:Y:S01]  /*23040*/  IMAD.MOV.U32 R6, RZ, RZ, R8 ;  /* 0x000000ffff067224 */ /* 0x000fe200078e0008 */
[----:B------:R-:W3:Y:S04]  /*23050*/  LDL.LU R12, [R1+0x1004] ;  /* 0x00100400010c7983 */ /* 0x000ee80000300800 */
[----:B------:R-:W3:Y:S04]  /*23060*/  LDL.LU R8, [R1+0x1008] ;  /* 0x0010080001087983 */ /* 0x000ee80000300800 */
[----:B------:R-:W3:Y:S04]  /*23070*/  LDL.LU R16, [R1+0x100c] ;  /* 0x00100c0001107983 */ /* 0x000ee80000300800 */
[----:B------:R-:W3:Y:S04]  /*23080*/  LDL.LU R15, [R1+0x1010] ;  /* 0x00101000010f7983 */ /* 0x000ee80000300800 */
[----:B------:R1:W-:Y:S01]  /*23090*/  LDGSTS.E [R4+0xc600], desc[UR28][R6.64], P1 ;  /* 0x0c60000006047fae */ /* 0x0003e200089a101c */
[----:B----4-:R-:W-:-:S04]  /*230a0*/  IADD3 R10, P0, PT, R10, R0, RZ ;  /* 0x000000000a0a7210 */ /* 0x010fc80007f1e0ff */
[----:B--2---:R-:W-:Y:S01]  /*230b0*/  IADD3.X R11, PT, PT, R11, R2, RZ, P0, !PT ;  /* 0x000000020b0b7210 */ /* 0x004fe200007fe4ff */
[----:B------:R2:W-:Y:S01]  /*230c0*/  STL [R1+0xf20], R10 ;  /* 0x000f200a01007387 */ /* 0x0005e20000100800 */
[----:B-1----:R-:W-:-:S03]  /*230d0*/  IMAD.MOV.U32 R6, RZ, RZ, R10 ;  /* 0x000000ffff067224 */ /* 0x002fc600078e000a */
[----:B------:R1:W-:Y:S04]  /*230e0*/  STL [R1+0xf1c], R11 ;  /* 0x000f1c0b01007387 */ /* 0x0003e80000100800 */
[----:B------:R-:W4:Y:S01]  /*230f0*/  LDL.LU R17, [R1+0x1014] ;  /* 0x0010140001117983 */ /* 0x000f220000300800 */
[----:B------:R-:W-:-:S03]  /*23100*/  IMAD.MOV.U32 R7, RZ, RZ, R11 ;  /* 0x000000ffff077224 */ /* 0x000fc600078e000b */
[----:B--2---:R-:W2:Y:S04]  /*23110*/  LDL.LU R10, [R1+0x1018] ;  /* 0x00101800010a7983 */ /* 0x004ea80000300800 */
[----:B------:R-:W4:Y:S04]  /*23120*/  LDL.LU R14, [R1+0x101c] ;  /* 0x00101c00010e7983 */ /* 0x000f280000300800 */
[----:B-1----:R-:W4:Y:S01]  /*23130*/  LDL.LU R11, [R1+0x1020] ;  /* 0x00102000010b7983 */ /* 0x002f220000300800 */
[----:B------:R-:W-:-:S03]  /*23140*/  UISETP.GT.AND UP1, UPT, UR11, 0x1c, UPT ;  /* 0x0000001c0b00788c */ /* 0x000fc6000bf24270 */
[----:B------:R1:W-:Y:S01]  /*23150*/  LDGSTS.E [R4+0xc700], desc[UR28][R6.64], P1 ;  /* 0x0c70000006047fae */ /* 0x0003e200089a101c */
[----:B------:R-:W-:-:S04]  /*23160*/  USEL UR10, URZ, 0x4, !UP1 ;  /* 0x00000004ff0a7887 */ /* 0x000fc8000c800000 */
[----:B------:R-:W-:Y:S01]  /*23170*/  USEL UR10, UR10, URZ, !UP0 ;  /* 0x000000ff0a0a7287 */ /* 0x000fe2000c000000 */
[----:B------:R-:W-:-:S05]  /*23180*/  IADD3 R23, P1, PT, R23, R0, RZ ;  /* 0x0000000017177210 */ /* 0x000fca0007f3e0ff */
[----:B------:R-:W-:Y:S02]  /*23190*/  ISETP.NE.U32.AND P0, PT, RZ, UR10, PT ;  /* 0x0000000aff007c0c */ /* 0x000fe4000bf05070 */
[----:B------:R-:W-:Y:S02]  /*231a0*/  IADD3.X R24, PT, PT, R24, R2, RZ, P1, !PT ;  /* 0x0000000218187210 */ /* 0x000fe40000ffe4ff */
[----:B------:R-:W-:Y:S01]  /*231b0*/  IADD3 R21, P2, PT, R21, R0, RZ ;  /* 0x0000000015157210 */ /* 0x000fe20007f5e0ff */
[----:B-1----:R-:W-:Y:S01]  /*231c0*/  IMAD.MOV.U32 R6, RZ, RZ, R23 ;  /* 0x000000ffff067224 */ /* 0x002fe200078e0017 */
[----:B------:R-:W-:-:S03]  /*231d0*/  MOV R7, R24 ;  /* 0x0000001800077202 */ /* 0x000fc60000000f00 */
[----:B------:R-:W-:Y:S01]  /*231e0*/  IMAD.X R22, R22, 0x1, R2, P2 ;  /* 0x0000000116167824 */ /* 0x000fe200010e0602 */
[----:B------:R-:W-:-:S03]  /*231f0*/  IADD3 R19, P1, PT, R19, R0, RZ ;  /* 0x0000000013137210 */ /* 0x000fc60007f3e0ff */
[----:B------:R1:W-:Y:S01]  /*23200*/  LDGSTS.E [R4+0xe000], desc[UR28][R6.64], P0 ;  /* 0x0e00000006047fae */ /* 0x0003e200081a101c */
[----:B------:R-:W-:-:S03]  /*23210*/  IADD3 R13, P2, PT, R13, R0, RZ ;  /* 0x000000000d0d7210 */ /* 0x000fc60007f5e0ff */
[----:B------:R-:W-:Y:S01]  /*23220*/  STL [R1+0xfe8], R23 ;  /* 0x000fe81701007387 */ /* 0x000fe20000100800 */
[----:B-1----:R-:W-:Y:S02]  /*23230*/  IMAD.MOV.U32 R6, RZ, RZ, R21 ;  /* 0x000000ffff067224 */ /* 0x002fe400078e0015 */
[----:B------:R-:W-:Y:S01]  /*23240*/  IMAD.MOV.U32 R7, RZ, RZ, R22 ;  /* 0x000000ffff077224 */ /* 0x000fe200078e0016 */
[----:B------:R-:W-:Y:S04]  /*23250*/  STL [R1+0xfe4], R24 ;  /* 0x000fe41801007387 */ /* 0x000fe80000100800 */
[----:B------:R1:W-:Y:S04]  /*23260*/  LDGSTS.E [R4+0xe100], desc[UR28][R6.64], P0 ;  /* 0x0e10000006047fae */ /* 0x0003e800081a101c */
[----:B------:R-:W-:Y:S01]  /*23270*/  STL [R1+0xff0], R21 ;  /* 0x000ff01501007387 */ /* 0x000fe20000100800 */
[----:B---3--:R-:W-:Y:S01]  /*23280*/  IADD3.X R20, PT, PT, R20, R2, RZ, P1, !PT ;  /* 0x0000000214147210 */ /* 0x008fe20000ffe4ff */
[----:B-1----:R-:W-:-:S03]  /*23290*/  IMAD.MOV.U32 R6, RZ, RZ, R19 ;  /* 0x000000ffff067224 */ /* 0x002fc600078e0013 */
[----:B------:R-:W-:Y:S01]  /*232a0*/  MOV R7, R20 ;  /* 0x0000001400077202 */ /* 0x000fe20000000f00 */
[----:B------:R-:W-:Y:S04]  /*232b0*/  STL [R1+0xfec], R22 ;  /* 0x000fec1601007387 */ /* 0x000fe80000100800 */
[----:B------:R1:W-:Y:S01]  /*232c0*/  STL [R1+0xff8], R19 ;  /* 0x000ff81301007387 */ /* 0x0003e20000100800 */
[----:B------:R-:W-:-:S03]  /*232d0*/  IMAD.X R18, R18, 0x1, R2, P2 ;  /* 0x0000000112127824 */ /* 0x000fc600010e0602 */
[----:B------:R-:W-:Y:S04]  /*232e0*/  STL [R1+0xff4], R20 ;  /* 0x000ff41401007387 */ /* 0x000fe80000100800 */
[----:B------:R3:W-:Y:S04]  /*232f0*/  LDGSTS.E [R4+0xe200], desc[UR28][R6.64], P0 ;  /* 0x0e20000006047fae */ /* 0x0007e800081a101c */
[----:B------:R1:W-:Y:S01]  /*23300*/  STL [R1+0x1000], R13 ;  /* 0x0010000d01007387 */ /* 0x0003e20000100800 */
[----:B------:R-:W-:-:S03]  /*23310*/  IADD3 R8, P1, PT, R8, R0, RZ ;  /* 0x0000000008087210 */ /* 0x000fc60007f3e0ff */
[----:B------:R-:W-:Y:S01]  /*23320*/  STL [R1+0xffc], R18 ;  /* 0x000ffc1201007387 */ /* 0x000fe20000100800 */
[----:B---3--:R-:W-:Y:S02]  /*23330*/  IMAD.MOV.U32 R6, RZ, RZ, R13 ;  /* 0x000000ffff067224 */ /* 0x008fe400078e000d */
[----:B------:R-:W-:Y:S01]  /*23340*/  IMAD.MOV.U32 R7, RZ, RZ, R18 ;  /* 0x000000ffff077224 */ /* 0x000fe200078e0012 */
[----:B------:R-:W-:Y:S01]  /*23350*/  IADD3.X R12, PT, PT, R12, R2, RZ, P1, !PT ;  /* 0x000000020c0c7210 */ /* 0x000fe20000ffe4ff */
[----:B-1----:R-:W3:Y:S01]  /*23360*/  LDL.LU R19, [R1+0x918] ;  /* 0x0009180001137983 */ /* 0x002ee20000300800 */
[----:B------:R-:W-:-:S03]  /*23370*/  IADD3 R15, P2, PT, R15, R0, RZ ;  /* 0x000000000f0f7210 */ /* 0x000fc60007f5e0ff */
[----:B------:R-:W3:Y:S02]  /*23380*/  LDL.LU R13, [R1+0x91c] ;  /* 0x00091c00010d7983 */ /* 0x000ee40000300800 */
[----:B------:R-:W-:Y:S02]  /*23390*/  IMAD.X R16, R16, 0x1, R2, P2 ;  /* 0x0000000110107824 */ /* 0x000fe400010e0602 */
[----:B------:R1:W-:Y:S04]  /*233a0*/  LDGSTS.E [R4+0xe300], desc[UR28][R6.64], P0 ;  /* 0x0e30000006047fae */ /* 0x0003e800081a101c */
[----:B------:R-:W-:Y:S04]  /*233b0*/  STL [R1+0x1008], R8 ;  /* 0x0010080801007387 */ /* 0x000fe80000100800 */
[----:B------:R1:W-:Y:S02]  /*233c0*/  STL [R1+0x1004], R12 ;  /* 0x0010040c01007387 */ /* 0x0003e40000100800 */
[----:B-1----:R-:W-:Y:S01]  /*233d0*/  IMAD.MOV.U32 R6, RZ, RZ, R8 ;  /* 0x000000ffff067224 */ /* 0x002fe200078e0008 */
[----:B------:R-:W-:Y:S01]  /*233e0*/  MOV R7, R12 ;  /* 0x0000000c00077202 */ /* 0x000fe20000000f00 */
[----:B------:R-:W-:Y:S04]  /*233f0*/  STL [R1+0x1010], R15 ;  /* 0x0010100f01007387 */ /* 0x000fe80000100800 */
[----:B------:R-:W3:Y:S04]  /*23400*/  LDL.LU R12, [R1+0x924] ;  /* 0x00092400010c7983 */ /* 0x000ee80000300800 */
[----:B------:R1:W-:Y:S04]  /*23410*/  STL [R1+0x100c], R16 ;  /* 0x00100c1001007387 */ /* 0x0003e80000100800 */
[----:B------:R1:W-:Y:S04]  /*23420*/  LDGSTS.E [R4+0xe400], desc[UR28][R6.64], P0 ;  /* 0x0e40000006047fae */ /* 0x0003e800081a101c */
[----:B------:R-:W3:Y:S01]  /*23430*/  LDL.LU R8, [R1+0x930] ;  /* 0x0009300001087983 */ /* 0x000ee20000300800 */
[----:B-1----:R-:W-:-:S03]  /*23440*/  IMAD.MOV.U32 R7, RZ, RZ, R16 ;  /* 0x000000ffff077224 */ /* 0x002fc600078e0010 */
[----:B------:R-:W3:Y:S01]  /*23450*/  LDL.LU R16, [R1+0x920] ;  /* 0x0009200001107983 */ /* 0x000ee20000300800 */
[----:B------:R-:W-:-:S03]  /*23460*/  IMAD.MOV.U32 R6, RZ, RZ, R15 ;  /* 0x000000ffff067224 */ /* 0x000fc600078e000f */
[----:B------:R-:W3:Y:S04]  /*23470*/  LDL.LU R15, [R1+0x92c] ;  /* 0x00092c00010f7983 */ /* 0x000ee80000300800 */
[----:B------:R1:W-:Y:S01]  /*23480*/  LDGSTS.E [R4+0xe500], desc[UR28][R6.64], P0 ;  /* 0x0e50000006047fae */ /* 0x0003e200081a101c */
[----:B--2---:R-:W-:-:S04]  /*23490*/  IADD3 R10, P1, PT, R10, R0, RZ ;  /* 0x000000000a0a7210 */ /* 0x004fc80007f3e0ff */
[----:B----4-:R-:W-:Y:S02]  /*234a0*/  IADD3.X R17, PT, PT, R17, R2, RZ, P1, !PT ;  /* 0x0000000211117210 */ /* 0x010fe40000ffe4ff */
[----:B------:R-:W-:Y:S01]  /*234b0*/  IADD3 R11, P2, PT, R11, R0, RZ ;  /* 0x000000000b0b7210 */ /* 0x000fe20007f5e0ff */
[----:B------:R-:W-:Y:S01]  /*234c0*/  STL [R1+0x1018], R10 ;  /* 0x0010180a01007387 */ /* 0x000fe20000100800 */
[----:B-1----:R-:W-:-:S03]  /*234d0*/  MOV R7, R17 ;  /* 0x0000001100077202 */ /* 0x002fc60000000f00 */
[----:B------:R-:W-:Y:S01]  /*234e0*/  IMAD.X R14, R14, 0x1, R2, P2 ;  /* 0x000000010e0e7824 */ /* 0x000fe200010e0602 */
[----:B------:R1:W-:Y:S04]  /*234f0*/  STL [R1+0x1014], R17 ;  /* 0x0010141101007387 */ /* 0x0003e80000100800 */
[----:B------:R-:W-:Y:S01]  /*23500*/  STL [R1+0x1020], R11 ;  /* 0x0010200b01007387 */ /* 0x000fe20000100800 */
[----:B------:R-:W-:-:S03]  /*23510*/  IMAD.MOV.U32 R6, RZ, RZ, R10 ;  /* 0x000000ffff067224 */ /* 0x000fc600078e000a */
[----:B-1----:R-:W2:Y:S04]  /*23520*/  LDL.LU R17, [R1+0x938] ;  /* 0x0009380001117983 */ /* 0x002ea80000300800 */
[----:B------:R1:W-:Y:S04]  /*23530*/  STL [R1+0x101c], R14 ;  /* 0x00101c0e01007387 */ /* 0x0003e80000100800 */
[----:B------:R-:W4:Y:S04]  /*23540*/  LDL.LU R10, [R1+0x940] ;  /* 0x00094000010a7983 */ /* 0x000f280000300800 */
[----:B------:R-:W4:Y:S04]  /*23550*/  LDL.LU R18, [R1+0x934] ;  /* 0x0009340001127983 */ /* 0x000f280000300800 */
[----:B------:R1:W-:Y:S02]  /*23560*/  LDGSTS.E [R4+0xe600], desc[UR28][R6.64], P0 ;  /* 0x0e60000006047fae */ /* 0x0003e400081a101c */
[----:B-1----:R-:W-:-:S02]  /*23570*/  IMAD.MOV.U32 R7, RZ, RZ, R14 ;  /* 0x000000ffff077224 */ /* 0x002fc400078e000e */
[----:B------:R-:W4:Y:S01]  /*23580*/  LDL.LU R14, [R1+0x93c] ;  /* 0x00093c00010e7983 */ /* 0x000f220000300800 */
[----:B------:R-:W-:Y:S01]  /*23590*/  UISETP.GT.AND UP1, UPT, UR11, 0x1, UPT ;  /* 0x000000010b00788c */ /* 0x000fe2000bf24270 */
[----:B------:R-:W-:Y:S02]  /*235a0*/  IMAD.MOV.U32 R6, RZ, RZ, R11 ;  /* 0x000000ffff067224 */ /* 0x000fe400078e000b */
[----:B------:R-:W4:Y:S01]  /*235b0*/  LDL.LU R21, [R1+0x948] ;  /* 0x0009480001157983 */ /* 0x000f220000300800 */
[----:B------:R-:W-:-:S03]  /*235c0*/  USEL UR10, URZ, 0x4, !UP1 ;  /* 0x00000004ff0a7887 */ /* 0x000fc6000c800000 */
[----:B------:R1:W-:Y:S01]  /*235d0*/  LDGSTS.E [R4+0xe700], desc[UR28][R6.64], P0 ;  /* 0x0e70000006047fae */ /* 0x0003e200081a101c */
[----:B------:R-:W-:-:S03]  /*235e0*/  USEL UR10, UR10, URZ, !UP0 ;  /* 0x000000ff0a0a7287 */ /* 0x000fc6000c000000 */
[----:B------:R-:W4:Y:S03]  /*235f0*/  LDL.LU R11, [R1+0x950] ;  /* 0x00095000010b7983 */ /* 0x000f260000300800 */
[----:B------:R-:W-:Y:S02]  /*23600*/  ISETP.NE.U32.AND P0, PT, RZ, UR10, PT ;  /* 0x0000000aff007c0c */ /* 0x000fe4000bf05070 */
[----:B-1----:R-:W-:-:S05]  /*23610*/  LOP3.LUT R4, R5, 0x20, RZ, 0x3c, !PT ;  /* 0x0000002005047812 */ /* 0x002fca00078e3cff */
[----:B------:R-:W-:Y:S01]  /*23620*/  VIADD R4, R4, UR12 ;  /* 0x0000000c04047c36 */ /* 0x000fe20008000000 */
[----:B---3--:R-:W-:-:S04]  /*23630*/  IADD3 R13, P1, PT, R13, R0, RZ ;  /* 0x000000000d0d7210 */ /* 0x008fc80007f3e0ff */
[----:B------:R-:W-:Y:S01]  /*23640*/  IADD3.X R19, PT, PT, R19, R2, RZ, P1, !PT ;  /* 0x0000000213137210 */ /* 0x000fe20000ffe4ff */
[----:B------:R1:W-:Y:S01]  /*23650*/  STL [R1+0x91c], R13 ;  /* 0x00091c0d01007387 */ /* 0x0003e20000100800 */
[----:B------:R-:W-:Y:S02]  /*23660*/  IMAD.MOV.U32 R6, RZ, RZ, R13 ;  /* 0x000000ffff067224 */ /* 0x000fe400078e000d */
[----:B------:R-:W-:Y:S01]  /*23670*/  MOV R7, R19 ;  /* 0x0000001300077202 */ /* 0x000fe20000000f00 */
[----:B------:R-:W-:Y:S04]  /*23680*/  STL [R1+0x918], R19 ;  /* 0x0009181301007387 */ /* 0x000fe80000100800 */
[----:B------:R-:W3:Y:S04]  /*23690*/  LDL.LU R22, [R1+0x944] ;  /* 0x0009440001167983 */ /* 0x000ee80000300800 */
[----:B-1----:R-:W3:Y:S04]  /*236a0*/  LDL.LU R13, [R1+0x94c] ;  /* 0x00094c00010d7983 */ /* 0x002ee80000300800 */
[----:B------:R1:W-:Y:S01]  /*236b0*/  LDGSTS.E [R4+0x800], desc[UR28][R6.64], P0 ;  /* 0x0080000006047fae */ /* 0x0003e200081a101c */
[----:B------:R-:W-:-:S05]  /*236c0*/  IADD3 R12, P1, PT, R12, R0, RZ ;  /* 0x000000000c0c7210 */ /* 0x000fca0007f3e0ff */
[----:B------:R1:W-:Y:S01]  /*236d0*/  STL [R1+0x924], R12 ;  /* 0x0009240c01007387 */ /* 0x0003e20000100800 */
[----:B------:R-:W-:Y:S02]  /*236e0*/  IADD3 R8, P2, PT, R8, R0, RZ ;  /* 0x0000000008087210 */ /* 0x000fe40007f5e0ff */
[----:B-1----:R-:W-:Y:S01]  /*236f0*/  MOV R6, R12 ;  /* 0x0000000c00067202 */ /* 0x002fe20000000f00 */
[--C-:B------:R-:W-:Y:S02]  /*23700*/  IMAD.X R16, R16, 0x1, R2.reuse, P1 ;  /* 0x0000000110107824 */ /* 0x100fe400008e0602 */
[----:B------:R-:W-:-:S03]  /*23710*/  IMAD.X R15, R15, 0x1, R2, P2 ;  /* 0x000000010f0f7824 */ /* 0x000fc600010e0602 */
[----:B------:R1:W-:Y:S04]  /*23720*/  STL [R1+0x920], R16 ;  /* 0x0009201001007387 */ /* 0x0003e80000100800 */
[----:B------:R1:W-:Y:S04]  /*23730*/  STL [R1+0x930], R8 ;  /* 0x0009300801007387 */ /* 0x0003e80000100800 */
[----:B------:R-:W3:Y:S01]  /*23740*/  LDL.LU R12, [R1+0x958] ;  /* 0x00095800010c7983 */ /* 0x000ee20000300800 */
[----:B------:R-:W-:-:S03]  /*23750*/  IMAD.MOV.U32 R7, RZ, RZ, R16 ;  /* 0x000000ffff077224 */ /* 0x000fc600078e0010 */
[----:B------:R1:W-:Y:S04]  /*23760*/  STL [R1+0x92c], R15 ;  /* 0x00092c0f01007387 */ /* 0x0003e80000100800 */
[----:B-1----:R-:W3:Y:S04]  /*23770*/  LDL.LU R16, [R1+0x954] ;  /* 0x0009540001107983 */ /* 0x002ee80000300800 */
[----:B------:R1:W-:Y:S02]  /*23780*/  LDGSTS.E [R4+0x900], desc[UR28][R6.64], P0 ;  /* 0x0090000006047fae */ /* 0x0003e400081a101c */
[----:B-1----:R-:W-:Y:S01]  /*23790*/  IMAD.MOV.U32 R6, RZ, RZ, R8 ;  /* 0x000000ffff067224 */ /* 0x002fe200078e0008 */
[----:B------:R-:W-:Y:S01]  /*237a0*/  MOV R7, R15 ;  /* 0x0000000f00077202 */ /* 0x000fe20000000f00 */
[----:B------:R-:W3:Y:S04]  /*237b0*/  LDL.LU R8, [R1+0xa20] ;  /* 0x000a200001087983 */ /* 0x000ee80000300800 */
[----:B------:R-:W3:Y:S04]  /*237c0*/  LDL.LU R15, [R1+0xa28] ;  /* 0x000a2800010f7983 */ /* 0x000ee80000300800 */
[----:B------:R1:W-:Y:S01]  /*237d0*/  LDGSTS.E [R4+0xa00], desc[UR28][R6.64], P0 ;  /* 0x00a0000006047fae */ /* 0x0003e200081a101c */
[----:B--2---:R-:W-:-:S05]  /*237e0*/  IADD3 R17, P1, PT, R17, R0, RZ ;  /* 0x0000000011117210 */ /* 0x004fca0007f3e0ff */
[----:B------:R-:W-:Y:S01]  /*237f0*/  STL [R1+0x938], R17 ;  /* 0x0009381101007387 */ /* 0x000fe20000100800 */
[----:B----4-:R-:W-:Y:S01]  /*23800*/  IADD3 R10, P2, PT, R10, R0, RZ ;  /* 0x000000000a0a7210 */ /* 0x010fe20007f5e0ff */
[----:B------:R-:W-:-:S05]  /*23810*/  IMAD.X R18, R18, 0x1, R2, P1 ;  /* 0x0000000112127824 */ /* 0x000fca00008e0602 */
[----:B------:R2:W-:Y:S04]  /*23820*/  STL [R1+0x934], R18 ;  /* 0x0009341201007387 */ /* 0x0005e80000100800 */
[----:B------:R-:W-:Y:S04]  /*23830*/  STL [R1+0x940], R10 ;  /* 0x0009400a01007387 */ /* 0x000fe80000100800 */
[----:B------:R-:W4:Y:S01]  /*23840*/  LDL.LU R20, [R1+0xa1c] ;  /* 0x000a1c0001147983 */ /* 0x000f220000300800 */
[----:B------:R-:W-:-:S05]  /*23850*/  IMAD.X R14, R14, 0x1, R2, P2 ;  /* 0x000000010e0e7824 */ /* 0x000fca00010e0602 */
[----:B------:R2:W-:Y:S04]  /*23860*/  STL [R1+0x93c], R14 ;  /* 0x00093c0e01007387 */ /* 0x0005e80000100800 */
[----:B------:R-:W4:Y:S01]  /*23870*/  LDL.LU R19, [R1+0xa24] ;  /* 0x000a240001137983 */ /* 0x000f220000300800 */
[----:B-1----:R-:W-:Y:S01]  /*23880*/  MOV R6, R17 ;  /* 0x0000001100067202 */ /* 0x002fe20000000f00 */
[----:B------:R-:W-:Y:S02]  /*23890*/  IMAD.MOV.U32 R7, RZ, RZ, R18 ;  /* 0x000000ffff077224 */ /* 0x000fe400078e0012 */
[----:B--2---:R-:W2:Y:S01]  /*238a0*/  LDL.LU R18, [R1+0xa2c] ;  /* 0x000a2c0001127983 */ /* 0x004ea20000300800 */
[----:B------:R-:W-:-:S03]  /*238b0*/  IADD3 R21, P1, PT, R21, R0, RZ ;  /* 0x0000000015157210 */ /* 0x000fc60007f3e0ff */
[----:B------:R-:W2:Y:S04]  /*238c0*/  LDL.LU R17, [R1+0xa30] ;  /* 0x000a300001117983 */ /* 0x000ea80000300800 */
[----:B------:R1:W-:Y:S01]  /*238d0*/  LDGSTS.E [R4+0xb00], desc[UR28][R6.64], P0 ;  /* 0x00b0000006047fae */ /* 0x0003e200081a101c */
[----:B------:R-:W-:Y:S02]  /*238e0*/  IADD3 R11, P2, PT, R11, R0, RZ ;  /* 0x000000000b0b7210 */ /* 0x000fe40007f5e0ff */
[----:B-1----:R-:W-:Y:S01]  /*238f0*/  MOV R7, R14 ;  /* 0x0000000e00077202 */ /* 0x002fe20000000f00 */
[----:B------:R-:W-:Y:S01]  /*23900*/  IMAD.MOV.U32 R6, RZ, RZ, R10 ;  /* 0x000000ffff067224 */ /* 0x000fe200078e000a */
[----:B------:R-:W2:Y:S04]  /*23910*/  LDL.LU R14, [R1+0xa34] ;  /* 0x000a3400010e7983 */ /* 0x000ea80000300800 */
[----:B------:R-:W2:Y:S04]  /*23920*/  LDL.LU R10, [R1+0xa38] ;  /* 0x000a3800010a7983 */ /* 0x000ea80000300800 */
[----:B------:R1:W-:Y:S04]  /*23930*/  LDGSTS.E [R4+0xc00], desc[UR28][R6.64], P0 ;  /* 0x00c0000006047fae */ /* 0x0003e800081a101c */
[----:B------:R-:W-:Y:S01]  /*23940*/  STL [R1+0x948], R21 ;  /* 0x0009481501007387 */ /* 0x000fe20000100800 */
[----:B-1----:R-:W-:Y:S01]  /*23950*/  MOV R6, R21 ;  /* 0x0000001500067202 */ /* 0x002fe20000000f00 */
[----:B---3--:R-:W-:-:S04]  /*23960*/  IMAD.X R22, R22, 0x1, R2, P1 ;  /* 0x0000000116167824 */ /* 0x008fc800008e0602 */
[----:B------:R-:W-:Y:S02]  /*23970*/  IMAD.MOV.U32 R7, RZ, RZ, R22 ;  /* 0x000000ffff077224 */ /* 0x000fe400078e0016 */
[----:B------:R-:W-:Y:S01]  /*23980*/  IMAD.X R13, R13, 0x1, R2, P2 ;  /* 0x000000010d0d7824 */ /* 0x000fe200010e0602 */
[----:B------:R-:W-:Y:S04]  /*23990*/  STL [R1+0x944], R22 ;  /* 0x0009441601007387 */ /* 0x000fe80000100800 */
[----:B------:R1:W-:Y:S04]  /*239a0*/  LDGSTS.E [R4+0xd00], desc[UR28][R6.64], P0 ;  /* 0x00d0000006047fae */ /* 0x0003e800081a101c */
[----:B------:R-:W-:Y:S04]  /*239b0*/  STL [R1+0x950], R11 ;  /* 0x0009500b01007387 */ /* 0x000fe80000100800 */
[----:B------:R3:W-:Y:S01]  /*239c0*/  STL [R1+0x94c], R13 ;  /* 0x00094c0d01007387 */ /* 0x0007e20000100800 */
[----:B-1----:R-:W-:Y:S01]  /*239d0*/  IMAD.MOV.U32 R6, RZ, RZ, R11 ;  /* 0x000000ffff067224 */ /* 0x002fe200078e000b */
[----:B------:R-:W-:-:S02]  /*239e0*/  MOV R7, R13 ;  /* 0x0000000d00077202 */ /* 0x000fc40000000f00 */
[----:B---3--:R-:W3:Y:S01]  /*239f0*/  LDL.LU R13, [R1+0xa40] ;  /* 0x000a4000010d7983 */ /* 0x008ee20000300800 */
[----:B------:R-:W-:-:S03]  /*23a00*/  UISETP.GT.AND UP1, UPT, UR11, 0x5, UPT ;  /* 0x000000050b00788c */ /* 0x000fc6000bf24270 */
[----:B------:R-:W3:Y:S04]  /*23a10*/  LDL.LU R11, [R1+0xa48] ;  /* 0x000a4800010b7983 */ /* 0x000ee80000300800 */
[----:B------:R1:W-:Y:S01]  /*23a20*/  LDGSTS.E [R4+0xe00], desc[UR28][R6.64], P0 ;  /* 0x00e0000006047fae */ /* 0x0003e200081a101c */
[----:B------:R-:W-:-:S05]  /*23a30*/  IADD3 R12, P1, PT, R12, R0, RZ ;  /* 0x000000000c0c7210 */ /* 0x000fca0007f3e0ff */
[----:B------:R-:W-:Y:S01]  /*23a40*/  IMAD.X R16, R16, 0x1, R2, P1 ;  /* 0x0000000110107824 */ /* 0x000fe200008e0602 */
[----:B------:R-:W-:Y:S04]  /*23a50*/  STL [R1+0x958], R12 ;  /* 0x0009580c01007387 */ /* 0x000fe80000100800 */
[----:B------:R1:W-:Y:S02]  /*23a60*/  STL [R1+0x954], R16 ;  /* 0x0009541001007387 */ /* 0x0003e40000100800 */
[----:B-1----:R-:W-:Y:S01]  /*23a70*/  MOV R7, R16 ;  /* 0x0000001000077202 */ /* 0x002fe20000000f00 */
[----:B------:R-:W-:Y:S01]  /*23a80*/  USEL UR10, URZ, 0x4, !UP1 ;  /* 0x00000004ff0a7887 */ /* 0x000fe2000c800000 */
[----:B------:R-:W-:Y:S01]  /*23a90*/  IMAD.MOV.U32 R6, RZ, RZ, R12 ;  /* 0x000000ffff067224 */ /* 0x000fe200078e000c */
[----:B------:R-:W3:Y:S02]  /*23aa0*/  LDL.LU R16, [R1+0xa3c] ;  /* 0x000a3c0001107983 */ /* 0x000ee40000300800 */
[----:B------:R-:W-:-:S02]  /*23ab0*/  USEL UR10, UR10, URZ, !UP0 ;  /* 0x000000ff0a0a7287 */ /* 0x000fc4000c000000 */
[----:B------:R-:W3:Y:S01]  /*23ac0*/  LDL.LU R12, [R1+0xa44] ;  /* 0x000a4400010c7983 */ /* 0x000ee20000300800 */
[----:B------:R-:W-:-:S03]  /*23ad0*/  IADD3 R8, P1, PT, R8, R0, RZ ;  /* 0x0000000008087210 */ /* 0x000fc60007f3e0ff */
[----:B------:R1:W-:Y:S01]  /*23ae0*/  LDGSTS.E [R4+0xf00], desc[UR28][R6.64], P0 ;  /* 0x00f0000006047fae */ /* 0x0003e200081a101c */
[----:B------:R-:W-:Y:S02]  /*23af0*/  ISETP.NE.U32.AND P0, PT, RZ, UR10, PT ;  /* 0x0000000aff007c0c */ /* 0x000fe4000bf05070 */
[----:B------:R-:W-:Y:S01]  /*23b00*/  IADD3 R15, P2, PT, R15, R0, RZ ;  /* 0x000000000f0f7210 */ /* 0x000fe20007f5e0ff */
[----:B------:R4:W-:Y:S01]  /*23b10*/  STL [R1+0xa20], R8 ;  /* 0x000a200801007387 */ /* 0x0009e20000100800 */
[----:B-1----:R-:W-:Y:S01]  /*23b20*/  MOV R6, R8 ;  /* 0x0000000800067202 */ /* 0x002fe20000000f00 */
[----:B----4-:R-:W-:-:S04]  /*23b30*/  IMAD.X R20, R20, 0x1, R2, P1 ;  /* 0x0000000114147824 */ /* 0x010fc800008e0602 */
[----:B------:R-:W-:Y:S01]  /*23b40*/  IMAD.MOV.U32 R7, RZ, RZ, R20 ;  /* 0x000000ffff077224 */ /* 0x000fe200078e0014 */
[----:B------:R-:W-:Y:S04]  /*23b50*/  STL [R1+0xa1c], R20 ;  /* 0x000a1c1401007387 */ /* 0x000fe80000100800 */
[----:B------:R1:W-:Y:S04]  /*23b60*/  STL [R1+0xa28], R15 ;  /* 0x000a280f01007387 */ /* 0x0003e80000100800 */
[----:B------:R-:W4:Y:S01]  /*23b70*/  LDL.LU R8, [R1+0xa50] ;  /* 0x000a500001087983 */ /* 0x000f220000300800 */
[----:B------:R-:W-:-:S03]  /*23b80*/  IMAD.X R19, R19, 0x1, R2, P2 ;  /* 0x0000000113137824 */ /* 0x000fc600010e0602 */
[----:B------:R1:W-:Y:S04]  /*23b90*/  LDGSTS.E [R4+0x2800], desc[UR28][R6.64], P0 ;  /* 0x0280000006047fae */ /* 0x0003e800081a101c */
[----:B------:R-:W-:Y:S01]  /*23ba0*/  STL [R1+0xa24], R19 ;  /* 0x000a241301007387 */ /* 0x000fe20000100800 */
[----:B-1----:R-:W-:-:S03]  /*23bb0*/  IMAD.MOV.U32 R6, RZ, RZ, R15 ;  /* 0x000000ffff067224 */ /* 0x002fc600078e000f */
[----:B------:R-:W4:Y:S01]  /*23bc0*/  LDL.LU R15, [R1+0xa4c] ;  /* 0x000a4c00010f7983 */ /* 0x000f220000300800 */
[----:B--2---:R-:W-:Y:S02]  /*23bd0*/  IADD3 R17, P1, PT, R17, R0, RZ ;  /* 0x0000000011117210 */ /* 0x004fe40007f3e0ff */
[----:B------:R-:W-:-:S03]  /*23be0*/  MOV R7, R19 ;  /* 0x0000001300077202 */ /* 0x000fc60000000f00 */
[----:B------:R-:W-:Y:S01]  /*23bf0*/  IMAD.X R18, R18, 0x1, R2, P1 ;  /* 0x0000000112127824 */ /* 0x000fe200008e0602 */
[----:B------:R1:W-:Y:S04]  /*23c00*/  STL [R1+0xa30], R17 ;  /* 0x000a301101007387 */ /* 0x0003e80000100800 */
[----:B------:R2:W-:Y:S01]  /*23c10*/  LDGSTS.E [R4+0x2900], desc[UR28][R6.64], P0 ;  /* 0x0290000006047fae */ /* 0x0005e200081a101c */
[----:B------:R-:W-:-:S03]  /*23c20*/  IADD3 R10, P2, PT, R10, R0, RZ ;  /* 0x000000000a0a7210 */ /* 0x000fc60007f5e0ff */
[----:B------:R-:W-:Y:S02]  /*23c30*/  STL [R1+0xa2c], R18 ;  /* 0x000a2c1201007387 */ /* 0x000fe40000100800 */
[----:B------:R-:W-:Y:S02]  /*23c40*/  IMAD.X R14, R14, 0x1, R2, P2 ;  /* 0x000000010e0e7824 */ /* 0x000fe400010e0602 */
[----:B------:R-:W-:Y:S01]  /*23c50*/  STL [R1+0xa38], R10 ;  /* 0x000a380a01007387 */ /* 0x000fe20000100800 */
[----:B--2---:R-:W-:-:S03]  /*23c60*/  MOV R6, R17 ;  /* 0x0000001100067202 */ /* 0x004fc60000000f00 */
[----:B-1----:R-:W2:Y:S04]  /*23c70*/  LDL.LU R17, [R1+0xa58] ;  /* 0x000a580001117983 */ /* 0x002ea80000300800 */
[----:B------:R1:W-:Y:S04]  /*23c80*/  STL [R1+0xa34], R14 ;  /* 0x000a340e01007387 */ /* 0x0003e80000100800 */
[----:B------:R-:W2:Y:S01]  /*23c90*/  LDL.LU R21, [R1+0xb28] ;  /* 0x000b280001157983 */ /* 0x000ea20000300800 */
[----:B------:R-:W-:-:S03]  /*23ca0*/  IMAD.MOV.U32 R7, RZ, RZ, R18 ;  /* 0x000000ffff077224 */ /* 0x000fc600078e0012 */
[----:B------:R-:W2:Y:S04]  /*23cb0*/  LDL.LU R20, [R1+0xa54] ;  /* 0x000a540001147983 */ /* 0x000ea80000300800 */
[----:B------:R1:W-:Y:S04]  /*23cc0*/  LDGSTS.E [R4+0x2a00], desc[UR28][R6.64], P0 ;  /* 0x02a0000006047fae */ /* 0x0003e800081a101c */
[----:B------:R-:W2:Y:S01]  /*23cd0*/  LDL.LU R22, [R1+0xb24] ;  /* 0x000b240001167983 */ /* 0x000ea20000300800 */
[----:B-1----:R-:W-:Y:S01]  /*23ce0*/  MOV R7, R14 ;  /* 0x0000000e00077202 */ /* 0x002fe20000000f00 */
[----:B------:R-:W-:-:S02]  /*23cf0*/  IMAD.MOV.U32 R6, RZ, RZ, R10 ;  /* 0x000000ffff067224 */ /* 0x000fc400078e000a */
[----:B------:R-:W2:Y:S04]  /*23d00*/  LDL.LU R14, [R1+0xb30] ;  /* 0x000b3000010e7983 */ /* 0x000ea80000300800 */
[----:B------:R-:W2:Y:S04]  /*23d10*/  LDL.LU R10, [R1+0xb38] ;  /* 0x000b3800010a7983 */ /* 0x000ea80000300800 */
[----:B------:R1:W-:Y:S01]  /*23d20*/  LDGSTS.E [R4+0x2b00], desc[UR28][R6.64], P0 ;  /* 0x02b0000006047fae */ /* 0x0003e200081a101c */
[-C--:B---3--:R-:W-:Y:S02]  /*23d30*/  IADD3 R13, P1, PT, R13, R0.reuse, RZ ;  /* 0x000000000d0d7210 */ /* 0x088fe40007f3e0ff */
[----:B------:R-:W-:-:S03]  /*23d40*/  IADD3 R11, P2, PT, R11, R0, RZ ;  /* 0x000000000b0b7210 */ /* 0x000fc60007f5e0ff */
[----:B------:R3:W-:Y:S01]  /*23d50*/  STL [R1+0xa40], R13 ;  /* 0x000a400d01007387 */ /* 0x0007e20000100800 */
[----:B-1----:R-:W-:Y:S01]  /*23d60*/  MOV R6, R13 ;  /* 0x0000000d00067202 */ /* 0x002fe20000000f00 */
[----:B------:R-:W-:-:S05]  /*23d70*/  IMAD.X R16, R16, 0x1, R2, P1 ;  /* 0x0000000110107824 */ /* 0x000fca00008e0602 */
[----:B------:R-:W-:Y:S01]  /*23d80*/  STL [R1+0xa3c], R16 ;  /* 0x000a3c1001007387 */ /* 0x000fe20000100800 */
[----:B------:R-:W-:-:S03]  /*23d90*/  IMAD.X R12, R12, 0x1, R2, P2 ;  /* 0x000000010c0c7824 */ /* 0x000fc600010e0602 */
[----:B------:R1:W-:Y:S04]  /*23da0*/  STL [R1+0xa48], R11 ;  /* 0x000a480b01007387 */ /* 0x0003e80000100800 */
[----:B------:R-:W2:Y:S04]  /*23db0*/  LDL.LU R18, [R1+0xb2c] ;  /* 0x000b2c0001127983 */ /* 0x000ea80000300800 */
[----:B------:R1:W-:Y:S04]  /*23dc0*/  STL [R1+0xa44], R12 ;  /* 0x000a440c01007387 */ /* 0x0003e80000100800 */
[----:B---3--:R-:W3:Y:S01]  /*23dd0*/  LDL.LU R13, [R1+0xb34] ;  /* 0x000b3400010d7983 */ /* 0x008ee20000300800 */
[----:B------:R-:W-:-:S05]  /*23de0*/  IMAD.MOV.U32 R7, RZ, RZ, R16 ;  /* 0x000000ffff077224 */ /* 0x000fca00078e0010 */
[----:B------:R1:W-:Y:S02]  /*23df0*/  LDGSTS.E [R4+0x2c00], desc[UR28][R6.64], P0 ;  /* 0x02c0000006047fae */ /* 0x0003e400081a101c */
[----:B-1----:R-:W-:Y:S01]  /*23e00*/  IMAD.MOV.U32 R6, RZ, RZ, R11 ;  /* 0x000000ffff067224 */ /* 0x002fe200078e000b */
[----:B------:R-:W-:Y:S01]  /*23e10*/  MOV R7, R12 ;  /* 0x0000000c00077202 */ /* 0x000fe20000000f00 */
[----:B------:R-:W3:Y:S04]  /*23e20*/  LDL.LU R11, [R1+0xb40] ;  /* 0x000b4000010b7983 */ /* 0x000ee80000300800 */
[----:B------:R-:W3:Y:S04]  /*23e30*/  LDL.LU R12, [R1+0xb48] ;  /* 0x000b4800010c7983 */ /* 0x000ee80000300800 */
[----:B------:R1:W-:Y:S01]  /*23e40*/  LDGSTS.E [R4+0x2d00], desc[UR28][R6.64], P0 ;  /* 0x02d0000006047fae */ /* 0x0003e200081a101c */
[----:B----4-:R-:W-:-:S05]  /*23e50*/  IADD3 R8, P1, PT, R8, R0, RZ ;  /* 0x0000000008087210 */ /* 0x010fca0007f3e0ff */
[----:B------:R-:W-:Y:S01]  /*23e60*/  STL [R1+0xa50], R8 ;  /* 0x000a500801007387 */ /* 0x000fe20000100800 */
[----:B------:R-:W-:-:S05]  /*23e70*/  IMAD.X R15, R15, 0x1, R2, P1 ;  /* 0x000000010f0f7824 */ /* 0x000fca00008e0602 */
[----:B------:R4:W-:Y:S01]  /*23e80*/  STL [R1+0xa4c], R15 ;  /* 0x000a4c0f01007387 */ /* 0x0009e20000100800 */
[----:B-1----:R-:W-:-:S03]  /*23e90*/  MOV R7, R15 ;  /* 0x0000000f00077202 */ /* 0x002fc60000000f00 */
[----:B----4-:R-:W4:Y:S04]  /*23ea0*/  LDL.LU R15, [R1+0xb3c] ;  /* 0x000b3c00010f7983 */ /* 0x010f280000300800 */
[----:B------:R-:W4:Y:S01]  /*23eb0*/  LDL.LU R19, [R1+0xb44] ;  /* 0x000b440001137983 */ /* 0x000f220000300800 */
[----:B------:R-:W-:Y:S01]  /*23ec0*/  UISETP.GT.AND UP1, UPT, UR11, 0x9, UPT ;  /* 0x000000090b00788c */ /* 0x000fe2000bf24270 */
[----:B------:R-:W-:Y:S02]  /*23ed0*/  IMAD.MOV.U32 R6, RZ, RZ, R8 ;  /* 0x000000ffff067224 */ /* 0x000fe400078e0008 */
[----:B------:R-:W4:Y:S01]  /*23ee0*/  LDL.LU R16, [R1+0xb50] ;  /* 0x000b500001107983 */ /* 0x000f220000300800 */
[----:B--2---:R-:W-:Y:S01]  /*23ef0*/  IADD3 R17, P2, PT, R17, R0, RZ ;  /* 0x0000000011117210 */ /* 0x004fe20007f5e0ff */
[----:B------:R-:W-:-:S02]  /*23f00*/  USEL UR10, URZ, 0x4, !UP1 ;  /* 0x00000004ff0a7887 */ /* 0x000fc4000c800000 */
[----:B------:R1:W-:Y:S02]  /*23f10*/  LDGSTS.E [R4+0x2e00], desc[UR28][R6.64], P0 ;  /* 0x02e0000006047fae */ /* 0x0003e400081a101c */
[----:B------:R-:W-:Y:S02]  /*23f20*/  USEL UR10, UR10, URZ, !UP0 ;  /* 0x000000ff0a0a7287 */ /* 0x000fe4000c000000 */
[----:B------:R-:W2:Y:S01]  /*23f30*/  LDL.LU R8, [R1+0xb58] ;  /* 0x000b580001087983 */ /* 0x000ea20000300800 */
[----:B------:R-:W-:Y:S01]  /*23f40*/  IMAD.X R20, R20, 0x1, R2, P2 ;  /* 0x0000000114147824 */ /* 0x000fe200010e0602 */
[----:B------:R-:W-:Y:S02]  /*23f50*/  IADD3 R21, P3, PT, R21, R0, RZ ;  /* 0x0000000015157210 */ /* 0x000fe40007f7e0ff */
[----:B-1----:R-:W-:Y:S01]  /*23f60*/  MOV R6, R17 ;  /* 0x0000001100067202 */ /* 0x002fe20000000f00 */
[----:B------:R-:W-:Y:S01]  /*23f70*/  IMAD.MOV.U32 R7, RZ, RZ, R20 ;  /* 0x000000ffff077224 */ /* 0x000fe200078e0014 */
[----:B------:R-:W-:Y:S01]  /*23f80*/  ISETP.NE.U32.AND P1, PT, RZ, UR10, PT ;  /* 0x0000000aff007c0c */ /* 0x000fe2000bf25070 */
[----:B------:R-:W-:Y:S01]  /*23f90*/  STL [R1+0xa58], R17 ;  /* 0x000a581101007387 */ /* 0x000fe20000100800 */
[----:B------:R-:W-:-:S03]  /*23fa0*/  IMAD.X R22, R22, 0x1, R2, P3 ;  /* 0x0000000116167824 */ /* 0x000fc600018e0602 */
[----:B------:R1:W-:Y:S04]  /*23fb0*/  STL [R1+0xa54], R20 ;  /* 0x000a541401007387 */ /* 0x0003e80000100800 */
[----:B------:R1:W-:Y:S04]  /*23fc0*/  LDGSTS.E [R4+0x2f00], desc[UR28][R6.64], P0 ;  /* 0x02f0000006047fae */ /* 0x0003e800081a101c */
[----:B------:R-:W-:Y:S01]  /*23fd0*/  STL [R1+0xb28], R21 ;  /* 0x000b281501007387 */ /* 0x000fe20000100800 */
[----:B------:R-:W-:-:S03]  /*23fe0*/  IADD3 R14, P0, PT, R14, R0, RZ ;  /* 0x000000000e0e7210 */ /* 0x000fc60007f1e0ff */
[----:B-1----:R-:W2:Y:S01]  /*23ff0*/  LDL.LU R20, [R1+0xb4c] ;  /* 0x000b4c0001147983 */ /* 0x002ea20000300800 */
[----:B------:R-:W-:Y:S01]  /*24000*/  IADD3 R10, P2, PT, R10, R0, RZ ;  /* 0x000000000a0a7210 */ /* 0x000fe20007f5e0ff */
[----:B------:R-:W-:Y:S01]  /*24010*/  IMAD.MOV.U32 R6, RZ, RZ, R21 ;  /* 0x000000ffff067224 */ /* 0x000fe200078e0015 */
[----:B------:R-:W-:Y:S01]  /*24020*/  MOV R7, R22 ;  /* 0x0000001600077202 */ /* 0x000fe20000000f00 */
[----:B------:R-:W-:Y:S04]  /*24030*/  STL [R1+0xb24], R22 ;  /* 0x000b241601007387 */ /* 0x000fe80000100800 */
[----:B------:R-:W2:Y:S04]  /*24040*/  LDL.LU R17, [R1+0xb54] ;  /* 0x000b540001117983 */ /* 0x000ea80000300800 */
[----:B------:R1:W-:Y:S04]  /*24050*/  STL [R1+0xb30], R14 ;  /* 0x000b300e01007387 */ /* 0x0003e80000100800 */
[----:B------:R1:W-:Y:S02]  /*24060*/  LDGSTS.E [R4+0x4800], desc[UR28][R6.64], P1 ;  /* 0x0480000006047fae */ /* 0x0003e400089a101c */
[----:B-1----:R-:W-:Y:S01]  /*24070*/  MOV R6, R14 ;  /* 0x0000000e00067202 */ /* 0x002fe20000000f00 */
[----:B------:R-:W-:-:S05]  /*24080*/  IMAD.X R18, R18, 0x1, R2, P0 ;  /* 0x0000000112127824 */ /* 0x000fca00000e0602 */
[----:B------:R1:W-:Y:S01]  /*24090*/  STL [R1+0xb2c], R18 ;  /* 0x000b2c1201007387 */ /* 0x0003e20000100800 */
[----:B---3--:R-:W-:-:S03]  /*240a0*/  IMAD.X R13, R13, 0x1, R2, P2 ;  /* 0x000000010d0d7824 */ /* 0x008fc600010e0602 */
[----:B------:R-:W-:Y:S04]  /*240b0*/  STL [R1+0xb38], R10 ;  /* 0x000b380a01007387 */ /* 0x000fe80000100800 */
[----:B------:R-:W3:Y:S01]  /*240c0*/  LDL.LU R14, [R1+0xb60] ;  /* 0x000b6000010e7983 */ /* 0x000ee20000300800 */
[----:B------:R-:W-:-:S03]  /*240d0*/  IMAD.MOV.U32 R7, RZ, RZ, R18 ;  /* 0x000000ffff077224 */ /* 0x000fc600078e0012 */
[----:B------:R1:W-:Y:S04]  /*240e0*/  STL [R1+0xb34], R13 ;  /* 0x000b340d01007387 */ /* 0x0003e80000100800 */
[----:B-1----:R-:W3:Y:S04]  /*240f0*/  LDL.LU R18, [R1+0xb5c] ;  /* 0x000b5c0001127983 */ /* 0x002ee80000300800 */
[----:B------:R1:W-:Y:S01]  /*24100*/  LDGSTS.E [R4+0x4900], desc[UR28][R6.64], P1 ;  /* 0x0490000006047fae */ /* 0x0003e200089a101c */
[-C--:B------:R-:W-:Y:S02]  /*24110*/  IADD3 R11, P0, PT, R11, R0.reuse, RZ ;  /* 0x000000000b0b7210 */ /* 0x080fe40007f1e0ff */
[----:B------:R-:W-:Y:S01]  /*24120*/  IADD3 R12, P2, PT, R12, R0, RZ ;  /* 0x000000000c0c7210 */ /* 0x000fe20007f5e0ff */
[----:B-1----:R-:W-:Y:S01]  /*24130*/  IMAD.MOV.U32 R6, RZ, RZ, R10 ;  /* 0x000000ffff067224 */ /* 0x002fe200078e000a */
[----:B------:R-:W-:-:S02]  /*24140*/  MOV R7, R13 ;  /* 0x0000000d00077202 */ /* 0x000fc40000000f00 */
[----:B------:R-:W3:Y:S04]  /*24150*/  LDL.LU R13, [R1+0xc28] ;  /* 0x000c2800010d7983 */ /* 0x000ee80000300800 */
[----:B------:R-:W3:Y:S04]  /*24160*/  LDL.LU R10, [R1+0xc30] ;  /* 0x000c3000010a7983 */ /* 0x000ee80000300800 */
[----:B------:R-:W-:Y:S04]  /*24170*/  STL [R1+0xb40], R11 ;  /* 0x000b400b01007387 */ /* 0x000fe80000100800 */
[----:B------:R1:W-:Y:S02]  /*24180*/  LDGSTS.E [R4+0x4a00], desc[UR28][R6.64], P1 ;  /* 0x04a0000006047fae */ /* 0x0003e400089a101c */
[----:B-1----:R-:W-:Y:S01]  /*24190*/  MOV R6, R11 ;  /* 0x0000000b00067202 */ /* 0x002fe20000000f00 */
[----:B----4-:R-:W-:-:S04]  /*241a0*/  IMAD.X R15, R15, 0x1, R2, P0 ;  /* 0x000000010f0f7824 */ /* 0x010fc800000e0602 */
[----:B------:R-:W-:Y:S01]  /*241b0*/  IMAD.MOV.U32 R7, RZ, RZ, R15 ;  /* 0x000000ffff077224 */ /* 0x000fe200078e000f */
[----:B------:R1:W-:Y:S01]  /*241c0*/  STL [R1+0xb3c], R15 ;  /* 0x000b3c0f01007387 */ /* 0x0003e20000100800 */
[----:B------:R-:W-:-:S03]  /*241d0*/  IMAD.X R19, R19, 0x1, R2, P2 ;  /* 0x0000000113137824 */ /* 0x000fc600010e0602 */
[----:B------:R-:W-:Y:S01]  /*241e0*/  STL [R1+0xb48], R12 ;  /* 0x000b480c01007387 */ /* 0x000fe20000100800 */
[----:B------:R-:W-:-:S03]  /*241f0*/  IADD3 R16, P0, PT, R16, R0, RZ ;  /* 0x0000000010107210 */ /* 0x000fc60007f1e0ff */
[----:B------:R4:W-:Y:S04]  /*24200*/  LDGSTS.E [R4+0x4b00], desc[UR28][R6.64], P1 ;  /* 0x04b0000006047fae */ /* 0x0009e800089a101c */
[----:B-1----:R-:W3:Y:S04]  /*24210*/  LDL.LU R15, [R1+0xc24] ;  /* 0x000c2400010f7983 */ /* 0x002ee80000300800 */
[----:B------:R1:W-:Y:S04]  /*24220*/  STL [R1+0xb44], R19 ;  /* 0x000b441301007387 */ /* 0x0003e80000100800 */
[----:B------:R-:W3:Y:S01]  /*24230*/  LDL.LU R11, [R1+0xc2c] ;  /* 0x000c2c00010b7983 */ /* 0x000ee20000300800 */
[----:B----4-:R-:W-:Y:S01]  /*24240*/  IMAD.MOV.U32 R6, RZ, RZ, R12 ;  /* 0x000000ffff067224 */ /* 0x010fe200078e000c */
[----:B------:R-:W-:-:S02]  /*24250*/  MOV R7, R19 ;  /* 0x0000001300077202 */ /* 0x000fc40000000f00 */
[----:B--2---:R-:W-:Y:S01]  /*24260*/  IADD3 R8, P2, PT, R8, R0, RZ ;  /* 0x0000000008087210 */ /* 0x004fe20007f5e0ff */
[----:B-1----:R-:W2:Y:S04]  /*24270*/  LDL.LU R19, [R1+0xc38] ;  /* 0x000c380001137983 */ /* 0x002ea80000300800 */
[----:B------:R-:W4:Y:S04]  /*24280*/  LDL.LU R12, [R1+0xc40] ;  /* 0x000c4000010c7983 */ /* 0x000f280000300800 */
[----:B------:R-:W-:Y:S04]  /*24290*/  STL [R1+0xb50], R16 ;  /* 0x000b501001007387 */ /* 0x000fe80000100800 */
[----:B------:R1:W-:Y:S01]  /*242a0*/  LDGSTS.E [R4+0x4c00], desc[UR28][R6.64], P1 ;  /* 0x04c0000006047fae */ /* 0x0003e200089a101c */
[----:B------:R-:W-:-:S05]  /*242b0*/  IMAD.X R20, R20, 0x1, R2, P0 ;  /* 0x0000000114147824 */ /* 0x000fca00000e0602 */
[----:B------:R1:W-:Y:S04]  /*242c0*/  STL [R1+0xb4c], R20 ;  /* 0x000b4c1401007387 */ /* 0x0003e80000100800 */
[----:B------:R-:W-:Y:S01]  /*242d0*/  STL [R1+0xb58], R8 ;  /* 0x000b580801007387 */ /* 0x000fe20000100800 */
[----:B-1----:R-:W-:Y:S01]  /*242e0*/  IMAD.MOV.U32 R7, RZ, RZ, R20 ;  /* 0x000000ffff077224 */ /* 0x002fe200078e0014 */
[----:B------:R-:W-:Y:S02]  /*242f0*/  MOV R6, R16 ;  /* 0x0000001000067202 */ /* 0x000fe40000000f00 */
[----:B------:R-:W4:Y:S01]  /*24300*/  LDL.LU R20, [R1+0xc34] ;  /* 0x000c340001147983 */ /* 0x000f220000300800 */
[----:B------:R-:W-:-:S03]  /*24310*/  IMAD.X R17, R17, 0x1, R2, P2 ;  /* 0x0000000111117824 */ /* 0x000fc600010e0602 */
[----:B------:R1:W-:Y:S04]  /*24320*/  LDGSTS.E [R4+0x4d00], desc[UR28][R6.64], P1 ;  /* 0x04d0000006047fae */ /* 0x0003e800089a101c */
[----:B------:R1:W-:Y:S04]  /*24330*/  STL [R1+0xb54], R17 ;  /* 0x000b541101007387 */ /* 0x0003e80000100800 */
[----:B------:R-:W4:Y:S01]  /*24340*/  LDL.LU R16, [R1+0xc3c] ;  /* 0x000c3c0001107983 */ /* 0x000f220000300800 */
[----:B-1----:R-:W-:Y:S01]  /*24350*/  IMAD.MOV.U32 R6, RZ, RZ, R8 ;  /* 0x000000ffff067224 */ /* 0x002fe200078e0008 */
[----:B------:R-:W-:-:S02]  /*24360*/  MOV R7, R17 ;  /* 0x0000001100077202 */ /* 0x000fc40000000f00 */
[----:B------:R-:W4:Y:S04]  /*24370*/  LDL.LU R17, [R1+0xc48] ;  /* 0x000c480001117983 */ /* 0x000f280000300800 */
[----:B------:R-:W4:Y:S04]  /*24380*/  LDL.LU R8, [R1+0xc50] ;  /* 0x000c500001087983 */ /* 0x000f280000300800 */
[----:B------:R1:W-:Y:S01]  /*24390*/  LDGSTS.E [R4+0x4e00], desc[UR28][R6.64], P1 ;  /* 0x04e0000006047fae */ /* 0x0003e200089a101c */
[----:B---3--:R-:W-:-:S05]  /*243a0*/  IADD3 R14, P0, PT, R14, R0, RZ ;  /* 0x000000000e0e7210 */ /* 0x008fca0007f1e0ff */
[----:B------:R-:W-:Y:S01]  /*243b0*/  IMAD.X R18, R18, 0x1, R2, P0 ;  /* 0x0000000112127824 */ /* 0x000fe200000e0602 */
[----:B------:R-:W-:Y:S04]  /*243c0*/  STL [R1+0xb60], R14 ;  /* 0x000b600e01007387 */ /* 0x000fe80000100800 */
[----:B------:R3:W-:Y:S01]  /*243d0*/  STL [R1+0xb5c], R18 ;  /* 0x000b5c1201007387 */ /* 0x0007e20000100800 */
[----:B-1----:R-:W-:Y:S01]  /*243e0*/  MOV R7, R18 ;  /* 0x0000001200077202 */ /* 0x002fe20000000f00 */
[----:B------:R-:W-:-:S05]  /*243f0*/  IMAD.MOV.U32 R6, RZ, RZ, R14 ;  /* 0x000000ffff067224 */ /* 0x000fca00078e000e */
[----:B------:R1:W-:Y:S04]  /*24400*/  LDGSTS.E [R4+0x4f00], desc[UR28][R6.64], P1 ;  /* 0x04f0000006047fae */ /* 0x0003e800089a101c */
[----:B---3--:R-:W3:Y:S04]  /*24410*/  LDL.LU R18, [R1+0xc44] ;  /* 0x000c440001127983 */ /* 0x008ee80000300800 */
[----:B------:R-:W3:Y:S01]  /*24420*/  LDL.LU R14, [R1+0xc4c] ;  /* 0x000c4c00010e7983 */ /* 0x000ee20000300800 */
[-C--:B------:R-:W-:Y:S02]  /*24430*/  IADD3 R13, P1, PT, R13, R0.reuse, RZ ;  /* 0x000000000d0d7210 */ /* 0x080fe40007f3e0ff */
[----:B------:R-:W-:-:S03]  /*24440*/  IADD3 R10, P2, PT, R10, R0, RZ ;  /* 0x000000000a0a7210 */ /* 0x000fc60007f5e0ff */
[----:B------:R2:W-:Y:S01]  /*24450*/  STL [R1+0xc28], R13 ;  /* 0x000c280d01007387 */ /* 0x0005e20000100800 */
[----:B-1----:R-:W-:Y:S01]  /*24460*/  MOV R6, R13 ;  /* 0x0000000d00067202 */ /* 0x002fe20000000f00 */
[----:B------:R-:W-:-:S05]  /*24470*/  IMAD.X R15, R15, 0x1, R2, P1 ;  /* 0x000000010f0f7824 */ /* 0x000fca00008e0602 */
[----:B------:R1:W-:Y:S01]  /*24480*/  STL [R1+0xc24], R15 ;  /* 0x000c240f01007387 */ /* 0x0003e20000100800 */
[----:B------:R-:W-:-:S03]  /*24490*/  IMAD.X R11, R11, 0x1, R2, P2 ;  /* 0x000000010b0b7824 */ /* 0x000fc600010e0602 */
[----:B------:R1:W-:Y:S04]  /*244a0*/  STL [R1+0xc30], R10 ;  /* 0x000c300a01007387 */ /* 0x0003e80000100800 */
[----:B--2---:R-:W2:Y:S01]  /*244b0*/  LDL.LU R13, [R1+0xc58] ;  /* 0x000c5800010d7983 */ /* 0x004ea20000300800 */
[----:B------:R-:W-:-:S03]  /*244c0*/  IMAD.MOV.U32 R7, RZ, RZ, R15 ;  /* 0x000000ffff077224 */ /* 0x000fc600078e000f */
[----:B------:R4:W-:Y:S04]  /*244d0*/  STL [R1+0xc2c], R11 ;  /* 0x000c2c0b01007387 */ /* 0x0009e80000100800 */
[----:B-1----:R-:W2:Y:S01]  /*244e0*/  LDL.LU R15, [R1+0xc54] ;  /* 0x000c5400010f7983 */ /* 0x002ea20000300800 */
[----:B------:R-:W-:-:S04]  /*244f0*/  UISETP.GT.AND UP1, UPT, UR11, 0xd, UPT ;  /* 0x0000000d0b00788c */ /* 0x000fc8000bf24270 */
[----:B------:R-:W-:-:S04]  /*24500*/  USEL UR10, URZ, 0x4, !UP1 ;  /* 0x00000004ff0a7887 */ /* 0x000fc8000c800000 */
[----:B------:R-:W-:-:S06]  /*24510*/  USEL UR10, UR10, URZ, !UP0 ;  /* 0x000000ff0a0a7287 */ /* 0x000fcc000c000000 */
[----:B------:R-:W-:Y:S02]  /*24520*/  ISETP.NE.U32.AND P0, PT, RZ, UR10, PT ;  /* 0x0000000aff007c0c */ /* 0x000fe4000bf05070 */
[-C--:B------:R-:W-:Y:S02]  /*24530*/  IADD3 R19, P1, PT, R19, R0.reuse, RZ ;  /* 0x0000000013137210 */ /* 0x080fe40007f3e0ff */
[----:B----4-:R-:W-:-:S03]  /*24540*/  IADD3 R12, P2, PT, R12, R0, RZ ;  /* 0x000000000c0c7210 */ /* 0x010fc60007f5e0ff */
[----:B------:R-:W-:-:S06]  /*24550*/  IMAD.X R20, R20, 0x1, R2, P1 ;  /* 0x0000000114147824 */ /* 0x000fcc00008e0602 */
[----:B------:R1:W-:Y:S02]  /*24560*/  LDGSTS.E [R4+0x6800], desc[UR28][R6.64], P0 ;  /* 0x0680000006047fae */ /* 0x0003e400081a101c */
[----:B-1----:R-:W-:Y:S01]  /*24570*/  IMAD.MOV.U32 R6, RZ, RZ, R10 ;  /* 0x000000ffff067224 */ /* 0x002fe200078e000a */
[----:B------:R-:W-:Y:S01]  /*24580*/  MOV R7, R11 ;  /* 0x0000000b00077202 */ /* 0x000fe20000000f00 */
[----:B------:R-:W4:Y:S04]  /*24590*/  LDL.LU R10, [R1+0xc60] ;  /* 0x000c6000010a7983 */ /* 0x000f280000300800 */
[----:B------:R-:W4:Y:S04]  /*245a0*/  LDL.LU R11, [R1+0xd28] ;  /* 0x000d2800010b7983 */ /* 0x000f280000300800 */
[----:B------:R-:W-:Y:S04]  /*245b0*/  STL [R1+0xc38], R19 ;  /* 0x000c381301007387 */ /* 0x000fe80000100800 */
[----:B------:R1:W-:Y:S04]  /*245c0*/  LDGSTS.E [R4+0x6900], desc[UR28][R6.64], P0 ;  /* 0x0690000006047fae */ /* 0x0003e800081a101c */
[----:B------:R1:W-:Y:S04]  /*245d0*/  STL [R1+0xc34], R20 ;  /* 0x000c341401007387 */ /* 0x0003e80000100800 */
[----:B------:R-:W-:Y:S01]  /*245e0*/  STL [R1+0xc40], R12 ;  /* 0x000c400c01007387 */ /* 0x000fe20000100800 */
[----:B-1----:R-:W-:-:S03]  /*245f0*/  IMAD.MOV.U32 R7, RZ, RZ, R20 ;  /* 0x000000ffff077224 */ /* 0x002fc600078e0014 */
[----:B------:R-:W4:Y:S01]  /*24600*/  LDL.LU R20, [R1+0xc5c] ;  /* 0x000c5c0001147983 */ /* 0x000f220000300800 */
[----:B------:R-:W-:Y:S01]  /*24610*/  MOV R6, R19 ;  /* 0x0000001300067202 */ /* 0x000fe20000000f00 */
[----:B------:R-:W-:Y:S01]  /*24620*/  IMAD.X R16, R16, 0x1, R2, P2 ;  /* 0x0000000110107824 */ /* 0x000fe200010e0602 */
[----:B------:R-:W-:-:S03]  /*24630*/  IADD3 R17, P1, PT, R17, R0, RZ ;  /* 0x0000000011117210 */ /* 0x000fc60007f3e0ff */
[----:B------:R1:W-:Y:S01]  /*24640*/  LDGSTS.E [R4+0x6a00], desc[UR28][R6.64], P0 ;  /* 0x06a0000006047fae */ /* 0x0003e200081a101c */
[----:B------:R-:W-:-:S03]  /*24650*/  IADD3 R8, P2, PT, R8, R0, RZ ;  /* 0x0000000008087210 */ /* 0x000fc60007f5e0ff */
[----:B------:R1:W-:Y:S04]  /*24660*/  STL [R1+0xc3c], R16 ;  /* 0x000c3c1001007387 */ /* 0x0003e80000100800 */
[----:B------:R-:W4:Y:S01]  /*24670*/  LDL.LU R19, [R1+0xd24] ;  /* 0x000d240001137983 */ /* 0x000f220000300800 */
[----:B-1----:R-:W-:Y:S01]  /*24680*/  IMAD.MOV.U32 R6, RZ, RZ, R12 ;  /* 0x000000ffff067224 */ /* 0x002fe200078e000c */
[----:B------:R-:W-:Y:S02]  /*24690*/  MOV R7, R16 ;  /* 0x0000001000077202 */ /* 0x000fe40000000f00 */
[----:B------:R-:W4:Y:S04]  /*246a0*/  LDL.LU R16, [R1+0xd30] ;  /* 0x000d300001107983 */ /* 0x000f280000300800 */
[----:B------:R-:W4:Y:S01]  /*246b0*/  LDL.LU R12, [R1+0xd38] ;  /* 0x000d3800010c7983 */ /* 0x000f220000300800 */
[----:B---3--:R-:W-:-:S03]  /*246c0*/  IMAD.X R18, R18, 0x1, R2, P1 ;  /* 0x0000000112127824 */ /* 0x008fc600008e0602 */
[----:B------:R-:W-:Y:S04]  /*246d0*/  STL [R1+0xc48], R17 ;  /* 0x000c481101007387 */ /* 0x000fe80000100800 */
[----:B------:R1:W-:Y:S01]  /*246e0*/  LDGSTS.E [R4+0x6b00], desc[UR28][R6.64], P0 ;  /* 0x06b0000006047fae */ /* 0x0003e200081a101c */
[----:B------:R-:W-:-:S03]  /*246f0*/  IMAD.X R14, R14, 0x1, R2, P2 ;  /* 0x000000010e0e7824 */ /* 0x000fc600010e0602 */
[----:B------:R3:W-:Y:S04]  /*24700*/  STL [R1+0xc44], R18 ;  /* 0x000c441201007387 */ /* 0x0007e80000100800 */
[----:B------:R-:W-:Y:S01]  /*24710*/  STL [R1+0xc50], R8 ;  /* 0x000c500801007387 */ /* 0x000fe20000100800 */
[----:B-1----:R-:W-:-:S03]  /*24720*/  IMAD.MOV.U32 R7, RZ, RZ, R18 ;  /* 0x000000ffff077224 */ /* 0x002fc600078e0012 */
[----:B---3--:R-:W3:Y:S01]  /*24730*/  LDL.LU R18, [R1+0xd2c] ;  /* 0x000d2c0001127983 */ /* 0x008ee20000300800 */
[----:B------:R-:W-:-:S03]  /*24740*/  MOV R6, R17 ;  /* 0x0000001100067202 */ /* 0x000fc60000000f00 */
[----:B------:R1:W-:Y:S04]  /*24750*/  STL [R1+0xc4c], R14 ;  /* 0x000c4c0e01007387 */ /* 0x0003e80000100800 */
[----:B------:R-:W3:Y:S04]  /*24760*/  LDL.LU R17, [R1+0xd34] ;  /* 0x000d340001117983 */ /* 0x000ee80000300800 */
[----:B------:R1:W-:Y:S02]  /*24770*/  LDGSTS.E [R4+0x6c00], desc[UR28][R6.64], P0 ;  /* 0x06c0000006047fae */ /* 0x0003e400081a101c */
[----:B-1----:R-:W-:Y:S01]  /*24780*/  IMAD.MOV.U32 R6, RZ, RZ, R8 ;  /* 0x000000ffff067224 */ /* 0x002fe200078e0008 */
[----:B------:R-:W-:-:S02]  /*24790*/  MOV R7, R14 ;  /* 0x0000000e00077202 */ /* 0x000fc40000000f00 */
[----:B------:R-:W3:Y:S04]  /*247a0*/  LDL.LU R14, [R1+0xd40] ;  /* 0x000d4000010e7983 */ /* 0x000ee80000300800 */
[----:B------:R-:W3:Y:S04]  /*247b0*/  LDL.LU R8, [R1+0xd48] ;  /* 0x000d480001087983 */ /* 0x000ee80000300800 */
[----:B------:R1:W-:Y:S01]  /*247c0*/  LDGSTS.E [R4+0x6d00], desc[UR28][R6.64], P0 ;  /* 0x06d0000006047fae */ /* 0x0003e200081a101c */
[----:B--2---:R-:W-:-:S05]  /*247d0*/  IADD3 R13, P1, PT, R13, R0, RZ ;  /* 0x000000000d0d7210 */ /* 0x004fca0007f3e0ff */
[----:B------:R-:W-:Y:S01]  /*247e0*/  IMAD.X R15, R15, 0x1, R2, P1 ;  /* 0x000000010f0f7824 */ /* 0x000fe200008e0602 */
[----:B------:R-:W-:Y:S04]  /*247f0*/  STL [R1+0xc58], R13 ;  /* 0x000c580d01007387 */ /* 0x000fe80000100800 */
[----:B------:R2:W-:Y:S01]  /*24800*/  STL [R1+0xc54], R15 ;  /* 0x000c540f01007387 */ /* 0x0005e20000100800 */
[----:B-1----:R-:W-:Y:S01]  /*24810*/  MOV R7, R15 ;  /* 0x0000000f00077202 */ /* 0x002fe20000000f00 */
[----:B------:R-:W-:Y:S01]  /*24820*/  IMAD.MOV.U32 R6, RZ, RZ, R13 ;  /* 0x000000ffff067224 */ /* 0x000fe200078e000d */
[----:B------:R-:W-:Y:S01]  /*24830*/  UISETP.GT.AND UP1, UPT, UR11, 0x11, UPT ;  /* 0x000000110b00788c */ /* 0x000fe2000bf24270 */
[----:B--2---:R-:W2:Y:S04]  /*24840*/  LDL.LU R15, [R1+0xd3c] ;  /* 0x000d3c00010f7983 */ /* 0x004ea80000300800 */
[----:B------:R-:W2:Y:S01]  /*24850*/  LDL.LU R13, [R1+0xd44] ;  /* 0x000d4400010d7983 */ /* 0x000ea20000300800 */
[----:B------:R-:W-:-:S03]  /*24860*/  USEL UR10, URZ, 0x4, !UP1 ;  /* 0x00000004ff0a7887 */ /* 0x000fc6000c800000 */
[----:B------:R1:W-:Y:S01]  /*24870*/  LDGSTS.E [R4+0x6e00], desc[UR28][R6.64], P0 ;  /* 0x06e0000006047fae */ /* 0x0003e200081a101c */
[----:B------:R-:W-:-:S06]  /*24880*/  USEL UR10, UR10, URZ, !UP0 ;  /* 0x000000ff0a0a7287 */ /* 0x000fcc000c000000 */
[----:B------:R-:W-:Y:S02]  /*24890*/  ISETP.NE.U32.AND P1, PT, RZ, UR10, PT ;  /* 0x0000000aff007c0c */ /* 0x000fe4000bf25070 */
[-C--:B----4-:R-:W-:Y:S02]  /*248a0*/  IADD3 R10, P2, PT, R10, R0.reuse, RZ ;  /* 0x000000000a0a7210 */ /* 0x090fe40007f5e0ff */
[----:B------:R-:W-:Y:S02]  /*248b0*/  IADD3 R11, P3, PT, R11, R0, RZ ;  /* 0x000000000b0b7210 */ /* 0x000fe40007f7e0ff */
[----:B-1----:R-:W-:Y:S01]  /*248c0*/  MOV R6, R10 ;  /* 0x0000000a00067202 */ /* 0x002fe20000000f00 */
[----:B------:R1:W-:Y:S01]  /*248d0*/  STL [R1+0xc60], R10 ;  /* 0x000c600a01007387 */ /* 0x0003e20000100800 */
[----:B------:R-:W-:-:S04]  /*248e0*/  IMAD.X R20, R20, 0x1, R2, P2 ;  /* 0x0000000114147824 */ /* 0x000fc800010e0602 */
[----:B------:R-:W-:Y:S01]  /*248f0*/  IMAD.MOV.U32 R7, RZ, RZ, R20 ;  /* 0x000000ffff077224 */ /* 0x000fe200078e0014 */
[----:B------:R-:W-:Y:S04]  /*24900*/  STL [R1+0xc5c], R20 ;  /* 0x000c5c1401007387 */ /* 0x000fe80000100800 */
[----:B------:R4:W-:Y:S04]  /*24910*/  LDGSTS.E [R4+0x6f00], desc[UR28][R6.64], P0 ;  /* 0x06f0000006047fae */ /* 0x0009e800081a101c */
[----:B------:R1:W-:Y:S01]  /*24920*/  STL [R1+0xd28], R11 ;  /* 0x000d280b01007387 */ /* 0x0003e20000100800 */
[----:B------:R-:W-:-:S03]  /*24930*/  IMAD.X R19, R19, 0x1, R2, P3 ;  /* 0x0000000113137824 */ /* 0x000fc600018e0602 */
[----:B------:R-:W2:Y:S01]  /*24940*/  LDL.LU R21, [R1+0xd50] ;  /* 0x000d500001157983 */ /* 0x000ea20000300800 */
[----:B------:R-:W-:-:S03]  /*24950*/  IADD3 R16, P0, PT, R16, R0, RZ ;  /* 0x0000000010107210 */ /* 0x000fc60007f1e0ff */
[----:B------:R-:W-:Y:S01]  /*24960*/  STL [R1+0xd24], R19 ;  /* 0x000d241301007387 */ /* 0x000fe20000100800 */
[----:B----4-:R-:W-:Y:S01]  /*24970*/  IMAD.MOV.U32 R6, RZ, RZ, R11 ;  /* 0x000000ffff067224 */ /* 0x010fe200078e000b */
[----:B------:R-:W-:Y:S02]  /*24980*/  MOV R7, R19 ;  /* 0x0000001300077202 */ /* 0x000fe40000000f00 */
[----:B-1----:R-:W4:Y:S01]  /*24990*/  LDL.LU R10, [R1+0xd58] ;  /* 0x000d5800010a7983 */ /* 0x002f220000300800 */
[----:B------:R-:W-:-:S03]  /*249a0*/  IADD3 R12, P2, PT, R12, R0, RZ ;  /* 0x000000000c0c7210 */ /* 0x000fc60007f5e0ff */
[----:B------:R-:W4:Y:S04]  /*249b0*/  LDL.LU R22, [R1+0xd4c] ;  /* 0x000d4c0001167983 */ /* 0x000f280000300800 */
[----:B------:R-:W4:Y:S04]  /*249c0*/  LDL.LU R11, [R1+0xd54] ;  /* 0x000d5400010b7983 */ /* 0x000f280000300800 */
[----:B------:R1:W-:Y:S04]  /*249d0*/  LDGSTS.E [R4+0x8800], desc[UR28][R6.64], P1 ;  /* 0x0880000006047fae */ /* 0x0003e800089a101c */
[----:B------:R1:W-:Y:S01]  /*249e0*/  STL [R1+0xd30], R16 ;  /* 0x000d301001007387 */ /* 0x0003e20000100800 */
[----:B---3--:R-:W-:Y:S01]  /*249f0*/  IMAD.X R18, R18, 0x1, R2, P0 ;  /* 0x0000000112127824 */ /* 0x008fe200000e0602 */
[----:B-1----:R-:W-:-:S03]  /*24a00*/  MOV R6, R16 ;  /* 0x0000001000067202 */ /* 0x002fc60000000f00 */
[----:B------:R-:W-:Y:S01]  /*24a10*/  IMAD.MOV.U32 R7, RZ, RZ, R18 ;  /* 0x000000ffff077224 */ /* 0x000fe200078e0012 */
[----:B------:R-:W-:Y:S01]  /*24a20*/  STL [R1+0xd2c], R18 ;  /* 0x000d2c1201007387 */ /* 0x000fe20000100800 */
[----:B------:R-:W-:-:S03]  /*24a30*/  IMAD.X R17, R17, 0x1, R2, P2 ;  /* 0x0000000111117824 */ /* 0x000fc600010e0602 */
[----:B------:R-:W-:Y:S04]  /*24a40*/  STL [R1+0xd38], R12 ;  /* 0x000d380c01007387 */ /* 0x000fe80000100800 */
[----:B------:R-:W3:Y:S04]  /*24a50*/  LDL.LU R16, [R1+0xd60] ;  /* 0x000d600001107983 */ /* 0x000ee80000300800 */
[----:B------:R1:W-:Y:S04]  /*24a60*/  LDGSTS.E [R4+0x8900], desc[UR28][R6.64], P1 ;  /* 0x0890000006047fae */ /* 0x0003e800089a101c */
[----:B------:R1:W-:Y:S02]  /*24a70*/  STL [R1+0xd34], R17 ;  /* 0x000d341101007387 */ /* 0x0003e40000100800 */
[----:B-1----:R-:W-:-:S02]  /*24a80*/  MOV R7, R17 ;  /* 0x0000001100077202 */ /* 0x002fc40000000f00 */
[----:B------:R-:W3:Y:S01]  /*24a90*/  LDL.LU R17, [R1+0xd5c] ;  /* 0x000d5c0001117983 */ /* 0x000ee20000300800 */
[-C--:B------:R-:W-:Y:S01]  /*24aa0*/  IADD3 R14, P0, PT, R14, R0.reuse, RZ ;  /* 0x000000000e0e7210 */ /* 0x080fe20007f1e0ff */
[----:B------:R-:W-:Y:S01]  /*24ab0*/  IMAD.MOV.U32 R6, RZ, RZ, R12 ;  /* 0x000000ffff067224 */ /* 0x000fe200078e000c */
[----:B------:R-:W-:Y:S01]  /*24ac0*/  IADD3 R8, P2, PT, R8, R0, RZ ;  /* 0x0000000008087210 */ /* 0x000fe20007f5e0ff */
[----:B------:R-:W3:Y:S04]  /*24ad0*/  LDL.LU R19, [R1+0xe28] ;  /* 0x000e280001137983 */ /* 0x000ee80000300800 */
[----:B------:R-:W3:Y:S04]  /*24ae0*/  LDL.LU R12, [R1+0xe30] ;  /* 0x000e3000010c7983 */ /* 0x000ee80000300800 */
[----:B------:R1:W-:Y:S04]  /*24af0*/  STL [R1+0xd40], R14 ;  /* 0x000d400e01007387 */ /* 0x0003e80000100800 */
[----:B------:R1:W-:Y:S02]  /*24b00*/  LDGSTS.E [R4+0x8a00], desc[UR28][R6.64], P1 ;  /* 0x08a0000006047fae */ /* 0x0003e400089a101c */
[----:B-1----:R-:W-:Y:S01]  /*24b10*/  MOV R6, R14 ;  /* 0x0000000e00067202 */ /* 0x002fe20000000f00 */
[----:B--2---:R-:W-:-:S02]  /*24b20*/  IMAD.X R15, R15, 0x1, R2, P0 ;  /* 0x000000010f0f7824 */ /* 0x004fc400000e0602 */
[----:B------:R-:W-:-:S03]  /*24b30*/  IMAD.X R13, R13, 0x1, R2, P2 ;  /* 0x000000010d0d7824 */ /* 0x000fc600010e0602 */
[----:B------:R-:W-:Y:S01]  /*24b40*/  STL [R1+0xd3c], R15 ;  /* 0x000d3c0f01007387 */ /* 0x000fe20000100800 */
[----:B------:R-:W-:-:S03]  /*24b50*/  IMAD.MOV.U32 R7, RZ, RZ, R15 ;  /* 0x000000ffff077224 */ /* 0x000fc600078e000f */
[----:B------:R-:W-:Y:S04]  /*24b60*/  STL [R1+0xd48], R8 ;  /* 0x000d480801007387 */ /* 0x000fe80000100800 */
[----:B------:R-:W2:Y:S04]  /*24b70*/  LDL.LU R20, [R1+0xe24] ;  /* 0x000e240001147983 */ /* 0x000ea80000300800 */
[----:B------:R1:W-:Y:S04]  /*24b80*/  STL [R1+0xd44], R13 ;  /* 0x000d440d01007387 */ /* 0x0003e80000100800 */
[----:B------:R-:W2:Y:S04]  /*24b90*/  LDL.LU R14, [R1+0xe2c] ;  /* 0x000e2c00010e7983 */ /* 0x000ea80000300800 */
[----:B------:R1:W-:Y:S04]  /*24ba0*/  LDGSTS.E [R4+0x8b00], desc[UR28][R6.64], P1 ;  /* 0x08b0000006047fae */ /* 0x0003e800089a101c */
[----:B------:R-:W2:Y:S01]  /*24bb0*/  LDL.LU R18, [R1+0xe34] ;  /* 0x000e340001127983 */ /* 0x000ea20000300800 */
[----:B-1----:R-:W-:-:S03]  /*24bc0*/  MOV R7, R13 ;  /* 0x0000000d00077202 */ /* 0x002fc60000000f00 */
[----:B------:R-:W2:Y:S01]  /*24bd0*/  LDL.LU R13, [R1+0xe38] ;  /* 0x000e3800010d7983 */ /* 0x000ea20000300800 */
[----:B------:R-:W-:-:S03]  /*24be0*/  IMAD.MOV.U32 R6, RZ, RZ, R8 ;  /* 0x000000ffff067224 */ /* 0x000fc600078e0008 */
[----:B------:R-:W2:Y:S04]  /*24bf0*/  LDL.LU R15, [R1+0xe3c] ;  /* 0x000e3c00010f7983 */ /* 0x000ea80000300800 */
[----:B------:R-:W2:Y:S04]  /*24c00*/  LDL.LU R8, [R1+0xe40] ;  /* 0x000e400001087983 */ /* 0x000ea80000300800 */
[----:B------:R1:W-:Y:S01]  /*24c10*/  LDGSTS.E [R4+0x8c00], desc[UR28][R6.64], P1 ;  /* 0x08c0000006047fae */ /* 0x0003e200089a101c */
[----:B------:R-:W-:-:S04]  /*24c20*/  IADD3 R21, P0, PT, R21, R0, RZ ;  /* 0x0000000015157210 */ /* 0x000fc80007f1e0ff */
[----:B-1----:R-:W-:Y:S02]  /*24c30*/  MOV R6, R21 ;  /* 0x0000001500067202 */ /* 0x002fe40000000f00 */
[----:B----4-:R-:W-:Y:S01]  /*24c40*/  IADD3 R10, P2, PT, R10, R0, RZ ;  /* 0x000000000a0a7210 */ /* 0x010fe20007f5e0ff */
[----:B------:R-:W-:-:S04]  /*24c50*/  IMAD.X R22, R22, 0x1, R2, P0 ;  /* 0x0000000116167824 */ /* 0x000fc800000e0602 */
[----:B------:R-:W-:Y:S02]  /*24c60*/  IMAD.MOV.U32 R7, RZ, RZ, R22 ;  /* 0x000000ffff077224 */ /* 0x000fe400078e0016 */
[----:B------:R-:W-:Y:S01]  /*24c70*/  IMAD.X R11, R11, 0x1, R2, P2 ;  /* 0x000000010b0b7824 */ /* 0x000fe200010e0602 */
[----:B------:R-:W-:Y:S04]  /*24c80*/  STL [R1+0xd50], R21 ;  /* 0x000d501501007387 */ /* 0x000fe80000100800 */
[----:B------:R-:W-:Y:S04]  /*24c90*/  STL [R1+0xd4c], R22 ;  /* 0x000d4c1601007387 */ /* 0x000fe80000100800 */
[----:B------:R1:W-:Y:S04]  /*24ca0*/  LDGSTS.E [R4+0x8d00], desc[UR28][R6.64], P1 ;  /* 0x08d0000006047fae */ /* 0x0003e800089a101c */
[----:B------:R4:W-:Y:S04]  /*24cb0*/  STL [R1+0xd58], R10 ;  /* 0x000d580a01007387 */ /* 0x0009e80000100800 */
[----:B------:R4:W-:Y:S01]  /*24cc0*/  STL [R1+0xd54], R11 ;  /* 0x000d540b01007387 */ /* 0x0009e20000100800 */
[----:B-1----:R-:W-:Y:S01]  /*24cd0*/  IMAD.MOV.U32 R6, RZ, RZ, R10 ;  /* 0x000000ffff067224 */ /* 0x002fe200078e000a */
[----:B------:R-:W-:-:S02]  /*24ce0*/  MOV R7, R11 ;  /* 0x0000000b00077202 */ /* 0x000fc40000000f00 */
[----:B----4-:R-:W4:Y:S01]  /*24cf0*/  LDL.LU R10, [R1+0xe48] ;  /* 0x000e4800010a7983 */ /* 0x010f220000300800 */
[----:B------:R-:W-:-:S03]  /*24d00*/  UISETP.GT.AND UP1, UPT, UR11, 0x15, UPT ;  /* 0x000000150b00788c */ /* 0x000fc6000bf24270 */
[----:B------:R-:W4:Y:S01]  /*24d10*/  LDL.LU R11, [R1+0xe50] ;  /* 0x000e5000010b7983 */ /* 0x000f220000300800 */
[----:B---3--:R-:W-:-:S03]  /*24d20*/  IADD3 R16, P0, PT, R16, R0, RZ ;  /* 0x0000000010107210 */ /* 0x008fc60007f1e0ff */
[----:B------:R1:W-:Y:S04]  /*24d30*/  LDGSTS.E [R4+0x8e00], desc[UR28][R6.64], P1 ;  /* 0x08e0000006047fae */ /* 0x0003e800089a101c */
[----:B------:R-:W-:Y:S01]  /*24d40*/  STL [R1+0xd60], R16 ;  /* 0x000d601001007387 */ /* 0x000fe20000100800 */
[----:B------:R-:W-:Y:S01]  /*24d50*/  USEL UR10, URZ, 0x4, !UP1 ;  /* 0x00000004ff0a7887 */ /* 0x000fe2000c800000 */
[----:B------:R-:W-:-:S05]  /*24d60*/  IMAD.X R17, R17, 0x1, R2, P0 ;  /* 0x0000000111117824 */ /* 0x000fca00000e0602 */
[----:B------:R3:W-:Y:S01]  /*24d70*/  STL [R1+0xd5c], R17 ;  /* 0x000d5c1101007387 */ /* 0x0007e20000100800 */
[----:B-1----:R-:W-:Y:S01]  /*24d80*/  MOV R7, R17 ;  /* 0x0000001100077202 */ /* 0x002fe20000000f00 */
[----:B------:R-:W-:Y:S01]  /*24d90*/  IMAD.MOV.U32 R6, RZ, RZ, R16 ;  /* 0x000000ffff067224 */ /* 0x000fe200078e0010 */
[----:B------:R-:W-:-:S04]  /*24da0*/  USEL UR10, UR10, URZ, !UP0 ;  /* 0x000000ff0a0a7287 */ /* 0x000fc8000c000000 */
[----:B------:R1:W-:Y:S04]  /*24db0*/  LDGSTS.E [R4+0x8f00], desc[UR28][R6.64], P1 ;  /* 0x08f0000006047fae */ /* 0x0003e800089a101c */
[----:B---3--:R-:W3:Y:S04]  /*24dc0*/  LDL.LU R17, [R1+0xe44] ;  /* 0x000e440001117983 */ /* 0x008ee80000300800 */
[----:B------:R-:W3:Y:S01]  /*24dd0*/  LDL.LU R16, [R1+0xe4c] ;  /* 0x000e4c0001107983 */ /* 0x000ee20000300800 */
[----:B------:R-:W-:Y:S02]  /*24de0*/  IADD3 R19, P1, PT, R19, R0, RZ ;  /* 0x0000000013137210 */ /* 0x000fe40007f3e0ff */
[----:B------:R-:W-:-:S02]  /*24df0*/  ISETP.NE.U32.AND P0, PT, RZ, UR10, PT ;  /* 0x0000000aff007c0c */ /* 0x000fc4000bf05070 */
[----:B------:R-:W-:Y:S02]  /*24e00*/  IADD3 R12, P2, PT, R12, R0, RZ ;  /* 0x000000000c0c7210 */ /* 0x000fe40007f5e0ff */
[----:B-1----:R-:W-:Y:S01]  /*24e10*/  MOV R6, R19 ;  /* 0x0000001300067202 */ /* 0x002fe20000000f00 */
[----:B------:R-:W-:Y:S01]  /*24e20*/  STL [R1+0xe28], R19 ;  /* 0x000e281301007387 */ /* 0x000fe20000100800 */
[----:B--2---:R-:W-:-:S04]  /*24e30*/  IMAD.X R20, R20, 0x1, R2, P1 ;  /* 0x0000000114147824 */ /* 0x004fc800008e0602 */
[----:B------:R-:W-:Y:S02]  /*24e40*/  IMAD.MOV.U32 R7, RZ, RZ, R20 ;  /* 0x000000ffff077224 */ /* 0x000fe400078e0014 */
[----:B------:R-:W-:Y:S01]  /*24e50*/  IMAD.X R14, R14, 0x1, R2, P2 ;  /* 0x000000010e0e7824 */ /* 0x000fe200010e0602 */
[----:B------:R-:W-:Y:S04]  /*24e60*/  STL [R1+0xe24], R20 ;  /* 0x000e241401007387 */ /* 0x000fe80000100800 */
[----:B------:R1:W-:Y:S04]  /*24e70*/  LDGSTS.E [R4+0xa800], desc[UR28][R6.64], P0 ;  /* 0x0a80000006047fae */ /* 0x0003e800081a101c */
[----:B------:R-:W-:Y:S04]  /*24e80*/  STL [R1+0xe30], R12 ;  /* 0x000e300c01007387 */ /* 0x000fe80000100800 */
[----:B------:R2:W-:Y:S01]  /*24e90*/  STL [R1+0xe2c], R14 ;  /* 0x000e2c0e01007387 */ /* 0x0005e20000100800 */
[----:B------:R-:W-:Y:S01]  /*24ea0*/  IADD3 R13, P1, PT, R13, R0, RZ ;  /* 0x000000000d0d7210 */ /* 0x000fe20007f3e0ff */
[----:B-1----:R-:W-:Y:S01]  /*24eb0*/  IMAD.MOV.U32 R6, RZ, RZ, R12 ;  /* 0x000000ffff067224 */ /* 0x002fe200078e000c */
[----:B------:R-:W-:-:S03]  /*24ec0*/  MOV R7, R14 ;  /* 0x0000000e00077202 */ /* 0x000fc60000000f00 */
[----:B------:R-:W-:Y:S01]  /*24ed0*/  IMAD.X R18, R18, 0x1, R2, P1 ;  /* 0x0000000112127824 */ /* 0x000fe200008e0602 */
[----:B--2---:R-:W2:Y:S01]  /*24ee0*/  LDL.LU R14, [R1+0xe54] ;  /* 0x000e5400010e7983 */ /* 0x004ea20000300800 */
[----:B------:R-:W-:-:S03]  /*24ef0*/  IADD3 R8, P2, PT, R8, R0, RZ ;  /* 0x0000000008087210 */ /* 0x000fc60007f5e0ff */
[----:B------:R-:W2:Y:S02]  /*24f00*/  LDL.LU R12, [R1+0xe58] ;  /* 0x000e5800010c7983 */ /* 0x000ea40000300800 */
[----:B------:R-:W-:Y:S02]  /*24f10*/  IMAD.X R15, R15, 0x1, R2, P2 ;  /* 0x000000010f0f7824 */ /* 0x000fe400010e0602 */
[----:B------:R1:W-:Y:S04]  /*24f20*/  LDGSTS.E [R4+0xa900], desc[UR28][R6.64], P0 ;  /* 0x0a90000006047fae */ /* 0x0003e800081a101c */
[----:B------:R1:W-:Y:S04]  /*24f30*/  STL [R1+0xe38], R13 ;  /* 0x000e380d01007387 */ /* 0x0003e80000100800 */
[----:B------:R-:W-:Y:S01]  /*24f40*/  STL [R1+0xe34], R18 ;  /* 0x000e341201007387 */ /* 0x000fe20000100800 */
[----:B-1----:R-:W-:Y:S01]  /*24f50*/  MOV R6, R13 ;  /* 0x0000000d00067202 */ /* 0x002fe20000000f00 */
[----:B------:R-:W-:-:S02]  /*24f60*/  IMAD.MOV.U32 R7, RZ, RZ, R18 ;  /* 0x000000ffff077224 */ /* 0x000fc400078e0012 */
[----:B------:R-:W-:Y:S04]  /*24f70*/  STL [R1+0xe40], R8 ;  /* 0x000e400801007387 */ /* 0x000fe80000100800 */
[----:B------:R-:W2:Y:S04]  /*24f80*/  LDL.LU R13, [R1+0xe60] ;  /* 0x000e6000010d7983 */ /* 0x000ea80000300800 */
[----:B------:R1:W-:Y:S04]  /*24f90*/  STL [R1+0xe3c], R15 ;  /* 0x000e3c0f01007387 */ /* 0x0003e80000100800 */
[----:B------:R1:W-:Y:S04]  /*24fa0*/  LDGSTS.E [R4+0xaa00], desc[UR28][R6.64], P0 ;  /* 0x0aa0000006047fae */ /* 0x0003e800081a101c */
[----:B------:R-:W2:Y:S01]  /*24fb0*/  LDL.LU R21, [R1+0xf28] ;  /* 0x000f280001157983 */ /* 0x000ea20000300800 */
[----:B-1----:R-:W-:-:S03]  /*24fc0*/  MOV R7, R15 ;  /* 0x0000000f00077202 */ /* 0x002fc60000000f00 */
[----:B------:R-:W2:Y:S04]  /*24fd0*/  LDL.LU R15, [R1+0xe5c] ;  /* 0x000e5c00010f7983 */ /* 0x000ea80000300800 */
[----:B------:R-:W2:Y:S01]  /*24fe0*/  LDL.LU R22, [R1+0xf24] ;  /* 0x000f240001167983 */ /* 0x000ea20000300800 */
[----:B------:R-:W-:-:S03]  /*24ff0*/  IMAD.MOV.U32 R6, RZ, RZ, R8 ;  /* 0x000000ffff067224 */ /* 0x000fc600078e0008 */
[----:B------:R-:W2:Y:S04]  /*25000*/  LDL.LU R19, [R1+0xf30] ;  /* 0x000f300001137983 */ /* 0x000ea80000300800 */
[----:B------:R-:W2:Y:S04]  /*25010*/  LDL.LU R8, [R1+0xf38] ;  /* 0x000f380001087983 */ /* 0x000ea80000300800 */
[----:B------:R1:W-:Y:S01]  /*25020*/  LDGSTS.E [R4+0xab00], desc[UR28][R6.64], P0 ;  /* 0x0ab0000006047fae */ /* 0x0003e200081a101c */
[-C--:B----4-:R-:W-:Y:S02]  /*25030*/  IADD3 R10, P1, PT, R10, R0.reuse, RZ ;  /* 0x000000000a0a7210 */ /* 0x090fe40007f3e0ff */
[----:B------:R-:W-:-:S03]  /*25040*/  IADD3 R11, P2, PT, R11, R0, RZ ;  /* 0x000000000b0b7210 */ /* 0x000fc60007f5e0ff */
[----:B------:R4:W-:Y:S01]  /*25050*/  STL [R1+0xe48], R10 ;  /* 0x000e480a01007387 */ /* 0x0009e20000100800 */
[----:B-1----:R-:W-:Y:S01]  /*25060*/  MOV R6, R10 ;  /* 0x0000000a00067202 */ /* 0x002fe20000000f00 */
[--C-:B---3--:R-:W-:Y:S02]  /*25070*/  IMAD.X R17, R17, 0x1, R2.reuse, P1 ;  /* 0x0000000111117824 */ /* 0x108fe400008e0602 */
[----:B------:R-:W-:-:S03]  /*25080*/  IMAD.X R16, R16, 0x1, R2, P2 ;  /* 0x0000000110107824 */ /* 0x000fc600010e0602 */
[----:B------:R1:W-:Y:S04]  /*25090*/  STL [R1+0xe44], R17 ;  /* 0x000e441101007387 */ /* 0x0003e80000100800 */
[----:B------:R-:W-:Y:S04]  /*250a0*/  STL [R1+0xe50], R11 ;  /* 0x000e500b01007387 */ /* 0x000fe80000100800 */
[----:B------:R-:W3:Y:S04]  /*250b0*/  LDL.LU R20, [R1+0xf2c] ;  /* 0x000f2c0001147983 */ /* 0x000ee80000300800 */
[----:B------:R1:W-:Y:S04]  /*250c0*/  STL [R1+0xe4c], R16 ;  /* 0x000e4c1001007387 */ /* 0x0003e80000100800 */
[----:B----4-:R-:W4:Y:S01]  /*250d0*/  LDL.LU R10, [R1+0xf34] ;  /* 0x000f3400010a7983 */ /* 0x010f220000300800 */
[----:B------:R-:W-:-:S03]  /*250e0*/  IMAD.MOV.U32 R7, RZ, RZ, R17 ;  /* 0x000000ffff077224 */ /* 0x000fc600078e0011 */
[----:B------:R-:W4:Y:S04]  /*250f0*/  LDL.LU R18, [R1+0xf3c] ;  /* 0x000f3c0001127983 */ /* 0x000f280000300800 */
[----:B------:R1:W-:Y:S04]  /*25100*/  LDGSTS.E [R4+0xac00], desc[UR28][R6.64], P0 ;  /* 0x0ac0000006047fae */ /* 0x0003e800081a101c */
[----:B-1----:R-:W4:Y:S01]  /*25110*/  LDL.LU R17, [R1+0xf40] ;  /* 0x000f400001117983 */ /* 0x002f220000300800 */
[----:B------:R-:W-:Y:S01]  /*25120*/  MOV R7, R16 ;  /* 0x0000001000077202 */ /* 0x000fe20000000f00 */
[----:B------:R-:W-:-:S02]  /*25130*/  IMAD.MOV.U32 R6, RZ, RZ, R11 ;  /* 0x000000ffff067224 */ /* 0x000fc400078e000b */
[----:B------:R-:W4:Y:S04]  /*25140*/  LDL.LU R16, [R1+0xf44] ;  /* 0x000f440001107983 */ /* 0x000f280000300800 */
[----:B------:R-:W4:Y:S04]  /*25150*/  LDL.LU R11, [R1+0xf48] ;  /* 0x000f4800010b7983 */ /* 0x000f280000300800 */
[----:B------:R1:W-:Y:S01]  /*25160*/  LDGSTS.E [R4+0xad00], desc[UR28][R6.64], P0 ;  /* 0x0ad0000006047fae */ /* 0x0003e200081a101c */
[----:B--2---:R-:W-:-:S05]  /*25170*/  IADD3 R12, P1, PT, R12, R0, RZ ;  /* 0x000000000c0c7210 */ /* 0x004fca0007f3e0ff */
[----:B------:R-:W-:Y:S01]  /*25180*/  IMAD.X R14, R14, 0x1, R2, P1 ;  /* 0x000000010e0e7824 */ /* 0x000fe200008e0602 */
[----:B------:R-:W-:Y:S01]  /*25190*/  STL [R1+0xe58], R12 ;  /* 0x000e580c01007387 */ /* 0x000fe20000100800 */
[----:B-1----:R-:W-:-:S03]  /*251a0*/  IMAD.MOV.U32 R6, RZ, RZ, R12 ;  /* 0x000000ffff067224 */ /* 0x002fc600078e000c */
[----:B------:R-:W-:Y:S01]  /*251b0*/  MOV R7, R14 ;  /* 0x0000000e00077202 */ /* 0x000fe20000000f00 */
[----:B------:R1:W-:Y:S04]  /*251c0*/  STL [R1+0xe54], R14 ;  /* 0x000e540e01007387 */ /* 0x0003e80000100800 */
[----:B------:R2:W-:Y:S04]  /*251d0*/  LDGSTS.E [R4+0xae00], desc[UR28][R6.64], P0 ;  /* 0x0ae0000006047fae */ /* 0x0005e800081a101c */
[----:B-1----:R-:W4:Y:S01]  /*251e0*/  LDL.LU R14, [R1+0xf50] ;  /* 0x000f5000010e7983 */ /* 0x002f220000300800 */
[----:B------:R-:W-:-:S03]  /*251f0*/  IADD3 R13, P2, PT, R13, R0, RZ ;  /* 0x000000000d0d7210 */ /* 0x000fc60007f5e0ff */
[----:B------:R-:W4:Y:S04]  /*25200*/  LDL.LU R12, [R1+0xf58] ;  /* 0x000f5800010c7983 */ /* 0x000f280000300800 */
[----:B------:R-:W-:Y:S01]  /*25210*/  STL [R1+0xe60], R13 ;  /* 0x000e600d01007387 */ /* 0x000fe20000100800 */
[----:B------:R-:W-:Y:S01]  /*25220*/  IADD3 R21, P3, PT, R21, R0, RZ ;  /* 0x0000000015157210 */ /* 0x000fe20007f7e0ff */
[----:B------:R-:W-:-:S04]  /*25230*/  IMAD.X R15, R15, 0x1, R2, P2 ;  /* 0x000000010f0f7824 */ /* 0x000fc800010e0602 */
[----:B------:R-:W-:Y:S01]  /*25240*/  IMAD.X R22, R22, 0x1, R2, P3 ;  /* 0x0000000116167824 */ /* 0x000fe200018e0602 */
[----:B------:R1:W-:Y:S01]  /*25250*/  STL [R1+0xe5c], R15 ;  /* 0x000e5c0f01007387 */ /* 0x0003e20000100800 */
[----:B--2---:R-:W-:-:S03]  /*25260*/  IMAD.MOV.U32 R7, RZ, RZ, R15 ;  /* 0x000000ffff077224 */ /* 0x004fc600078e000f */
[----:B------:R-:W-:Y:S01]  /*25270*/  STL [R1+0xf28], R21 ;  /* 0x000f281501007387 */ /* 0x000fe20000100800 */
[----:B------:R-:W-:-:S03]  /*25280*/  MOV R6, R13 ;  /* 0x0000000d00067202 */ /* 0x000fc60000000f00 */
[----:B-1----:R-:W2:Y:S04]  /*25290*/  LDL.LU R15, [R1+0xf4c] ;  /* 0x000f4c00010f7983 */ /* 0x002ea80000300800 */
[----:B------:R-:W-:Y:S04]  /*252a0*/  STL [R1+0xf24], R22 ;  /* 0x000f241601007387 */ /* 0x000fe80000100800 */
[----:B------:R-:W2:Y:S01]  /*252b0*/  LDL.LU R13, [R1+0xf54] ;  /* 0x000f5400010d7983 */ /* 0x000ea20000300800 */
[----:B------:R-:W-:-:S03]  /*252c0*/  UISETP.GT.AND UP1, UPT, UR11, 0x19, UPT ;  /* 0x000000190b00788c */ /* 0x000fc6000bf24270 */
[----:B------:R1:W-:Y:S01]  /*252d0*/  LDGSTS.E [R4+0xaf00], desc[UR28][R6.64], P0 ;  /* 0x0af0000006047fae */ /* 0x0003e200081a101c */
[----:B------:R-:W-:-:S04]  /*252e0*/  USEL UR10, URZ, 0x4, !UP1 ;  /* 0x00000004ff0a7887 */ /* 0x000fc8000c800000 */
[----:B------:R-:W-:Y:S01]  /*252f0*/  USEL UR10, UR10, URZ, !UP0 ;  /* 0x000000ff0a0a7287 */ /* 0x000fe2000c000000 */
[----:B------:R-:W-:-:S05]  /*25300*/  IADD3 R19, P0, PT, R19, R0, RZ ;  /* 0x0000000013137210 */ /* 0x000fca0007f1e0ff */
[----:B------:R-:W-:Y:S01]  /*25310*/  ISETP.NE.U32.AND P1, PT, RZ, UR10, PT ;  /* 0x0000000aff007c0c */ /* 0x000fe2000bf25070 */
[----:B-1----:R-:W-:Y:S01]  /*25320*/  IMAD.MOV.U32 R6, RZ, RZ, R21 ;  /* 0x000000ffff067224 */ /* 0x002fe200078e0015 */
[----:B------:R-:W-:Y:S02]  /*25330*/  MOV R7, R22 ;  /* 0x0000001600077202 */ /* 0x000fe40000000f00 */
[----:B------:R-:W-:Y:S01]  /*25340*/  IADD3 R8, P2, PT, R8, R0, RZ ;  /* 0x0000000008087210 */ /* 0x000fe20007f5e0ff */
[----:B------:R-:W-:Y:S08]  /*25350*/  STL [R1+0xf30], R19 ;  /* 0x000f301301007387 */ /* 0x000ff00000100800 */
[----:B------:R1:W-:Y:S02]  /*25360*/  LDGSTS.E [R4+0xc800], desc[UR28][R6.64], P1 ;  /* 0x0c80000006047fae */ /* 0x0003e400089a101c */
[----:B-1----:R-:W-:Y:S01]  /*25370*/  MOV R6, R19 ;  /* 0x0000001300067202 */ /* 0x002fe20000000f00 */
[----:B---3--:R-:W-:-:S04]  /*25380*/  IMAD.X R20, R20, 0x1, R2, P0 ;  /* 0x0000000114147824 */ /* 0x008fc800000e0602 */
[----:B------:R-:W-:Y:S01]  /*25390*/  IMAD.MOV.U32 R7, RZ, RZ, R20 ;  /* 0x000000ffff077224 */ /* 0x000fe200078e0014 */
[----:B------:R-:W-:Y:S01]  /*253a0*/  STL [R1+0xf2c], R20 ;  /* 0x000f2c1401007387 */ /* 0x000fe20000100800 */
[----:B----4-:R-:W-:-:S03]  /*253b0*/  IMAD.X R10, R10, 0x1, R2, P2 ;  /* 0x000000010a0a7824 */ /* 0x010fc600010e0602 */
[----:B------:R-:W-:Y:S04]  /*253c0*/  STL [R1+0xf38], R8 ;  /* 0x000f380801007387 */ /* 0x000fe80000100800 */
[----:B------:R1:W-:Y:S04]  /*253d0*/  LDGSTS.E [R4+0xc900], desc[UR28][R6.64], P1 ;  /* 0x0c90000006047fae */ /* 0x0003e800089a101c */
[----:B------:R3:W-:Y:S01]  /*253e0*/  STL [R1+0xf34], R10 ;  /* 0x000f340a01007387 */ /* 0x0007e20000100800 */
[----:B-1----:R-:W-:Y:S01]  /*253f0*/  MOV R7, R10 ;  /* 0x0000000a00077202 */ /* 0x002fe20000000f00 */
[----:B------:R-:W-:-:S02]  /*25400*/  IMAD.MOV.U32 R6, RZ, RZ, R8 ;  /* 0x000000ffff067224 */ /* 0x000fc400078e0008 */
[----:B---3--:R-:W3:Y:S04]  /*25410*/  LDL.LU R10, [R1+0xf5c] ;  /* 0x000f5c00010a7983 */ /* 0x008ee80000300800 */
[----:B------:R-:W4:Y:S01]  /*25420*/  LDL.LU R8, [R1+0xf60] ;  /* 0x000f600001087983 */ /* 0x000f220000300800 */
[-C--:B------:R-:W-:Y:S02]  /*25430*/  IADD3 R17, P0, PT, R17, R0.reuse, RZ ;  /* 0x0000000011117210 */ /* 0x080fe40007f1e0ff */
[----:B------:R-:W-:Y:S01]  /*25440*/  IADD3 R11, P2, PT, R11, R0, RZ ;  /* 0x000000000b0b7210 */ /* 0x000fe20007f5e0ff */
[----:B------:R1:W-:Y:S02]  /*25450*/  LDGSTS.E [R4+0xca00], desc[UR28][R6.64], P1 ;  /* 0x0ca0000006047fae */ /* 0x0003e400089a101c */
[----:B------:R-:W-:-:S02]  /*25460*/  IMAD.X R18, R18, 0x1, R2, P0 ;  /* 0x0000000112127824 */ /* 0x000fc400000e0602 */
[----:B------:R-:W-:Y:S01]  /*25470*/  IMAD.X R16, R16, 0x1, R2, P2 ;  /* 0x0000000110107824 */ /* 0x000fe200010e0602 */
[----:B------:R-:W-:Y:S04]  /*25480*/  STL [R1+0xf40], R17 ;  /* 0x000f401101007387 */ /* 0x000fe80000100800 */
[----:B------:R-:W-:Y:S04]  /*25490*/  STL [R1+0xf3c], R18 ;  /* 0x000f3c1201007387 */ /* 0x000fe80000100800 */
[----:B------:R1:W-:Y:S04]  /*254a0*/  STL [R1+0xf48], R11 ;  /* 0x000f480b01007387 */ /* 0x0003e80000100800 */
[----:B------:R-:W-:Y:S04]  /*254b0*/  STL [R1+0xf44], R16 ;  /* 0x000f441001007387 */ /* 0x000fe80000100800 */
[----:B------:R-:W3:Y:S01]  /*254c0*/  LDL.LU R24, [R1+0x1024] ;  /* 0x0010240001187983 */ /* 0x000ee20000300800 */
[----:B-1----:R-:W-:-:S03]  /*254d0*/  MOV R6, R17 ;  /* 0x0000001100067202 */ /* 0x002fc60000000f00 */
[----:B------:R-:W3:Y:S01]  /*254e0*/  LDL.LU R23, [R1+0x1028] ;  /* 0x0010280001177983 */ /* 0x000ee20000300800 */
[----:B------:R-:W-:-:S03]  /*254f0*/  IMAD.MOV.U32 R7, RZ, RZ, R18 ;  /* 0x000000ffff077224 */ /* 0x000fc600078e0012 */
[----:B------:R-:W3:Y:S04]  /*25500*/  LDL.LU R22, [R1+0x102c] ;  /* 0x00102c0001167983 */ /* 0x000ee80000300800 */
[----:B------:R-:W3:Y:S04]  /*25510*/  LDL.LU R21, [R1+0x1030] ;  /* 0x0010300001157983 */ /* 0x000ee80000300800 */
[----:B------:R1:W-:Y:S04]  /*25520*/  LDGSTS.E [R4+0xcb00], desc[UR28][R6.64], P1 ;  /* 0x0cb0000006047fae */ /* 0x0003e800089a101c */
[----:B------:R-:W3:Y:S01]  /*25530*/  LDL.LU R19, [R1+0x1038] ;  /* 0x0010380001137983 */ /* 0x000ee20000300800 */
[----:B-1----:R-:W-:Y:S01]  /*25540*/  IMAD.MOV.U32 R6, RZ, RZ, R11 ;  /* 0x000000ffff067224 */ /* 0x002fe200078e000b */
[----:B------:R-:W-:-:S02]  /*25550*/  MOV R7, R16 ;  /* 0x0000001000077202 */ /* 0x000fc40000000f00 */
[----:B------:R-:W3:Y:S04]  /*25560*/  LDL.LU R11, [R1+0x1040] ;  /* 0x00104000010b7983 */ /* 0x000ee80000300800 */
[----:B------:R1:W-:Y:S01]  /*25570*/  LDGSTS.E [R4+0xcc00], desc[UR28][R6.64], P1 ;  /* 0x0cc0000006047fae */ /* 0x0003e200089a101c */
[-C--:B------:R-:W-:Y:S02]  /*25580*/  IADD3 R14, P0, PT, R14, R0.reuse, RZ ;  /* 0x000000000e0e7210 */ /* 0x080fe40007f1e0ff */
[----:B------:R-:W-:-:S03]  /*25590*/  IADD3 R12, P2, PT, R12, R0, RZ ;  /* 0x000000000c0c7210 */ /* 0x000fc60007f5e0ff */
[----:B------:R2:W-:Y:S01]  /*255a0*/  STL [R1+0xf50], R14 ;  /* 0x000f500e01007387 */ /* 0x0005e20000100800 */
[----:B-1----:R-:W-:Y:S01]  /*255b0*/  MOV R6, R14 ;  /* 0x0000000e00067202 */ /* 0x002fe20000000f00 */
[----:B--2---:R-:W-:-:S04]  /*255c0*/  IMAD.X R15, R15, 0x1, R2, P0 ;  /* 0x000000010f0f7824 */ /* 0x004fc800000e0602 */
[----:B------:R-:W-:Y:S01]  /*255d0*/  IMAD.MOV.U32 R7, RZ, RZ, R15 ;  /* 0x000000ffff077224 */ /* 0x000fe200078e000f */
[----:B------:R-:W-:Y:S01]  /*255e0*/  STL [R1+0xf4c], R15 ;  /* 0x000f4c0f01007387 */ /* 0x000fe20000100800 */
[----:B------:R-:W-:-:S03]  /*255f0*/  IMAD.X R13, R13, 0x1, R2, P2 ;  /* 0x000000010d0d7824 */ /* 0x000fc600010e0602 */
[----:B------:R1:W-:Y:S04]  /*25600*/  STL [R1+0xf58], R12 ;  /* 0x000f580c01007387 */ /* 0x0003e80000100800 */
[----:B------:R-:W2:Y:S04]  /*25610*/  LDL.LU R20, [R1+0x1034] ;  /* 0x0010340001147983 */ /* 0x000ea80000300800 */
[----:B------:R-:W-:Y:S04]  /*25620*/  STL [R1+0xf54], R13 ;  /* 0x000f540d01007387 */ /* 0x000fe80000100800 */
[----:B------:R-:W2:Y:S04]  /*25630*/  LDL.LU R18, [R1+0x103c] ;  /* 0x00103c0001127983 */ /* 0x000ea80000300800 */
[----:B------:R1:W-:Y:S04]  /*25640*/  LDGSTS.E [R4+0xcd00], desc[UR28][R6.64], P1 ;  /* 0x0cd0000006047fae */ /* 0x0003e800089a101c */
[----:B------:R-:W2:Y:S01]  /*25650*/  LDL.LU R14, [R1+0x1044] ;  /* 0x00104400010e7983 */ /* 0x000ea20000300800 */
[----:B-1----:R-:W-:-:S03]  /*25660*/  IMAD.MOV.U32 R6, RZ, RZ, R12 ;  /* 0x000000ffff067224 */ /* 0x002fc600078e000c */
[----:B------:R-:W2:Y:S04]  /*25670*/  LDL.LU R12, [R1+0x1048] ;  /* 0x00104800010c7983 */ /* 0x000ea80000300800 */
[----:B------:R-:W2:Y:S04]  /*25680*/  LDL.LU R17, [R1+0x104c] ;  /* 0x00104c0001117983 */ /* 0x000ea80000300800 */
[----:B------:R-:W2:Y:S01]  /*25690*/  LDL.LU R15, [R1+0x1050] ;  /* 0x00105000010f7983 */ /* 0x000ea20000300800 */
[----:B------:R-:W-:Y:S01]  /*256a0*/  MOV R7, R13 ;  /* 0x0000000d00077202 */ /* 0x000fe20000000f00 */
[----:B------:R-:W-:-:S04]  /*256b0*/  UISETP.GT.AND UP1, UPT, UR11, 0x1d, UPT ;  /* 0x0000001d0b00788c */ /* 0x000fc8000bf24270 */
[----:B------:R-:W-:Y:S01]  /*256c0*/  USEL UR10, URZ, 0x4, !UP1 ;  /* 0x00000004ff0a7887 */ /* 0x000fe2000c800000 */
[----:B------:R1:W-:Y:S03]  /*256d0*/  LDGSTS.E [R4+0xce00], desc[UR28][R6.64], P1 ;  /* 0x0ce0000006047fae */ /* 0x0003e600089a101c */
[----:B------:R-:W-:Y:S01]  /*256e0*/  USEL UR10, UR10, URZ, !UP0 ;  /* 0x000000ff0a0a7287 */ /* 0x000fe2000c000000 */
[----:B----4-:R-:W-:-:S05]  /*256f0*/  IADD3 R8, P0, PT, R8, R0, RZ ;  /* 0x0000000008087210 */ /* 0x010fca0007f1e0ff */
[----:B---3--:R-:W-:Y:S01]  /*25700*/  IMAD.X R10, R10, 0x1, R2, P0 ;  /* 0x000000010a0a7824 */ /* 0x008fe200000e0602 */
[----:B------:R-:W-:Y:S01]  /*25710*/  STL [R1+0xf60], R8 ;  /* 0x000f600801007387 */ /* 0x000fe20000100800 */
[----:B-1----:R-:W-:-:S03]  /*25720*/  IMAD.MOV.U32 R6, RZ, RZ, R8 ;  /* 0x000000ffff067224 */ /* 0x002fc600078e0008 */
[----:B------:R1:W-:Y:S01]  /*25730*/  STL [R1+0xf5c], R10 ;  /* 0x000f5c0a01007387 */ /* 0x0003e20000100800 */
[----:B------:R-:W-:-:S03]  /*25740*/  MOV R7, R10 ;  /* 0x0000000a00077202 */ /* 0x000fc60000000f00 */
[----:B------:R-:W3:Y:S01]  /*25750*/  LDL.LU R16, [R1+0x1054] ;  /* 0x0010540001107983 */ /* 0x000ee20000300800 */
[----:B------:R-:W-:-:S03]  /*25760*/  ISETP.NE.U32.AND P0, PT, RZ, UR10, PT ;  /* 0x0000000aff007c0c */ /* 0x000fc6000bf05070 */
[----:B------:R4:W-:Y:S04]  /*25770*/  LDGSTS.E [R4+0xcf00], desc[UR28][R6.64], P1 ;  /* 0x0cf0000006047fae */ /* 0x0009e800089a101c */
[----:B-1----:R-:W3:Y:S04]  /*25780*/  LDL.LU R10, [R1+0x1058] ;  /* 0x00105800010a7983 */ /* 0x002ee80000300800 */
[----:B------:R-:W3:Y:S01]  /*25790*/  LDL.LU R13, [R1+0x105c] ;  /* 0x00105c00010d7983 */ /* 0x000ee20000300800 */
[----:B------:R-:W-:-:S03]  /*257a0*/  IADD3 R23, P1, PT, R23, R0, RZ ;  /* 0x0000000017177210 */ /* 0x000fc60007f3e0ff */
[----:B------:R-:W3:Y:S02]  /*257b0*/  LDL.LU R8, [R1+0x1060] ;  /* 0x0010600001087983 */ /* 0x000ee40000300800 */
[----:B------:R-:W-:Y:S01]  /*257c0*/  IMAD.X R24, R24, 0x1, R2, P1 ;  /* 0x0000000118187824 */ /* 0x000fe200008e0602 */
[----:B------:R-:W-:-:S03]  /*257d0*/  IADD3 R21, P2, PT, R21, R0, RZ ;  /* 0x0000000015157210 */ /* 0x000fc60007f5e0ff */
[----:B----4-:R-:W-:Y:S01]  /*257e0*/  IMAD.MOV.U32 R7, RZ, RZ, R24 ;  /* 0x000000ffff077224 */ /* 0x010fe200078e0018 */
[----:B------:R-:W-:Y:S01]  /*257f0*/  MOV R6, R23 ;  /* 0x0000001700067202 */ /* 0x000fe20000000f00 */
[----:B------:R-:W-:-:S04]  /*25800*/  IMAD.X R22, R22, 0x1, R2, P2 ;  /* 0x0000000116167824 */ /* 0x000fc800010e0602 */
[----:B------:R1:W-:Y:S01]  /*25810*/  LDGSTS.E [R4+0xe800], desc[UR28][R6.64], P0 ;  /* 0x0e80000006047fae */ /* 0x0003e200081a101c */
[----:B------:R-:W-:-:S03]  /*25820*/  IADD3 R19, P1, PT, R19, R0, RZ ;  /* 0x0000000013137210 */ /* 0x000fc60007f3e0ff */
[----:B------:R-:W-:Y:S01]  /*25830*/  STL [R1+0x1028], R23 ;  /* 0x0010281701007387 */ /* 0x000fe20000100800 */
[----:B------:R-:W-:Y:S01]  /*25840*/  IADD3 R11, P2, PT, R11, R0, RZ ;  /* 0x000000000b0b7210 */ /* 0x000fe20007f5e0ff */
[----:B-1----:R-:W-:Y:S01]  /*25850*/  IMAD.MOV.U32 R6, RZ, RZ, R21 ;  /* 0x000000ffff067224 */ /* 0x002fe200078e0015 */
[----:B------:R-:W-:Y:S01]  /*25860*/  MOV R7, R22 ;  /* 0x0000001600077202 */ /* 0x000fe20000000f00 */
[----:B------:R-:W-:Y:S04]  /*25870*/  STL [R1+0x1024], R24 ;  /* 0x0010241801007387 */ /* 0x000fe80000100800 */
[----:B------:R1:W-:Y:S04]  /*25880*/  LDGSTS.E [R4+0xe900], desc[UR28][R6.64], P0 ;  /* 0x0e90000006047fae */ /* 0x0003e800081a101c */
[----:B------:R-:W-:Y:S04]  /*25890*/  STL [R1+0x1030], R21 ;  /* 0x0010301501007387 */ /* 0x000fe80000100800 */
[----:B------:R-:W-:Y:S01]  /*258a0*/  STL [R1+0x102c], R22 ;  /* 0x00102c1601007387 */ /* 0x000fe20000100800 */
[----:B-1----:R-:W-:-:S03]  /*258b0*/  MOV R6, R19 ;  /* 0x0000001300067202 */ /* 0x002fc60000000f00 */
[----:B------:R1:W-:Y:S01]  /*258c0*/  STL [R1+0x1038], R19 ;  /* 0x0010381301007387 */ /* 0x0003e20000100800 */
[----:B--2---:R-:W-:-:S04]  /*258d0*/  IMAD.X R20, R20, 0x1, R2, P1 ;  /* 0x0000000114147824 */ /* 0x004fc800008e0602 */
[----:B------:R-:W-:Y:S01]  /*258e0*/  IMAD.MOV.U32 R7, RZ, RZ, R20 ;  /* 0x000000ffff077224 */ /* 0x000fe200078e0014 */
[----:B------:R-:W-:Y:S01]  /*258f0*/  STL [R1+0x1034], R20 ;  /* 0x0010341401007387 */ /* 0x000fe20000100800 */
[----:B------:R-:W-:-:S03]  /*25900*/  IMAD.X R18, R18, 0x1, R2, P2 ;  /* 0x0000000112127824 */ /* 0x000fc600010e0602 */
[----:B------:R2:W-:Y:S04]  /*25910*/  STL [R1+0x1040], R11 ;  /* 0x0010400b01007387 */ /* 0x0005e80000100800 */
[----:B------:R4:W-:Y:S04]  /*25920*/  LDGSTS.E [R4+0xea00], desc[UR28][R6.64], P0 ;  /* 0x0ea0000006047fae */ /* 0x0009e800081a101c */
[----:B------:R-:W-:Y:S04]  /*25930*/  STL [R1+0x103c], R18 ;  /* 0x00103c1201007387 */ /* 0x000fe80000100800 */
[----:B-1----:R-:W3:Y:S01]  /*25940*/  LDL.LU R19, [R1+0x95c] ;  /* 0x00095c0001137983 */ /* 0x002ee20000300800 */
[----:B------:R-:W-:Y:S01]  /*25950*/  IADD3 R12, P1, PT, R12, R0, RZ ;  /* 0x000000000c0c7210 */ /* 0x000fe20007f3e0ff */
[----:B----4-:R-:W-:Y:S01]  /*25960*/  IMAD.MOV.U32 R6, RZ, RZ, R11 ;  /* 0x000000ffff067224 */ /* 0x010fe200078e000b */
[----:B------:R-:W-:Y:S01]  /*25970*/  MOV R7, R18 ;  /* 0x0000001200077202 */ /* 0x000fe20000000f00 */
[----:B--2---:R-:W2:Y:S02]  /*25980*/  LDL.LU R11, [R1+0x960] ;  /* 0x00096000010b7983 */ /* 0x004ea40000300800 */
[--C-:B------:R-:W-:Y:S01]  /*25990*/  IMAD.X R14, R14, 0x1, R2.reuse, P1 ;  /* 0x000000010e0e7824 */ /* 0x100fe200008e0602 */
[----:B------:R-:W-:Y:S01]  /*259a0*/  IADD3 R15, P2, PT, R15, R0, RZ ;  /* 0x000000000f0f7210 */ /* 0x000fe20007f5e0ff */
[----:B------:R1:W-:Y:S04]  /*259b0*/  STL [R1+0x1048], R12 ;  /* 0x0010480c01007387 */ /* 0x0003e80000100800 */
[----:B------:R4:W-:Y:S01]  /*259c0*/  LDGSTS.E [R4+0xeb00], desc[UR28][R6.64], P0 ;  /* 0x0eb0000006047fae */ /* 0x0009e200081a101c */
[----:B------:R-:W-:-:S03]  /*259d0*/  IMAD.X R17, R17, 0x1, R2, P2 ;  /* 0x0000000111117824 */ /* 0x000fc600010e0602 */
[----:B------:R1:W-:Y:S04]  /*259e0*/  STL [R1+0x1044], R14 ;  /* 0x0010440e01007387 */ /* 0x0003e80000100800 */
[----:B------:R1:W-:Y:S01]  /*259f0*/  STL [R1+0x1050], R15 ;  /* 0x0010500f01007387 */ /* 0x0003e20000100800 */
[----:B----4-:R-:W-:-:S03]  /*25a00*/  MOV R6, R12 ;  /* 0x0000000c00067202 */ /* 0x010fc60000000f00 */
[----:B-1----:R-:W4:Y:S01]  /*25a10*/  LDL.LU R12, [R1+0x968] ;  /* 0x00096800010c7983 */ /* 0x002f220000300800 */
[----:B------:R-:W-:-:S03]  /*25a20*/  IMAD.MOV.U32 R7, RZ, RZ, R14 ;  /* 0x000000ffff077224 */ /* 0x000fc600078e000e */
[----:B------:R-:W-:Y:S04]  /*25a30*/  STL [R1+0x104c], R17 ;  /* 0x00104c1101007387 */ /* 0x000fe80000100800 */
[----:B------:R-:W4:Y:S04]  /*25a40*/  LDL.LU R14, [R1+0x970] ;  /* 0x00097000010e7983 */ /* 0x000f280000300800 */
[----:B------:R-:W4:Y:S04]  /*25a50*/  LDL.LU R18, [R1+0x964] ;  /* 0x0009640001127983 */ /* 0x000f280000300800 */
[----:B------:R1:W-:Y:S02]  /*25a60*/  LDGSTS.E [R4+0xec00], desc[UR28][R6.64], P0 ;  /* 0x0ec0000006047fae */ /* 0x0003e400081a101c */
[----:B-1----:R-:W-:-:S02]  /*25a70*/  IMAD.MOV.U32 R6, RZ, RZ, R15 ;  /* 0x000000ffff067224 */ /* 0x002fc400078e000f */
[----:B------:R-:W4:Y:S01]  /*25a80*/  LDL.LU R15, [R1+0x96c] ;  /* 0x00096c00010f7983 */ /* 0x000f220000300800 */
[----:B------:R-:W-:-:S05]  /*25a90*/  MOV R7, R17 ;  /* 0x0000001100077202 */ /* 0x000fca0000000f00 */
[----:B------:R1:W-:Y:S01]  /*25aa0*/  LDGSTS.E [R4+0xed00], desc[UR28][R6.64], P0 ;  /* 0x0ed0000006047fae */ /* 0x0003e200081a101c */
[----:B---3--:R-:W-:-:S05]  /*25ab0*/  IADD3 R10, P1, PT, R10, R0, RZ ;  /* 0x000000000a0a7210 */ /* 0x008fca0007f3e0ff */
[----:B------:R-:W-:Y:S01]  /*25ac0*/  IMAD.X R16, R16, 0x1, R2, P1 ;  /* 0x0000000110107824 */ /* 0x000fe200008e0602 */
[----:B------:R-:W-:Y:S01]  /*25ad0*/  IADD3 R8, P2, PT, R8, R0, RZ ;  /* 0x0000000008087210 */ /* 0x000fe20007f5e0ff */
[----:B------:R-:W-:Y:S02]  /*25ae0*/  STL [R1+0x1058], R10 ;  /* 0x0010580a01007387 */ /* 0x000fe40000100800 */
[----:B-1----:R-:W-:Y:S02]  /*25af0*/  IMAD.MOV.U32 R7, RZ, RZ, R16 ;  /* 0x000000ffff077224 */ /* 0x002fe400078e0010 */
[----:B------:R-:W-:Y:S01]  /*25b00*/  IMAD.X R13, R13, 0x1, R2, P2 ;  /* 0x000000010d0d7824 */ /* 0x000fe200010e0602 */
[----:B------:R1:W-:Y:S04]  /*25b10*/  STL [R1+0x1054], R16 ;  /* 0x0010541001007387 */ /* 0x0003e80000100800 */
[----:B------:R-:W-:Y:S01]  /*25b20*/  STL [R1+0x1060], R8 ;  /* 0x0010600801007387 */ /* 0x000fe20000100800 */
[----:B------:R-:W-:-:S03]  /*25b30*/  MOV R6, R10 ;  /* 0x0000000a00067202 */ /* 0x000fc60000000f00 */
[----:B-1----:R-:W3:Y:S04]  /*25b40*/  LDL.LU R16, [R1+0x978] ;  /* 0x0009780001107983 */ /* 0x002ee80000300800 */
[----:B------:R1:W-:Y:S04]  /*25b50*/  STL [R1+0x105c], R13 ;  /* 0x00105c0d01007387 */ /* 0x0003e80000100800 */
[----:B------:R-:W3:Y:S04]  /*25b60*/  LDL.LU R10, [R1+0x980] ;  /* 0x00098000010a7983 */ /* 0x000ee80000300800 */
[----:B------:R-:W3:Y:S01]  /*25b70*/  LDL.LU R17, [R1+0x974] ;  /* 0x0009740001117983 */ /* 0x000ee20000300800 */
[----:B------:R-:W-:-:S03]  /*25b80*/  UISETP.GT.AND UP1, UPT, UR11, 0x2, UPT ;  /* 0x000000020b00788c */ /* 0x000fc6000bf24270 */
[----:B------:R1:W-:Y:S01]  /*25b90*/  LDGSTS.E [R4+0xee00], desc[UR28][R6.64], P0 ;  /* 0x0ee0000006047fae */ /* 0x0003e200081a101c */
[----:B------:R-:W-:-:S04]  /*25ba0*/  USEL UR10, URZ, 0x4, !UP1 ;  /* 0x00000004ff0a7887 */ /* 0x000fc8000c800000 */
[----:B------:R-:W-:Y:S01]  /*25bb0*/  USEL UR10, UR10, URZ, !UP0 ;  /* 0x000000ff0a0a7287 */ /* 0x000fe2000c000000 */
[----:B-1----:R-:W-:Y:S02]  /*25bc0*/  MOV R7, R13 ;  /* 0x0000000d00077202 */ /* 0x002fe40000000f00 */
[----:B------:R-:W3:Y:S01]  /*25bd0*/  LDL.LU R13, [R1+0x97c] ;  /* 0x00097c00010d7983 */ /* 0x000ee20000300800 */
[----:B------:R-:W-:-:S03]  /*25be0*/  IMAD.MOV.U32 R6, RZ, RZ, R8 ;  /* 0x000000ffff067224 */ /* 0x000fc600078e0008 */
[----:B------:R-:W3:Y:S04]  /*25bf0*/  LDL.LU R20, [R1+0x988] ;  /* 0x0009880001147983 */ /* 0x000ee80000300800 */
[----:B------:R1:W-:Y:S01]  /*25c00*/  LDGSTS.E [R4+0xef00], desc[UR28][R6.64], P0 ;  /* 0x0ef0000006047fae */ /* 0x0003e200081a101c */
[----:B------:R-:W-:-:S03]  /*25c10*/  ISETP.NE.U32.AND P0, PT, RZ, UR10, PT ;  /* 0x0000000aff007c0c */ /* 0x000fc6000bf05070 */
[----:B------:R-:W3:Y:S01]  /*25c20*/  LDL.LU R8, [R1+0x990] ;  /* 0x0009900001087983 */ /* 0x000ee20000300800 */
[----:B-1----:R-:W-:-:S05]  /*25c30*/  LOP3.LUT R4, R5, 0x40, RZ, 0x3c, !PT ;  /* 0x0000004005047812 */ /* 0x002fca00078e3cff */
[----:B------:R-:W-:Y:S01]  /*25c40*/  VIADD R4, R4, UR12 ;  /* 0x0000000c04047c36 */ /* 0x000fe20008000000 */
[----:B--2---:R-:W-:-:S05]  /*25c50*/  IADD3 R11, P1, PT, R11, R0, RZ ;  /* 0x000000000b0b7210 */ /* 0x004fca0007f3e0ff */
[----:B------:R-:W-:Y:S01]  /*25c60*/  IMAD.X R19, R19, 0x1, R2, P1 ;  /* 0x0000000113137824 */ /* 0x000fe200008e0602 */
[----:B------:R1:W-:Y:S01]  /*25c70*/  STL [R1+0x960], R11 ;  /* 0x0009600b01007387 */ /* 0x0003e20000100800 */
[----:B------:R-:W-:Y:S02]  /*25c80*/  MOV R6, R11 ;  /* 0x0000000b00067202 */ /* 0x000fe40000000f00 */
[----:B------:R-:W-:Y:S01]  /*25c90*/  IMAD.MOV.U32 R7, RZ, RZ, R19 ;  /* 0x000000ffff077224 */ /* 0x000fe200078e0013 */
[----:B------:R-:W-:Y:S04]  /*25ca0*/  STL [R1+0x95c], R19 ;  /* 0x00095c1301007387 */ /* 0x000fe80000100800 */
[----:B------:R-:W2:Y:S04]  /*25cb0*/  LDL.LU R21, [R1+0x984] ;  /* 0x0009840001157983 */ /* 0x000ea80000300800 */
[----:B-1----:R-:W2:Y:S04]  /*25cc0*/  LDL.LU R11, [R1+0x98c] ;  /* 0x00098c00010b7983 */ /* 0x002ea80000300800 */
[----:B------:R1:W-:Y:S01]  /*25cd0*/  LDGSTS.E [R4+0x1000], desc[UR28][R6.64], P0 ;  /* 0x0100000006047fae */ /* 0x0003e200081a101c */
[----:B----4-:R-:W-:-:S05]  /*25ce0*/  IADD3 R12, P1, PT, R12, R0, RZ ;  /* 0x000000000c0c7210 */ /* 0x010fca0007f3e0ff */
[----:B------:R4:W-:Y:S01]  /*25cf0*/  STL [R1+0x968], R12 ;  /* 0x0009680c01007387 */ /* 0x0009e20000100800 */
[----:B------:R-:W-:Y:S01]  /*25d00*/  IADD3 R14, P2, PT, R14, R0, RZ ;  /* 0x000000000e0e7210 */ /* 0x000fe20007f5e0ff */
[----:B------:R-:W-:Y:S02]  /*25d10*/  IMAD.X R18, R18, 0x1, R2, P1 ;  /* 0x0000000112127824 */ /* 0x000fe400008e0602 */
[----:B-1----:R-:W-:Y:S02]  /*25d20*/  IMAD.MOV.U32 R6, RZ, RZ, R12 ;  /* 0x000000ffff067224 */ /* 0x002fe400078e000c */
[----:B------:R-:W-:Y:S01]  /*25d30*/  IMAD.MOV.U32 R7, RZ, RZ, R18 ;  /* 0x000000ffff077224 */ /* 0x000fe200078e0012 */
[----:B------:R-:W-:Y:S04]  /*25d40*/  STL [R1+0x964], R18 ;  /* 0x0009641201007387 */ /* 0x000fe80000100800 */
[----:B------:R-:W-:Y:S04]  /*25d50*/  STL [R1+0x970], R14 ;  /* 0x0009700e01007387 */ /* 0x000fe80000100800 */
[----:B----4-:R-:W4:Y:S04]  /*25d60*/  LDL.LU R12, [R1+0x998] ;  /* 0x00099800010c7983 */ /* 0x010f280000300800 */
[----:B------:R1:W-:Y:S01]  /*25d70*/  LDGSTS.E [R4+0x1100], desc[UR28][R6.64], P0 ;  /* 0x0110000006047fae */ /* 0x0003e200081a101c */
[----:B------:R-:W-:-:S05]  /*25d80*/  IADD3.X R15, PT, PT, R15, R2, RZ, P2, !PT ;  /* 0x000000020f0f7210 */ /* 0x000fca00017fe4ff */
[----:B------:R1:W-:Y:S02]  /*25d90*/  STL [R1+0x96c], R15 ;  /* 0x00096c0f01007387 */ /* 0x0003e40000100800 */
[----:B-1----:R-:W-:Y:S02]  /*25da0*/  IMAD.MOV.U32 R7, RZ, RZ, R15 ;  /* 0x000000ffff077224 */ /* 0x002fe400078e000f */
[----:B------:R-:W4:Y:S01]  /*25db0*/  LDL.LU R15, [R1+0x994] ;  /* 0x00099400010f7983 */ /* 0x000f220000300800 */
[----:B------:R-:W-:-:S03]  /*25dc0*/  MOV R6, R14 ;  /* 0x0000000e00067202 */ /* 0x000fc60000000f00 */
[----:B------:R-:W4:Y:S04]  /*25dd0*/  LDL.LU R5, [R1+0xa60] ;  /* 0x000a600001057983 */ /* 0x000f280000300800 */
[----:B------:R-:W4:Y:S04]  /*25de0*/  LDL.LU R14, [R1+0xa68] ;  /* 0x000a6800010e7983 */ /* 0x000f280000300800 */
[----:B------:R1:W-:Y:S01]  /*25df0*/  LDGSTS.E [R4+0x1200], desc[UR28][R6.64], P0 ;  /* 0x0120000006047fae */ /* 0x0003e200081a101c */
[----:B---3--:R-:W-:-:S05]  /*25e00*/  IADD3 R16, P1, PT, R16, R0, RZ ;  /* 0x0000000010107210 */ /* 0x008fca0007f3e0ff */
[----:B------:R-:W-:Y:S01]  /*25e10*/  STL [R1+0x978], R16 ;  /* 0x0009781001007387 */ /* 0x000fe20000100800 */
[----:B------:R-:W-:Y:S01]  /*25e20*/  IADD3 R10, P2, PT, R10, R0, RZ ;  /* 0x000000000a0a7210 */ /* 0x000fe20007f5e0ff */
[----:B------:R-:W-:-:S05]  /*25e30*/  IMAD.X R17, R17, 0x1, R2, P1 ;  /* 0x0000000111117824 */ /* 0x000fca00008e0602 */
[----:B------:R3:W-:Y:S04]  /*25e40*/  STL [R1+0x974], R17 ;  /* 0x0009741101007387 */ /* 0x0007e80000100800 */
[----:B------:R-:W-:Y:S04]  /*25e50*/  STL [R1+0x980], R10 ;  /* 0x0009800a01007387 */ /* 0x000fe80000100800 */
[----:B------:R-:W4:Y:S01]  /*25e60*/  LDL.LU R19, [R1+0xa5c] ;  /* 0x000a5c0001137983 */ /* 0x000f220000300800 */
[----:B------:R-:W-:-:S05]  /*25e70*/  IADD3.X R13, PT, PT, R13, R2, RZ, P2, !PT ;  /* 0x000000020d0d7210 */ /* 0x000fca00017fe4ff */
[----:B------:R3:W-:Y:S04]  /*25e80*/  STL [R1+0x97c], R13 ;  /* 0x00097c0d01007387 */ /* 0x0007e80000100800 */
[----:B------:R-:W4:Y:S01]  /*25e90*/  LDL.LU R18, [R1+0xa64] ;  /* 0x000a640001127983 */ /* 0x000f220000300800 */
[----:B-1----:R-:W-:Y:S02]  /*25ea0*/  IMAD.MOV.U32 R6, RZ, RZ, R16 ;  /* 0x000000ffff067224 */ /* 0x002fe400078e0010 */
[----:B------:R-:W-:Y:S02]  /*25eb0*/  IMAD.MOV.U32 R7, RZ, RZ, R17 ;  /* 0x000000ffff077224 */ /* 0x000fe400078e0011 */
[----:B---3--:R-:W3:Y:S01]  /*25ec0*/  LDL.LU R17, [R1+0xa6c] ;  /* 0x000a6c0001117983 */ /* 0x008ee20000300800 */
[----:B------:R-:W-:-:S03]  /*25ed0*/  IADD3 R20, P1, PT, R20, R0, RZ ;  /* 0x0000000014147210 */ /* 0x000fc60007f3e0ff */
[----:B------:R-:W3:Y:S04]  /*25ee0*/  LDL.LU R16, [R1+0xa70] ;  /* 0x000a700001107983 */ /* 0x000ee80000300800 */
[----:B------:R1:W-:Y:S01]  /*25ef0*/  LDGSTS.E [R4+0x1300], desc[UR28][R6.64], P0 ;  /* 0x0130000006047fae */ /* 0x0003e200081a101c */
[----:B------:R-:W-:Y:S01]  /*25f00*/  IADD3 R8, P2, PT, R8, R0, RZ ;  /* 0x0000000008087210 */ /* 0x000fe20007f5e0ff */
[----:B-1----:R-:W-:Y:S01]  /*25f10*/  IMAD.MOV.U32 R7, RZ, RZ, R13 ;  /* 0x000000ffff077224 */ /* 0x002fe200078e000d */
[----:B------:R-:W-:Y:S01]  /*25f20*/  MOV R6, R10 ;  /* 0x0000000a00067202 */ /* 0x000fe20000000f00 */
[----:B------:R-:W3:Y:S04]  /*25f30*/  LDL.LU R13, [R1+0xa74] ;  /* 0x000a7400010d7983 */ /* 0x000ee80000300800 */
[----:B------:R-:W3:Y:S04]  /*25f40*/  LDL.LU R10, [R1+0xa78] ;  /* 0x000a7800010a7983 */ /* 0x000ee80000300800 */
[----:B------:R1:W-:Y:S04]  /*25f50*/  LDGSTS.E [R4+0x1400], desc[UR28][R6.64], P0 ;  /* 0x0140000006047fae */ /* 0x0003e800081a101c */
[----:B------:R-:W-:Y:S01]  /*25f60*/  STL [R1+0x988], R20 ;  /* 0x0009881401007387 */ /* 0x000fe20000100800 */
[----:B-1----:R-:W-:-:S02]  /*25f70*/  IMAD.MOV.U32 R6, RZ, RZ, R20 ;  /* 0x000000ffff067224 */ /* 0x002fc400078e0014 */
[----:B--2---:R-:W-:-:S04]  /*25f80*/  IMAD.X R21, R21, 0x1, R2, P1 ;  /* 0x0000000115157824 */ /* 0x004fc800008e0602 */
[----:B------:R-:W-:Y:S01]  /*25f90*/  IMAD.MOV.U32 R7, RZ, RZ, R21 ;  /* 0x000000ffff077224 */ /* 0x000fe200078e0015 */
[----:B------:R-:W-:Y:S01]  /*25fa0*/  IADD3.X R11, PT, PT, R11, R2, RZ, P2, !PT ;  /* 0x000000020b0b7210 */ /* 0x000fe200017fe4ff */
[----:B------:R-:W-:Y:S04]  /*25fb0*/  STL [R1+0x984], R21 ;  /* 0x0009841501007387 */ /* 0x000fe80000100800 */
[----:B------:R1:W-:Y:S04]  /*25fc0*/  LDGSTS.E [R4+0x1500], desc[UR28][R6.64], P0 ;  /* 0x0150000006047fae */ /* 0x0003e800081a101c */
[----:B------:R-:W-:Y:S04]  /*25fd0*/  STL [R1+0x990], R8 ;  /* 0x0009900801007387 */ /* 0x000fe80000100800 */
[----:B------:R2:W-:Y:S01]  /*25fe0*/  STL [R1+0x98c], R11 ;  /* 0x00098c0b01007387 */ /* 0x0005e20000100800 */
[----:B-1----:R-:W-:Y:S01]  /*25ff0*/  MOV R6, R8 ;  /* 0x0000000800067202 */ /* 0x002fe20000000f00 */
[----:B------:R-:W-:-:S02]  /*26000*/  IMAD.MOV.U32 R7, RZ, RZ, R11 ;  /* 0x000000ffff077224 */ /* 0x000fc400078e000b */
[----:B--2---:R-:W2:Y:S04]  /*26010*/  LDL.LU R11, [R1+0xa84] ;  /* 0x000a8400010b7983 */ /* 0x004ea80000300800 */
[----:B------:R-:W2:Y:S01]  /*26020*/  LDL.LU R8, [R1+0xa8c] ;  /* 0x000a8c0001087983 */ /* 0x000ea20000300800 */
[----:B----4-:R-:W-:-:S03]  /*26030*/  IADD3 R12, P1, PT, R12, R0, RZ ;  /* 0x000000000c0c7210 */ /* 0x010fc60007f3e0ff */
[----:B------:R1:W-:Y:S04]  /*26040*/  LDGSTS.E [R4+0x1600], desc[UR28][R6.64], P0 ;  /* 0x0160000006047fae */ /* 0x0003e800081a101c */
[----:B------:R-:W-:Y:S01]  /*26050*/  STL [R1+0x998], R12 ;  /* 0x0009980c01007387 */ /* 0x000fe20000100800 */
[----:B------:R-:W-:-:S04]  /*26060*/  IMAD.X R15, R15, 0x1, R2, P1 ;  /* 0x000000010f0f7824 */ /* 0x000fc800008e0602 */
[----:B-1----:R-:W-:Y:S01]  /*26070*/  IMAD.MOV.U32 R7, RZ, RZ, R15 ;  /* 0x000000ffff077224 */ /* 0x002fe200078e000f */
[----:B------:R1:W-:Y:S01]  /*26080*/  STL [R1+0x994], R15 ;  /* 0x0009940f01007387 */ /* 0x0003e20000100800 */
[----:B------:R-:W-:Y:S01]  /*26090*/  MOV R6, R12 ;  /* 0x0000000c00067202 */ /* 0x000fe20000000f00 */
[----:B------:R-:W-:Y:S02]  /*260a0*/  UISETP.GT.AND UP1, UPT, UR11, 0x6, UPT ;  /* 0x000000060b00788c */ /* 0x000fe4000bf24270 */
[----:B-1----:R-:W4:Y:S04]  /*260b0*/  LDL.LU R15, [R1+0xa80] ;  /* 0x000a8000010f7983 */ /* 0x002f280000300800 */
[----:B------:R-:W4:Y:S01]  /*260c0*/  LDL.LU R12, [R1+0xa88] ;  /* 0x000a8800010c7983 */ /* 0x000f220000300800 */
[----:B------:R-:W-:Y:S01]  /*260d0*/  USEL UR10, URZ, 0x4, !UP1 ;  /* 0x00000004ff0a7887 */ /* 0x000fe2000c800000 */
[----:B------:R-:W-:-:S02]  /*260e0*/  IADD3 R5, P1, PT, R5, R0, RZ ;  /* 0x0000000005057210 */ /* 0x000fc40007f3e0ff */
[----:B------:R1:W-:Y:S01]  /*260f0*/  LDGSTS.E [R4+0x1700], desc[UR28][R6.64], P0 ;  /* 0x0170000006047fae */ /* 0x0003e200081a101c */
[----:B------:R-:W-:Y:S01]  /*26100*/  USEL UR10, UR10, URZ, !UP0 ;  /* 0x000000ff0a0a7287 */ /* 0x000fe2000c000000 */
[----:B------:R-:W-:-:S05]  /*26110*/  IADD3 R14, P2, PT, R14, R0, RZ ;  /* 0x000000000e0e7210 */ /* 0x000fca0007f5e0ff */
[----:B------:R-:W-:Y:S01]  /*26120*/  ISETP.NE.U32.AND P0, PT, RZ, UR10, PT ;  /* 0x0000000aff007c0c */ /* 0x000fe2000bf05070 */
[----:B------:R1:W-:Y:S02]  /*26130*/  STL [R1+0xa60], R5 ;  /* 0x000a600501007387 */ /* 0x0003e40000100800 */
[----:B-1----:R-:W-:Y:S02]  /*26140*/  IMAD.MOV.U32 R6, RZ, RZ, R5 ;  /* 0x000000ffff067224 */ /* 0x002fe400078e0005 */
[----:B------:R-:W-:-:S04]  /*26150*/  IMAD.X R19, R19, 0x1, R2, P1 ;  /* 0x0000000113137824 */ /* 0x000fc800008e0602 */
[----:B------:R-:W-:Y:S01]  /*26160*/  IMAD.MOV.U32 R7, RZ, RZ, R19 ;  /* 0x000000ffff077224 */ /* 0x000fe200078e0013 */
[----:B------:R-:W-:Y:S04]  /*26170*/  STL [R1+0xa5c], R19 ;  /* 0x000a5c1301007387 */ /* 0x000fe80000100800 */
[----:B------:R1:W-:Y:S04]  /*26180*/  STL [R1+0xa68], R14 ;  /* 0x000a680e01007387 */ /* 0x0003e80000100800 */
[----:B------:R-:W4:Y:S01]  /*26190*/  LDL.LU R5, [R1+0xa94] ;  /* 0x000a940001057983 */ /* 0x000f220000300800 */
[----:B------:R-:W-:-:S03]  /*261a0*/  IADD3.X R18, PT, PT, R18, R2, RZ, P2, !PT ;  /* 0x0000000212127210 */ /* 0x000fc600017fe4ff */
[----:B------:R1:W-:Y:S04]  /*261b0*/  LDGSTS.E [R4+0x3000], desc[UR28][R6.64], P0 ;  /* 0x0300000006047fae */ /* 0x0003e800081a101c */
[----:B------:R-:W-:Y:S01]  /*261c0*/  STL [R1+0xa64], R18 ;  /* 0x000a641201007387 */ /* 0x000fe20000100800 */
[----:B---3--:R-:W-:Y:S02]  /*261d0*/  IADD3 R16, P1, PT, R16, R0, RZ ;  /* 0x0000000010107210 */ /* 0x008fe40007f3e0ff */
[----:B-1----:R-:W-:Y:S02]  /*261e0*/  MOV R6, R14 ;  /* 0x0000000e00067202 */ /* 0x002fe40000000f00 */
[----:B------:R-:W3:Y:S01]  /*261f0*/  LDL.LU R14, [R1+0xa90] ;  /* 0x000a9000010e7983 */ /* 0x000ee20000300800 */
[----:B------:R-:W-:-:S02]  /*26200*/  IMAD.MOV.U32 R7, RZ, RZ, R18 ;  /* 0x000000ffff077224 */ /* 0x000fc400078e0012 */
[----:B------:R-:W-:Y:S01]  /*26210*/  IMAD.X R17, R17, 0x1, R2, P1 ;  /* 0x0000000111117824 */ /* 0x000fe200008e0602 */
[----:B------:R1:W-:Y:S04]  /*26220*/  STL [R1+0xa70], R16 ;  /* 0x000a701001007387 */ /* 0x0003e80000100800 */
[----:B------:R1:W-:Y:S01]  /*26230*/  LDGSTS.E [R4+0x3100], desc[UR28][R6.64], P0 ;  /* 0x0310000006047fae */ /* 0x0003e200081a101c */
[----:B------:R-:W-:-:S03]  /*26240*/  IADD3 R10, P2, PT, R10, R0, RZ ;  /* 0x000000000a0a7210 */ /* 0x000fc60007f5e0ff */
[----:B------:R-:W-:Y:S01]  /*26250*/  STL [R1+0xa6c], R17 ;  /* 0x000a6c1101007387 */ /* 0x000fe20000100800 */
[----:B------:R-:W-:-:S03]  /*26260*/  IADD3.X R13, PT, PT, R13, R2, RZ, P2, !PT ;  /* 0x000000020d0d7210 */ /* 0x000fc600017fe4ff */
[----:B------:R-:W-:Y:S01]  /*26270*/  STL [R1+0xa78], R10 ;  /* 0x000a780a01007387 */ /* 0x000fe20000100800 */
[----:B-1----:R-:W-:-:S03]  /*26280*/  IMAD.MOV.U32 R6, RZ, RZ, R16 ;  /* 0x000000ffff067224 */ /* 0x002fc600078e0010 */
[----:B------:R-:W3:Y:S04]  /*26290*/  LDL.LU R16, [R1+0xa9c] ;  /* 0x000a9c0001107983 */ /* 0x000ee80000300800 */
[----:B------:R1:W-:Y:S04]  /*262a0*/  STL [R1+0xa74], R13 ;  /* 0x000a740d01007387 */ /* 0x0003e80000100800 */
[----:B------:R-:W3:Y:S01]  /*262b0*/  LDL.LU R20, [R1+0xb68] ;  /* 0x000b680001147983 */ /* 0x000ee20000300800 */
[----:B------:R-:W-:-:S03]  /*262c0*/  IMAD.MOV.U32 R7, RZ, RZ, R17 ;  /* 0x000000ffff077224 */ /* 0x000fc600078e0011 */
[----:B------:R-:W3:Y:S04]  /*262d0*/  LDL.LU R19, [R1+0xa98] ;  /* 0x000a980001137983 */ /* 0x000ee80000300800 */
[----:B------:R1:W-:Y:S04]  /*262e0*/  LDGSTS.E [R4+0x3200], desc[UR28][R6.64], P0 ;  /* 0x0320000006047fae */ /* 0x0003e800081a101c */
[----:B------:R-:W3:Y:S01]  /*262f0*/  LDL.LU R21, [R1+0xb64] ;  /* 0x000b640001157983 */ /* 0x000ee20000300800 */
[----:B-1----:R-:W-:Y:S01]  /*26300*/  IMAD.MOV.U32 R7, RZ, RZ, R13 ;  /* 0x000000ffff077224 */ /* 0x002fe200078e000d */
[----:B------:R-:W-:-:S02]  /*26310*/  MOV R6, R10 ;  /* 0x0000000a00067202 */ /* 0x000fc40000000f00 */
[----:B------:R-:W3:Y:S04]  /*26320*/  LDL.LU R13, [R1+0xb70] ;  /* 0x000b7000010d7983 */ /* 0x000ee80000300800 */
[----:B------:R-:W3:Y:S04]  /*26330*/  LDL.LU R10, [R1+0xb78] ;  /* 0x000b7800010a7983 */ /* 0x000ee80000300800 */
[----:B------:R1:W-:Y:S01]  /*26340*/  LDGSTS.E [R4+0x3300], desc[UR28][R6.64], P0 ;  /* 0x0330000006047fae */ /* 0x0003e200081a101c */
[-C--:B--2---:R-:W-:Y:S02]  /*26350*/  IADD3 R11, P1, PT, R11, R0.reuse, RZ ;  /* 0x000000000b0b7210 */ /* 0x084fe40007f3e0ff */
[----:B------:R-:W-:-:S03]  /*26360*/  IADD3 R8, P2, PT, R8, R0, RZ ;  /* 0x0000000008087210 */ /* 0x000fc60007f5e0ff */
[----:B------:R2:W-:Y:S01]  /*26370*/  STL [R1+0xa84], R11 ;  /* 0x000a840b01007387 */ /* 0x0005e20000100800 */
[----:B-1----:R-:W-:Y:S02]  /*26380*/  IMAD.MOV.U32 R6, RZ, RZ, R11 ;  /* 0x000000ffff067224 */ /* 0x002fe400078e000b */
[----:B----4-:R-:W-:-:S05]  /*26390*/  IMAD.X R15, R15, 0x1, R2, P1 ;  /* 0x000000010f0f7824 */ /* 0x010fca00008e0602 */
[----:B------:R-:W-:Y:S01]  /*263a0*/  STL [R1+0xa80], R15 ;  /* 0x000a800f01007387 */ /* 0x000fe20000100800 */
[----:B------:R-:W-:-:S03]  /*263b0*/  IADD3.X R12, PT, PT, R12, R2, RZ, P2, !PT ;  /* 0x000000020c0c7210 */ /* 0x000fc600017fe4ff */
[----:B------:R-:W-:Y:S04]  /*263c0*/  STL [R1+0xa8c], R8 ;  /* 0x000a8c0801007387 */ /* 0x000fe80000100800 */
[----:B------:R-:W4:Y:S04]  /*263d0*/  LDL.LU R17, [R1+0xb6c] ;  /* 0x000b6c0001117983 */ /* 0x000f280000300800 */
[----:B------:R1:W-:Y:S04]  /*263e0*/  STL [R1+0xa88], R12 ;  /* 0x000a880c01007387 */ /* 0x0003e80000100800 */
[----:B--2---:R-:W2:Y:S01]  /*263f0*/  LDL.LU R11, [R1+0xb74] ;  /* 0x000b7400010b7983 */ /* 0x004ea20000300800 */
[----:B------:R-:W-:-:S05]  /*26400*/  IMAD.MOV.U32 R7, RZ, RZ, R15 ;  /* 0x000000ffff077224 */ /* 0x000fca00078e000f */
[----:B------:R1:W-:Y:S02]  /*26410*/  LDGSTS.E [R4+0x3400], desc[UR28][R6.64], P0 ;  /* 0x0340000006047fae */ /* 0x0003e400081a101c */
[----:B-1----:R-:W-:Y:S01]  /*26420*/  MOV R6, R8 ;  /* 0x0000000800067202 */ /* 0x002fe20000000f00 */
[----:B------:R-:W-:Y:S02]  /*26430*/  IMAD.MOV.U32 R7, RZ, RZ, R12 ;  /* 0x000000ffff077224 */ /* 0x000fe400078e000c */
[----:B------:R-:W2:Y:S01]  /*26440*/  LDL.LU R12, [R1+0xb80] ;  /* 0x000b8000010c7983 */ /* 0x000ea20000300800 */
[----:B------:R-:W-:-:S03]  /*26450*/  IADD3 R5, P1, PT, R5, R0, RZ ;  /* 0x0000000005057210 */ /* 0x000fc60007f3e0ff */
[----:B------:R-:W2:Y:S04]  /*26460*/  LDL.LU R8, [R1+0xb88] ;  /* 0x000b880001087983 */ /* 0x000ea80000300800 */
[----:B------:R1:W-:Y:S04]  /*26470*/  LDGSTS.E [R4+0x3500], desc[UR28][R6.64], P0 ;  /* 0x0350000006047fae */ /* 0x0003e800081a101c */
[----:B------:R-:W-:Y:S01]  /*26480*/  STL [R1+0xa94], R5 ;  /* 0x000a940501007387 */ /* 0x000fe20000100800 */
[----:B---3--:R-:W-:-:S04]  /*26490*/  IMAD.X R14, R14, 0x1, R2, P1 ;  /* 0x000000010e0e7824 */ /* 0x008fc800008e0602 */
[----:B-1----:R-:W-:Y:S01]  /*264a0*/  IMAD.MOV.U32 R7, RZ, RZ, R14 ;  /* 0x000000ffff077224 */ /* 0x002fe200078e000e */
[----:B------:R1:W-:Y:S01]  /*264b0*/  STL [R1+0xa90], R14 ;  /* 0x000a900e01007387 */ /* 0x0003e20000100800 */
[----:B------:R-:W-:-:S03]  /*264c0*/  UISETP.GT.AND UP1, UPT, UR11, 0xa, UPT ;  /* 0x0000000a0b00788c */ /* 0x000fc6000bf24270 */
[----:B-1----:R-:W3:Y:S01]  /*264d0*/  LDL.LU R14, [R1+0xb7c] ;  /* 0x000b7c00010e7983 */ /* 0x002ee20000300800 */
[----:B------:R-:W-:-:S03]  /*264e0*/  USEL UR10, URZ, 0x4, !UP1 ;  /* 0x00000004ff0a7887 */ /* 0x000fc6000c800000 */
[----:B------:R-:W3:Y:S01]  /*264f0*/  LDL.LU R18, [R1+0xb84] ;  /* 0x000b840001127983 */ /* 0x000ee20000300800 */
[----:B------:R-:W-:Y:S02]  /*26500*/  MOV R6, R5 ;  /* 0x0000000500067202 */ /* 0x000fe40000000f00 */
[-C--:B------:R-:W-:Y:S01]  /*26510*/  IADD3 R16, P2, PT, R16, R0.reuse, RZ ;  /* 0x0000000010107210 */ /* 0x080fe20007f5e0ff */
[----:B------:R-:W-:Y:S02]  /*26520*/  USEL UR10, UR10, URZ, !UP0 ;  /* 0x000000ff0a0a7287 */ /* 0x000fe4000c000000 */
[----:B------:R1:W-:Y:S04]  /*26530*/  LDGSTS.E [R4+0x3600], desc[UR28][R6.64], P0 ;  /* 0x0360000006047fae */ /* 0x0003e800081a101c */
[----:B------:R-:W3:Y:S01]  /*26540*/  LDL.LU R15, [R1+0xb90] ;  /* 0x000b9000010f7983 */ /* 0x000ee20000300800 */
[----:B------:R-:W-:Y:S01]  /*26550*/  IMAD.X R19, R19, 0x1, R2, P2 ;  /* 0x0000000113137824 */ /* 0x000fe200010e0602 */
[----:B------:R-:W-:Y:S01]  /*26560*/  IADD3 R20, P3, PT, R20, R0, RZ ;  /* 0x0000000014147210 */ /* 0x000fe20007f7e0ff */
[----:B-1----:R-:W-:Y:S01]  /*26570*/  IMAD.MOV.U32 R6, RZ, RZ, R16 ;  /* 0x000000ffff067224 */ /* 0x002fe200078e0010 */
[----:B------:R-:W3:Y:S01]  /*26580*/  LDL.LU R5, [R1+0xb98] ;  /* 0x000b980001057983 */ /* 0x000ee20000300800 */
[----:B------:R-:W-:Y:S01]  /*26590*/  IMAD.MOV.U32 R7, RZ, RZ, R19 ;  /* 0x000000ffff077224 */ /* 0x000fe200078e0013 */
[----:B------:R-:W-:-:S02]  /*265a0*/  ISETP.NE.U32.AND P1, PT, RZ, UR10, PT ;  /* 0x0000000aff007c0c */ /* 0x000fc4000bf25070 */
[----:B------:R-:W-:Y:S01]  /*265b0*/  STL [R1+0xa9c], R16 ;  /* 0x000a9c1001007387 */ /* 0x000fe20000100800 */
[----:B------:R-:W-:-:S03]  /*265c0*/  IADD3.X R21, PT, PT, R21, R2, RZ, P3, !PT ;  /* 0x0000000215157210 */ /* 0x000fc60001ffe4ff */
[----:B------:R1:W-:Y:S04]  /*265d0*/  STL [R1+0xa98], R19 ;  /* 0x000a981301007387 */ /* 0x0003e80000100800 */
[----:B------:R1:W-:Y:S01]  /*265e0*/  LDGSTS.E [R4+0x3700], desc[UR28][R6.64], P0 ;  /* 0x0370000006047fae */ /* 0x0003e200081a101c */
[----:B------:R-:W-:-:S03]  /*265f0*/  IADD3 R13, P0, PT, R13, R0, RZ ;  /* 0x000000000d0d7210 */ /* 0x000fc60007f1e0ff */
[----:B------:R-:W-:Y:S04]  /*26600*/  STL [R1+0xb68], R20 ;  /* 0x000b681401007387 */ /* 0x000fe80000100800 */
[----:B-1----:R-:W3:Y:S01]  /*26610*/  LDL.LU R19, [R1+0xb8c] ;  /* 0x000b8c0001137983 */ /* 0x002ee20000300800 */
[----:B------:R-:W-:Y:S02]  /*26620*/  IADD3 R10, P2, PT, R10, R0, RZ ;  /* 0x000000000a0a7210 */ /* 0x000fe40007f5e0ff */
[----:B------:R-:W-:Y:S01]  /*26630*/  MOV R6, R20 ;  /* 0x0000001400067202 */ /* 0x000fe20000000f00 */
[----:B------:R-:W-:Y:S01]  /*26640*/  IMAD.MOV.U32 R7, RZ, RZ, R21 ;  /* 0x000000ffff077224 */ /* 0x000fe200078e0015 */
[----:B------:R-:W-:Y:S04]  /*26650*/  STL [R1+0xb64], R21 ;  /* 0x000b641501007387 */ /* 0x000fe80000100800 */
[----:B------:R-:W3:Y:S04]  /*26660*/  LDL.LU R16, [R1+0xb94] ;  /* 0x000b940001107983 */ /* 0x000ee80000300800 */
[----:B------:R1:W-:Y:S04]  /*26670*/  STL [R1+0xb70], R13 ;  /* 0x000b700d01007387 */ /* 0x0003e80000100800 */
[----:B------:R1:W-:Y:S02]  /*26680*/  LDGSTS.E [R4+0x5000], desc[UR28][R6.64], P1 ;  /* 0x0500000006047fae */ /* 0x0003e400089a101c */
[----:B-1----:R-:W-:-:S02]  /*26690*/  IMAD.MOV.U32 R6, RZ, RZ, R13 ;  /* 0x000000ffff067224 */ /* 0x002fc400078e000d */
[----:B----4-:R-:W-:-:S05]  /*266a0*/  IMAD.X R17, R17, 0x1, R2, P0 ;  /* 0x0000000111117824 */ /* 0x010fca00000e0602 */
[----:B------:R1:W-:Y:S01]  /*266b0*/  STL [R1+0xb6c], R17 ;  /* 0x000b6c1101007387 */ /* 0x0003e20000100800 */
[----:B--2---:R-:W-:-:S03]  /*266c0*/  IADD3.X R11, PT, PT, R11, R2, RZ, P2, !PT ;  /* 0x000000020b0b7210 */ /* 0x004fc600017fe4ff */
[----:B------:R2:W-:Y:S04]  /*266d0*/  STL [R1+0xb78], R10 ;  /* 0x000b780a01007387 */ /* 0x0005e80000100800 */
[----:B------:R-:W4:Y:S01]  /*266e0*/  LDL.LU R13, [R1+0xba0] ;  /* 0x000ba000010d7983 */ /* 0x000f220000300800 */
[----:B------:R-:W-:-:S03]  /*266f0*/  IMAD.MOV.U32 R7, RZ, RZ, R17 ;  /* 0x000000ffff077224 */ /* 0x000fc600078e0011 */
[----:B------:R2:W-:Y:S04]  /*26700*/  STL [R1+0xb74], R11 ;  /* 0x000b740b01007387 */ /* 0x0005e80000100800 */
[----:B-1----:R-:W4:Y:S04]  /*26710*/  LDL.LU R17, [R1+0xb9c] ;  /* 0x000b9c0001117983 */ /* 0x002f280000300800 */
[----:B------:R1:W-:Y:S01]  /*26720*/  LDGSTS.E [R4+0x5100], desc[UR28][R6.64], P1 ;  /* 0x0510000006047fae */ /* 0x0003e200089a101c */
[-C--:B------:R-:W-:Y:S02]  /*26730*/  IADD3 R12, P0, PT, R12, R0.reuse, RZ ;  /* 0x000000000c0c7210 */ /* 0x080fe40007f1e0ff */
[----:B------:R-:W-:-:S02]  /*26740*/  IADD3 R8, P2, PT, R8, R0, RZ ;  /* 0x0000000008087210 */ /* 0x000fc40007f5e0ff */
[----:B-1----:R-:W-:Y:S01]  /*26750*/  MOV R6, R10 ;  /* 0x0000000a00067202 */ /* 0x002fe20000000f00 */
[----:B------:R-:W-:Y:S01]  /*26760*/  IMAD.MOV.U32 R7, RZ, RZ, R11 ;  /* 0x000000ffff077224 */ /* 0x000fe200078e000b */
[----:B--2---:R-:W2:Y:S04]  /*26770*/  LDL.LU R10, [R1+0xc68] ;  /* 0x000c6800010a7983 */ /* 0x004ea80000300800 */
[----:B------:R-:W2:Y:S04]  /*26780*/  LDL.LU R11, [R1+0xc70] ;  /* 0x000c7000010b7983 */ /* 0x000ea80000300800 */
[----:B------:R-:W-:Y:S04]  /*26790*/  STL [R1+0xb80], R12 ;  /* 0x000b800c01007387 */ /* 0x000fe80000100800 */
[----:B------:R1:W-:Y:S01]  /*267a0*/  LDGSTS.E [R4+0x5200], desc[UR28][R6.64], P1 ;  /* 0x0520000006047fae */ /* 0x0003e200089a101c */
[----:B---3--:R-:W-:-:S04]  /*267b0*/  IMAD.X R14, R14, 0x1, R2, P0 ;  /* 0x000000010e0e7824 */ /* 0x008fc800000e0602 */
[----:B-1----:R-:W-:Y:S01]  /*267c0*/  IMAD.MOV.U32 R7, RZ, RZ, R14 ;  /* 0x000000ffff077224 */ /* 0x002fe200078e000e */
[----:B------:R1:W-:Y:S01]  /*267d0*/  STL [R1+0xb7c], R14 ;  /* 0x000b7c0e01007387 */ /* 0x0003e20000100800 */
[----:B------:R-:W-:-:S03]  /*267e0*/  IADD3.X R18, PT, PT, R18, R2, RZ, P2, !PT ;  /* 0x0000000212127210 */ /* 0x000fc600017fe4ff */
[----:B------:R-:W-:Y:S01]  /*267f0*/  STL [R1+0xb88], R8 ;  /* 0x000b880801007387 */ /* 0x000fe20000100800 */
[----:B------:R-:W-:-:S03]  /*26800*/  IMAD.MOV.U32 R6, RZ, RZ, R12 ;  /* 0x000000ffff067224 */ /* 0x000fc600078e000c */
[----:B-1----:R-:W3:Y:S04]  /*26810*/  LDL.LU R14, [R1+0xc64] ;  /* 0x000c6400010e7983 */ /* 0x002ee80000300800 */
[----:B------:R1:W-:Y:S04]  /*26820*/  STL [R1+0xb84], R18 ;  /* 0x000b841201007387 */ /* 0x0003e80000100800 */
[----:B------:R-:W3:Y:S01]  /*26830*/  LDL.LU R12, [R1+0xc6c] ;  /* 0x000c6c00010c7983 */ /* 0x000ee20000300800 */
[----:B------:R-:W-:-:S03]  /*26840*/  IADD3 R15, P0, PT, R15, R0, RZ ;  /* 0x000000000f0f7210 */ /* 0x000fc60007f1e0ff */
[----:B------:R1:W-:Y:S01]  /*26850*/  LDGSTS.E [R4+0x5300], desc[UR28][R6.64], P1 ;  /* 0x0530000006047fae */ /* 0x0003e200089a101c */
[----:B------:R-:W-:Y:S02]  /*26860*/  IADD3 R5, P2, PT, R5, R0, RZ ;  /* 0x0000000005057210 */ /* 0x000fe40007f5e0ff */
[----:B-1----:R-:W-:Y:S01]  /*26870*/  MOV R6, R8 ;  /* 0x0000000800067202 */ /* 0x002fe20000000f00 */
[----:B------:R-:W-:Y:S02]  /*26880*/  IMAD.MOV.U32 R7, RZ, RZ, R18 ;  /* 0x000000ffff077224 */ /* 0x000fe400078e0012 */
[----:B------:R-:W3:Y:S01]  /*26890*/  LDL.LU R18, [R1+0xc78] ;  /* 0x000c780001127983 */ /* 0x000ee20000300800 */
[----:B------:R-:W-:-:S03]  /*268a0*/  IMAD.X R19, R19, 0x1, R2, P0 ;  /* 0x0000000113137824 */ /* 0x000fc600000e0602 */
[----:B------:R-:W3:Y:S04]  /*268b0*/  LDL.LU R8, [R1+0xc80] ;  /* 0x000c800001087983 */ /* 0x000ee80000300800 */
[----:B------:R-:W-:Y:S04]  /*268c0*/  STL [R1+0xb90], R15 ;  /* 0x000b900f01007387 */ /* 0x000fe80000100800 */
[----:B------:R1:W-:Y:S04]  /*268d0*/  LDGSTS.E [R4+0x5400], desc[UR28][R6.64], P1 ;  /* 0x0540000006047fae */ /* 0x0003e800089a101c */
[----:B------:R1:W-:Y:S04]  /*268e0*/  STL [R1+0xb8c], R19 ;  /* 0x000b8c1301007387 */ /* 0x0003e80000100800 */
[----:B------:R-:W-:Y:S01]  /*268f0*/  STL [R1+0xb98], R5 ;  /* 0x000b980501007387 */ /* 0x000fe20000100800 */
[----:B-1----:R-:W-:-:S03]  /*26900*/  IMAD.MOV.U32 R7, RZ, RZ, R19 ;  /* 0x000000ffff077224 */ /* 0x002fc600078e0013 */
[----:B------:R-:W3:Y:S01]  /*26910*/  LDL.LU R19, [R1+0xc74] ;  /* 0x000c740001137983 */ /* 0x000ee20000300800 */
[----:B------:R-:W-:Y:S01]  /*26920*/  IMAD.MOV.U32 R6, RZ, RZ, R15 ;  /* 0x000000ffff067224 */ /* 0x000fe200078e000f */
[----:B------:R-:W-:-:S04]  /*26930*/  IADD3.X R16, PT, PT, R16, R2, RZ, P2, !PT ;  /* 0x0000000210107210 */ /* 0x000fc800017fe4ff */
[----:B------:R1:W-:Y:S04]  /*26940*/  LDGSTS.E [R4+0x5500], desc[UR28][R6.64], P1 ;  /* 0x0550000006047fae */ /* 0x0003e800089a101c */
[----:B------:R1:W-:Y:S04]  /*26950*/  STL [R1+0xb94], R16 ;  /* 0x000b941001007387 */ /* 0x0003e80000100800 */
[----:B------:R-:W3:Y:S01]  /*26960*/  LDL.LU R15, [R1+0xc7c] ;  /* 0x000c7c00010f7983 */ /* 0x000ee20000300800 */
[----:B-1----:R-:W-:Y:S01]  /*26970*/  MOV R6, R5 ;  /* 0x0000000500067202 */ /* 0x002fe20000000f00 */
[----:B------:R-:W-:-:S02]  /*26980*/  IMAD.MOV.U32 R7, RZ, RZ, R16 ;  /* 0x000000ffff077224 */ /* 0x000fc400078e0010 */
[----:B------:R-:W3:Y:S04]  /*26990*/  LDL.LU R16, [R1+0xc88] ;  /* 0x000c880001107983 */ /* 0x000ee80000300800 */
[----:B------:R-:W3:Y:S04]  /*269a0*/  LDL.LU R5, [R1+0xc90] ;  /* 0x000c900001057983 */ /* 0x000ee80000300800 */
[----:B------:R1:W-:Y:S01]  /*269b0*/  LDGSTS.E [R4+0x5600], desc[UR28][R6.64], P1 ;  /* 0x0560000006047fae */ /* 0x0003e200089a101c */
[----:B----4-:R-:W-:-:S05]  /*269c0*/  IADD3 R13, P0, PT, R13, R0, RZ ;  /* 0x000000000d0d7210 */ /* 0x010fca0007f1e0ff */
[----:B------:R-:W-:Y:S01]  /*269d0*/  IMAD.X R17, R17, 0x1, R2, P0 ;  /* 0x0000000111117824 */ /* 0x000fe200000e0602 */
[----:B------:R-:W-:Y:S03]  /*269e0*/  STL [R1+0xba0], R13 ;  /* 0x000ba00d01007387 */ /* 0x000fe60000100800 */
[----:B-1----:R-:W-:Y:S01]  /*269f0*/  IMAD.MOV.U32 R7, RZ, RZ, R17 ;  /* 0x000000ffff077224 */ /* 0x002fe200078e0011 */
[----:B------:R1:W-:Y:S01]  /*26a00*/  STL [R1+0xb9c], R17 ;  /* 0x000b9c1101007387 */ /* 0x0003e20000100800 */
[----:B------:R-:W-:Y:S01]  /*26a10*/  MOV R6, R13 ;  /* 0x0000000d00067202 */ /* 0x000fe20000000f00 */
[----:B------:R-:W-:-:S04]  /*26a20*/  UISETP.GT.AND UP1, UPT, UR11, 0xe, UPT ;  /* 0x0000000e0b00788c */ /* 0x000fc8000bf24270 */
[----:B------:R4:W-:Y:S04]  /*26a30*/  LDGSTS.E [R4+0x5700], desc[UR28][R6.64], P1 ;  /* 0x0570000006047fae */ /* 0x0009e800089a101c */
[----:B-1----:R-:W3:Y:S04]  /*26a40*/  LDL.LU R17, [R1+0xc84] ;  /* 0x000c840001117983 */ /* 0x002ee80000300800 */
[----:B------:R-:W3:Y:S01]  /*26a50*/  LDL.LU R13, [R1+0xc8c] ;  /* 0x000c8c00010d7983 */ /* 0x000ee20000300800 */
[-C--:B--2---:R-:W-:Y:S01]  /*26a60*/  IADD3 R10, P1, PT, R10, R0.reuse, RZ ;  /* 0x000000000a0a7210 */ /* 0x084fe20007f3e0ff */
[----:B------:R-:W-:Y:S01]  /*26a70*/  USEL UR10, URZ, 0x4, !UP1 ;  /* 0x00000004ff0a7887 */ /* 0x000fe2000c800000 */
[----:B------:R-:W-:-:S03]  /*26a80*/  IADD3 R11, P2, PT, R11, R0, RZ ;  /* 0x000000000b0b7210 */ /* 0x000fc60007f5e0ff */
[----:B------:R-:W-:Y:S01]  /*26a90*/  USEL UR10, UR10, URZ, !UP0 ;  /* 0x000000ff0a0a7287 */ /* 0x000fe2000c000000 */
[----:B------:R1:W-:Y:S01]  /*26aa0*/  STL [R1+0xc68], R10 ;  /* 0x000c680a01007387 */ /* 0x0003e20000100800 */
[----:B----4-:R-:W-:-:S04]  /*26ab0*/  IMAD.MOV.U32 R6, RZ, RZ, R10 ;  /* 0x000000ffff067224 */ /* 0x010fc800078e000a */
[----:B------:R-:W-:Y:S01]  /*26ac0*/  ISETP.NE.U32.AND P0, PT, RZ, UR10, PT ;  /* 0x0000000aff007c0c */ /* 0x000fe2000bf05070 */
[----:B---3--:R-:W-:-:S05]  /*26ad0*/  IMAD.X R14, R14, 0x1, R2, P1 ;  /* 0x000000010e0e7824 */ /* 0x008fca00008e0602 */
[----:B------:R2:W-:Y:S01]  /*26ae0*/  STL [R1+0xc64], R14 ;  /* 0x000c640e01007387 */ /* 0x0005e20000100800 */
[----:B------:R-:W-:-:S03]  /*26af0*/  IADD3.X R12, PT, PT, R12, R2, RZ, P2, !PT ;  /* 0x000000020c0c7210 */ /* 0x000fc600017fe4ff */
[----:B------:R3:W-:Y:S04]  /*26b00*/  STL [R1+0xc70], R11 ;  /* 0x000c700b01007387 */ /* 0x0007e80000100800 */
[----:B-1----:R-:W4:Y:S01]  /*26b10*/  LDL.LU R10, [R1+0xc98] ;  /* 0x000c9800010a7983 */ /* 0x002f220000300800 */
[----:B------:R-:W-:-:S03]  /*26b20*/  IMAD.MOV.U32 R7, RZ, RZ, R14 ;  /* 0x000000ffff077224 */ /* 0x000fc600078e000e */
[----:B------:R1:W-:Y:S04]  /*26b30*/  STL [R1+0xc6c], R12 ;  /* 0x000c6c0c01007387 */ /* 0x0003e80000100800 */
[----:B--2---:R-:W2:Y:S04]  /*26b40*/  LDL.LU R14, [R1+0xc94] ;  /* 0x000c9400010e7983 */ /* 0x004ea80000300800 */
[----:B------:R1:W-:Y:S01]  /*26b50*/  LDGSTS.E [R4+0x7000], desc[UR28][R6.64], P0 ;  /* 0x0700000006047fae */ /* 0x0003e200081a101c */
[-C--:B------:R-:W-:Y:S02]  /*26b60*/  IADD3 R18, P1, PT, R18, R0.reuse, RZ ;  /* 0x0000000012127210 */ /* 0x080fe40007f3e0ff */
[----:B------:R-:W-:-:S02]  /*26b70*/  IADD3 R8, P2, PT, R8, R0, RZ ;  /* 0x0000000008087210 */ /* 0x000fc40007f5e0ff */
[----:B-1----:R-:W-:Y:S01]  /*26b80*/  MOV R6, R11 ;  /* 0x0000000b00067202 */ /* 0x002fe20000000f00 */
[----:B------:R-:W-:Y:S01]  /*26b90*/  IMAD.MOV.U32 R7, RZ, RZ, R12 ;  /* 0x000000ffff077224 */ /* 0x000fe200078e000c */
[----:B---3--:R-:W3:Y:S04]  /*26ba0*/  LDL.LU R11, [R1+0xca0] ;  /* 0x000ca000010b7983 */ /* 0x008ee80000300800 */
[----:B------:R-:W3:Y:S04]  /*26bb0*/  LDL.LU R12, [R1+0xd68] ;  /* 0x000d6800010c7983 */ /* 0x000ee80000300800 */
[----:B------:R-:W-:Y:S04]  /*26bc0*/  STL [R1+0xc78], R18 ;  /* 0x000c781201007387 */ /* 0x000fe80000100800 */
[----:B------:R1:W-:Y:S01]  /*26bd0*/  LDGSTS.E [R4+0x7100], desc[UR28][R6.64], P0 ;  /* 0x0710000006047fae */ /* 0x0003e200081a101c */
[----:B------:R-:W-:-:S05]  /*26be0*/  IMAD.X R19, R19, 0x1, R2, P1 ;  /* 0x0000000113137824 */ /* 0x000fca00008e0602 */
[----:B------:R1:W-:Y:S04]  /*26bf0*/  STL [R1+0xc74], R19 ;  /* 0x000c741301007387 */ /* 0x0003e80000100800 */
[----:B------:R-:W-:Y:S01]  /*26c00*/  STL [R1+0xc80], R8 ;  /* 0x000c800801007387 */ /* 0x000fe20000100800 */
[----:B-1----:R-:W-:Y:S02]  /*26c10*/  IMAD.MOV.U32 R7, RZ, RZ, R19 ;  /* 0x000000ffff077224 */ /* 0x002fe400078e0013 */
[----:B------:R-:W-:Y:S01]  /*26c20*/  IMAD.MOV.U32 R6, RZ, RZ, R18 ;  /* 0x000000ffff067224 */ /* 0x000fe200078e0012 */
[----:B------:R-:W3:Y:S01]  /*26c30*/  LDL.LU R19, [R1+0xc9c] ;  /* 0x000c9c0001137983 */ /* 0x000ee20000300800 */
[----:B------:R-:W-:-:S03]  /*26c40*/  IADD3.X R15, PT, PT, R15, R2, RZ, P2, !PT ;  /* 0x000000020f0f7210 */ /* 0x000fc600017fe4ff */
[----:B------:R1:W-:Y:S01]  /*26c50*/  LDGSTS.E [R4+0x7200], desc[UR28][R6.64], P0 ;  /* 0x0720000006047fae */ /* 0x0003e200081a101c */
[----:B------:R-:W-:-:S03]  /*26c60*/  IADD3 R16, P1, PT, R16, R0, RZ ;  /* 0x0000000010107210 */ /* 0x000fc60007f3e0ff */
[----:B------:R1:W-:Y:S01]  /*26c70*/  STL [R1+0xc7c], R15 ;  /* 0x000c7c0f01007387 */ /* 0x0003e20000100800 */
[----:B------:R-:W-:-:S03]  /*26c80*/  IADD3 R5, P2, PT, R5, R0, RZ ;  /* 0x0000000005057210 */ /* 0x000fc60007f5e0ff */
[----:B------:R-:W3:Y:S01]  /*26c90*/  LDL.LU R18, [R1+0xd64] ;  /* 0x000d640001127983 */ /* 0x000ee20000300800 */
[----:B-1----:R-:W-:Y:S01]  /*26ca0*/  MOV R6, R8 ;  /* 0x0000000800067202 */ /* 0x002fe20000000f00 */
[----:B------:R-:W-:Y:S02]  /*26cb0*/  IMAD.MOV.U32 R7, RZ, RZ, R15 ;  /* 0x000000ffff077224 */ /* 0x000fe400078e000f */
[----:B------:R-:W3:Y:S04]  /*26cc0*/  LDL.LU R15, [R1+0xd70] ;  /* 0x000d7000010f7983 */ /* 0x000ee80000300800 */
[----:B------:R-:W3:Y:S04]  /*26cd0*/  LDL.LU R8, [R1+0xd78] ;  /* 0x000d780001087983 */ /* 0x000ee80000300800 */
[----:B------:R-:W-:Y:S04]  /*26ce0*/  STL [R1+0xc88], R16 ;  /* 0x000c881001007387 */ /* 0x000fe80000100800 */
[----:B------:R1:W-:Y:S02]  /*26cf0*/  LDGSTS.E [R4+0x7300], desc[UR28][R6.64], P0 ;  /* 0x0730000006047fae */ /* 0x0003e400081a101c */
[----:B-1----:R-:W-:-:S02]  /*26d00*/  IMAD.MOV.U32 R6, RZ, RZ, R16 ;  /* 0x000000ffff067224 */ /* 0x002fc400078e0010 */
[----:B------:R-:W-:-:S04]  /*26d10*/  IMAD.X R17, R17, 0x1, R2, P1 ;  /* 0x0000000111117824 */ /* 0x000fc800008e0602 */
[----:B------:R-:W-:Y:S01]  /*26d20*/  IMAD.MOV.U32 R7, RZ, RZ, R17 ;  /* 0x000000ffff077224 */ /* 0x000fe200078e0011 */
[----:B------:R1:W-:Y:S01]  /*26d30*/  STL [R1+0xc84], R17 ;  /* 0x000c841101007387 */ /* 0x0003e20000100800 */
[----:B------:R-:W-:-:S03]  /*26d40*/  IADD3.X R13, PT, PT, R13, R2, RZ, P2, !PT ;  /* 0x000000020d0d7210 */ /* 0x000fc600017fe4ff */
[----:B------:R-:W-:Y:S04]  /*26d50*/  STL [R1+0xc90], R5 ;  /* 0x000c900501007387 */ /* 0x000fe80000100800 */
[----:B------:R1:W-:Y:S04]  /*26d60*/  LDGSTS.E [R4+0x7400], desc[UR28][R6.64], P0 ;  /* 0x0740000006047fae */ /* 0x0003e800081a101c */
[----:B-1----:R-:W3:Y:S04]  /*26d70*/  LDL.LU R17, [R1+0xd6c] ;  /* 0x000d6c0001117983 */ /* 0x002ee80000300800 */
[----:B------:R1:W-:Y:S04]  /*26d80*/  STL [R1+0xc8c], R13 ;  /* 0x000c8c0d01007387 */ /* 0x0003e80000100800 */
[----:B------:R-:W3:Y:S01]  /*26d90*/  LDL.LU R16, [R1+0xd74] ;  /* 0x000d740001107983 */ /* 0x000ee20000300800 */
[----:B------:R-:W-:Y:S01]  /*26da0*/  MOV R6, R5 ;  /* 0x0000000500067202 */ /* 0x000fe20000000f00 */
[----:B------:R-:W-:-:S02]  /*26db0*/  IMAD.MOV.U32 R7, RZ, RZ, R13 ;  /* 0x000000ffff077224 */ /* 0x000fc400078e000d */
[----:B-1----:R-:W3:Y:S04]  /*26dc0*/  LDL.LU R13, [R1+0xd80] ;  /* 0x000d8000010d7983 */ /* 0x002ee80000300800 */
[----:B------:R-:W3:Y:S04]  /*26dd0*/  LDL.LU R5, [R1+0xd88] ;  /* 0x000d880001057983 */ /* 0x000ee80000300800 */
[----:B------:R1:W-:Y:S01]  /*26de0*/  LDGSTS.E [R4+0x7500], desc[UR28][R6.64], P0 ;  /* 0x0750000006047fae */ /* 0x0003e200081a101c */
[----:B------:R-:W-:Y:S01]  /*26df0*/  UISETP.GT.AND UP1, UPT, UR11, 0x12, UPT ;  /* 0x000000120b00788c */ /* 0x000fe2000bf24270 */
[----:B----4-:R-:W-:-:S05]  /*26e00*/  IADD3 R10, P1, PT, R10, R0, RZ ;  /* 0x000000000a0a7210 */ /* 0x010fca0007f3e0ff */
[----:B--2---:R-:W-:Y:S01]  /*26e10*/  IMAD.X R14, R14, 0x1, R2, P1 ;  /* 0x000000010e0e7824 */ /* 0x004fe200008e0602 */
[----:B------:R-:W-:Y:S03]  /*26e20*/  STL [R1+0xc98], R10 ;  /* 0x000c980a01007387 */ /* 0x000fe60000100800 */
[----:B-1----:R-:W-:Y:S01]  /*26e30*/  IMAD.MOV.U32 R7, RZ, RZ, R14 ;  /* 0x000000ffff077224 */ /* 0x002fe200078e000e */
[----:B------:R1:W-:Y:S01]  /*26e40*/  STL [R1+0xc94], R14 ;  /* 0x000c940e01007387 */ /* 0x0003e20000100800 */
[----:B------:R-:W-:Y:S01]  /*26e50*/  MOV R6, R10 ;  /* 0x0000000a00067202 */ /* 0x000fe20000000f00 */
[----:B------:R-:W-:Y:S02]  /*26e60*/  USEL UR10, URZ, 0x4, !UP1 ;  /* 0x00000004ff0a7887 */ /* 0x000fe4000c800000 */
[----:B-1----:R-:W2:Y:S04]  /*26e70*/  LDL.LU R14, [R1+0xd7c] ;  /* 0x000d7c00010e7983 */ /* 0x002ea80000300800 */
[----:B------:R-:W4:Y:S01]  /*26e80*/  LDL.LU R10, [R1+0xd84] ;  /* 0x000d8400010a7983 */ /* 0x000f220000300800 */
[----:B---3--:R-:W-:Y:S01]  /*26e90*/  IADD3 R11, P2, PT, R11, R0, RZ ;  /* 0x000000000b0b7210 */ /* 0x008fe20007f5e0ff */
[----:B------:R-:W-:-:S02]  /*26ea0*/  USEL UR10, UR10, URZ, !UP0 ;  /* 0x000000ff0a0a7287 */ /* 0x000fc4000c000000 */
[----:B------:R1:W-:Y:S01]  /*26eb0*/  LDGSTS.E [R4+0x7600], desc[UR28][R6.64], P0 ;  /* 0x0760000006047fae */ /* 0x0003e200081a101c */
[----:B------:R-:W-:-:S03]  /*26ec0*/  IADD3 R12, P3, PT, R12, R0, RZ ;  /* 0x000000000c0c7210 */ /* 0x000fc60007f7e0ff */
[----:B------:R-:W-:Y:S01]  /*26ed0*/  ISETP.NE.U32.AND P1, PT, RZ, UR10, PT ;  /* 0x0000000aff007c0c */ /* 0x000fe2000bf25070 */
[----:B------:R3:W-:Y:S01]  /*26ee0*/  STL [R1+0xca0], R11 ;  /* 0x000ca00b01007387 */ /* 0x0007e20000100800 */
[----:B-1----:R-:W-:Y:S02]  /*26ef0*/  IMAD.MOV.U32 R6, RZ, RZ, R11 ;  /* 0x000000ffff067224 */ /* 0x002fe400078e000b */
[----:B------:R-:W-:-:S04]  /*26f00*/  IMAD.X R19, R19, 0x1, R2, P2 ;  /* 0x0000000113137824 */ /* 0x000fc800010e0602 */
[----:B------:R-:W-:Y:S01]  /*26f10*/  IMAD.MOV.U32 R7, RZ, RZ, R19 ;  /* 0x000000ffff077224 */ /* 0x000fe200078e0013 */
[----:B------:R-:W-:Y:S04]  /*26f20*/  STL [R1+0xc9c], R19 ;  /* 0x000c9c1301007387 */ /* 0x000fe80000100800 */
[----:B------:R1:W-:Y:S01]  /*26f30*/  LDGSTS.E [R4+0x7700], desc[UR28][R6.64], P0 ;  /* 0x0770000006047fae */ /* 0x0003e200081a101c */
[----:B------:R-:W-:-:S03]  /*26f40*/  IADD3.X R18, PT, PT, R18, R2, RZ, P3, !PT ;  /* 0x0000000212127210 */ /* 0x000fc60001ffe4ff */
[----:B------:R3:W-:Y:S04]  /*26f50*/  STL [R1+0xd68], R12 ;  /* 0x000d680c01007387 */ /* 0x0007e80000100800 */
[----:B------:R-:W4:Y:S01]  /*26f60*/  LDL.LU R20, [R1+0xd90] ;  /* 0x000d900001147983 */ /* 0x000f220000300800 */
[----:B------:R-:W-:-:S03]  /*26f70*/  IADD3 R15, P0, PT, R15, R0, RZ ;  /* 0x000000000f0f7210 */ /* 0x000fc60007f1e0ff */
[----:B------:R-:W-:Y:S01]  /*26f80*/  STL [R1+0xd64], R18 ;  /* 0x000d641201007387 */ /* 0x000fe20000100800 */
[----:B-1----:R-:W-:Y:S01]  /*26f90*/  MOV R6, R12 ;  /* 0x0000000c00067202 */ /* 0x002fe20000000f00 */
[----:B------:R-:W-:Y:S01]  /*26fa0*/  IMAD.MOV.U32 R7, RZ, RZ, R18 ;  /* 0x000000ffff077224 */ /* 0x000fe200078e0012 */
[----:B------:R-:W-:Y:S01]  /*26fb0*/  IADD3 R8, P2, PT, R8, R0, RZ ;  /* 0x0000000008087210 */ /* 0x000fe20007f5e0ff */
[----:B---3--:R-:W3:Y:S04]  /*26fc0*/  LDL.LU R11, [R1+0xd98] ;  /* 0x000d9800010b7983 */ /* 0x008ee80000300800 */
[----:B------:R-:W3:Y:S04]  /*26fd0*/  LDL.LU R21, [R1+0xd8c] ;  /* 0x000d8c0001157983 */ /* 0x000ee80000300800 */
[----:B------:R-:W3:Y:S04]  /*26fe0*/  LDL.LU R12, [R1+0xd94] ;  /* 0x000d9400010c7983 */ /* 0x000ee80000300800 */
[----:B------:R1:W-:Y:S04]  /*26ff0*/  LDGSTS.E [R4+0x9000], desc[UR28][R6.64], P1 ;  /* 0x0900000006047fae */ /* 0x0003e800089a101c */
[----:B------:R1:W-:Y:S02]  /*27000*/  STL [R1+0xd70], R15 ;  /* 0x000d700f01007387 */ /* 0x0003e40000100800 */
[----:B-1----:R-:W-:-:S02]  /*27010*/  IMAD.MOV.U32 R6, RZ, RZ, R15 ;  /* 0x000000ffff067224 */ /* 0x002fc400078e000f */
[----:B------:R-:W-:-:S04]  /*27020*/  IMAD.X R17, R17, 0x1, R2, P0 ;  /* 0x0000000111117824 */ /* 0x000fc800000e0602 */
[----:B------:R-:W-:Y:S01]  /*27030*/  IMAD.MOV.U32 R7, RZ, RZ, R17 ;  /* 0x000000ffff077224 */ /* 0x000fe200078e0011 */
[----:B------:R-:W-:Y:S01]  /*27040*/  STL [R1+0xd6c], R17 ;  /* 0x000d6c1101007387 */ /* 0x000fe20000100800 */
[----:B------:R-:W-:-:S03]  /*27050*/  IADD3.X R16, PT, PT, R16, R2, RZ, P2, !PT ;  /* 0x0000000210107210 */ /* 0x000fc600017fe4ff */
[----:B------:R-:W-:Y:S04]  /*27060*/  STL [R1+0xd78], R8 ;  /* 0x000d780801007387 */ /* 0x000fe80000100800 */
[----:B------:R-:W3:Y:S04]  /*27070*/  LDL.LU R15, [R1+0xda0] ;  /* 0x000da000010f7983 */ /* 0x000ee80000300800 */
[----:B------:R1:W-:Y:S04]  /*27080*/  LDGSTS.E [R4+0x9100], desc[UR28][R6.64], P1 ;  /* 0x0910000006047fae */ /* 0x0003e800089a101c */
[----:B------:R1:W-:Y:S02]  /*27090*/  STL [R1+0xd74], R16 ;  /* 0x000d741001007387 */ /* 0x0003e40000100800 */
[----:B-1----:R-:W-:-:S02]  /*270a0*/  IMAD.MOV.U32 R7, RZ, RZ, R16 ;  /* 0x000000ffff077224 */ /* 0x002fc400078e0010 */
[----:B------:R-:W3:Y:S01]  /*270b0*/  LDL.LU R16, [R1+0xd9c] ;  /* 0x000d9c0001107983 */ /* 0x000ee20000300800 */
[----:B------:R-:W-:Y:S02]  /*270c0*/  IADD3 R13, P0, PT, R13, R0, RZ ;  /* 0x000000000d0d7210 */ /* 0x000fe40007f1e0ff */
[----:B------:R-:W-:Y:S01]  /*270d0*/  MOV R6, R8 ;  /* 0x0000000800067202 */ /* 0x000fe20000000f00 */
[----:B------:R-:W3:Y:S01]  /*270e0*/  LDL.LU R18, [R1+0xe68] ;  /* 0x000e680001127983 */ /* 0x000ee20000300800 */
[----:B------:R-:W-:-:S03]  /*270f0*/  IADD3 R5, P2, PT, R5, R0, RZ ;  /* 0x0000000005057210 */ /* 0x000fc60007f5e0ff */
[----:B------:R-:W3:Y:S04]  /*27100*/  LDL.LU R8, [R1+0xe70] ;  /* 0x000e700001087983 */ /* 0x000ee80000300800 */
[----:B------:R1:W-:Y:S04]  /*27110*/  STL [R1+0xd80], R13 ;  /* 0x000d800d01007387 */ /* 0x0003e80000100800 */
[----:B------:R1:W-:Y:S01]  /*27120*/  LDGSTS.E [R4+0x9200], desc[UR28][R6.64], P1 ;  /* 0x0920000006047fae */ /* 0x0003e200089a101c */
[----:B--2---:R-:W-:Y:S02]  /*27130*/  IMAD.X R14, R14, 0x1, R2, P0 ;  /* 0x000000010e0e7824 */ /* 0x004fe400000e0602 */
[----:B-1----:R-:W-:Y:S01]  /*27140*/  IMAD.MOV.U32 R6, RZ, RZ, R13 ;  /* 0x000000ffff067224 */ /* 0x002fe200078e000d */
[----:B----4-:R-:W-:-:S02]  /*27150*/  IADD3.X R10, PT, PT, R10, R2, RZ, P2, !PT ;  /* 0x000000020a0a7210 */ /* 0x010fc400017fe4ff */
[----:B------:R-:W-:Y:S01]  /*27160*/  STL [R1+0xd7c], R14 ;  /* 0x000d7c0e01007387 */ /* 0x000fe20000100800 */
[----:B------:R-:W-:-:S03]  /*27170*/  IMAD.MOV.U32 R7, RZ, RZ, R14 ;  /* 0x000000ffff077224 */ /* 0x000fc600078e000e */
[----:B------:R-:W-:Y:S04]  /*27180*/  STL [R1+0xd88], R5 ;  /* 0x000d880501007387 */ /* 0x000fe80000100800 */
[----:B------:R-:W2:Y:S04]  /*27190*/  LDL.LU R19, [R1+0xe64] ;  /* 0x000e640001137983 */ /* 0x000ea80000300800 */
[----:B------:R1:W-:Y:S04]  /*271a0*/  STL [R1+0xd84], R10 ;  /* 0x000d840a01007387 */ /* 0x0003e80000100800 */
[----:B------:R-:W4:Y:S04]  /*271b0*/  LDL.LU R13, [R1+0xe6c] ;  /* 0x000e6c00010d7983 */ /* 0x000f280000300800 */
[----:B------:R1:W-:Y:S04]  /*271c0*/  LDGSTS.E [R4+0x9300], desc[UR28][R6.64], P1 ;  /* 0x0930000006047fae */ /* 0x0003e800089a101c */
[----:B------:R-:W4:Y:S01]  /*271d0*/  LDL.LU R17, [R1+0xe74] ;  /* 0x000e740001117983 */ /* 0x000f220000300800 */
[----:B-1----:R-:W-:-:S03]  /*271e0*/  IMAD.MOV.U32 R7, RZ, RZ, R10 ;  /* 0x000000ffff077224 */ /* 0x002fc600078e000a */
[----:B------:R-:W4:Y:S01]  /*271f0*/  LDL.LU R10, [R1+0xe78] ;  /* 0x000e7800010a7983 */ /* 0x000f220000300800 */
[----:B------:R-:W-:-:S03]  /*27200*/  MOV R6, R5 ;  /* 0x0000000500067202 */ /* 0x000fc60000000f00 */
[----:B------:R-:W4:Y:S04]  /*27210*/  LDL.LU R14, [R1+0xe7c] ;  /* 0x000e7c00010e7983 */ /* 0x000f280000300800 */
[----:B------:R-:W4:Y:S01]  /*27220*/  LDL.LU R5, [R1+0xe80] ;  /* 0x000e800001057983 */ /* 0x000f220000300800 */
[----:B------:R-:W-:-:S03]  /*27230*/  IADD3 R20, P0, PT, R20, R0, RZ ;  /* 0x0000000014147210 */ /* 0x000fc60007f1e0ff */
[----:B------:R1:W-:Y:S01]  /*27240*/  LDGSTS.E [R4+0x9400], desc[UR28][R6.64], P1 ;  /* 0x0940000006047fae */ /* 0x0003e200089a101c */
[----:B---3--:R-:W-:Y:S01]  /*27250*/  IADD3 R11, P2, PT, R11, R0, RZ ;  /* 0x000000000b0b7210 */ /* 0x008fe20007f5e0ff */
[----:B------:R-:W-:Y:S02]  /*27260*/  IMAD.X R21, R21, 0x1, R2, P0 ;  /* 0x0000000115157824 */ /* 0x000fe400000e0602 */
[----:B-1----:R-:W-:Y:S02]  /*27270*/  IMAD.MOV.U32 R6, RZ, RZ, R20 ;  /* 0x000000ffff067224 */ /* 0x002fe400078e0014 */
[----:B------:R-:W-:Y:S01]  /*27280*/  IMAD.MOV.U32 R7, RZ, RZ, R21 ;  /* 0x000000ffff077224 */ /* 0x000fe200078e0015 */
[----:B------:R-:W-:Y:S01]  /*27290*/  IADD3.X R12, PT, PT, R12, R2, RZ, P2, !PT ;  /* 0x000000020c0c7210 */ /* 0x000fe200017fe4ff */
[----:B------:R-:W-:Y:S04]  /*272a0*/  STL [R1+0xd90], R20 ;  /* 0x000d901401007387 */ /* 0x000fe80000100800 */
[----:B------:R-:W-:Y:S04]  /*272b0*/  STL [R1+0xd8c], R21 ;  /* 0x000d8c1501007387 */ /* 0x000fe80000100800 */
[----:B------:R1:W-:Y:S04]  /*272c0*/  LDGSTS.E [R4+0x9500], desc[UR28][R6.64], P1 ;  /* 0x0950000006047fae */ /* 0x0003e800089a101c */
[----:B------:R-:W-:Y:S04]  /*272d0*/  STL [R1+0xd98], R11 ;  /* 0x000d980b01007387 */ /* 0x000fe80000100800 */
[----:B------:R3:W-:Y:S01]  /*272e0*/  STL [R1+0xd94], R12 ;  /* 0x000d940c01007387 */ /* 0x0007e20000100800 */
[----:B-1----:R-:W-:Y:S01]  /*272f0*/  MOV R6, R11 ;  /* 0x0000000b00067202 */ /* 0x002fe20000000f00 */
[----:B------:R-:W-:-:S02]  /*27300*/  IMAD.MOV.U32 R7, RZ, RZ, R12 ;  /* 0x000000ffff077224 */ /* 0x000fc400078e000c */
[----:B---3--:R-:W3:Y:S04]  /*27310*/  LDL.LU R12, [R1+0xe88] ;  /* 0x000e8800010c7983 */ /* 0x008ee80000300800 */
[----:B------:R-:W3:Y:S04]  /*27320*/  LDL.LU R11, [R1+0xe90] ;  /* 0x000e9000010b7983 */ /* 0x000ee80000300800 */
[----:B------:R1:W-:Y:S01]  /*27330*/  LDGSTS.E [R4+0x9600], desc[UR28][R6.64], P1 ;  /* 0x0960000006047fae */ /* 0x0003e200089a101c */
[----:B------:R-:W-:-:S05]  /*27340*/  IADD3 R15, P0, PT, R15, R0, RZ ;  /* 0x000000000f0f7210 */ /* 0x000fca0007f1e0ff */
[----:B------:R-:W-:Y:S01]  /*27350*/  STL [R1+0xda0], R15 ;  /* 0x000da00f01007387 */ /* 0x000fe20000100800 */
[----:B-1----:R-:W-:Y:S01]  /*27360*/  MOV R6, R15 ;  /* 0x0000000f00067202 */ /* 0x002fe20000000f00 */
[----:B------:R-:W-:-:S04]  /*27370*/  IMAD.X R16, R16, 0x1, R2, P0 ;  /* 0x0000000110107824 */ /* 0x000fc800000e0602 */
[----:B------:R-:W-:Y:S01]  /*27380*/  IMAD.MOV.U32 R7, RZ, RZ, R16 ;  /* 0x000000ffff077224 */ /* 0x000fe200078e0010 */
[----:B------:R1:W-:Y:S01]  /*27390*/  STL [R1+0xd9c], R16 ;  /* 0x000d9c1001007387 */ /* 0x0003e20000100800 */
[----:B------:R-:W-:-:S03]  /*273a0*/  UISETP.GT.AND UP1, UPT, UR11, 0x16, UPT ;  /* 0x000000160b00788c */ /* 0x000fc6000bf24270 */
[----:B------:R1:W-:Y:S04]  /*273b0*/  LDGSTS.E [R4+0x9700], desc[UR28][R6.64], P1 ;  /* 0x0970000006047fae */ /* 0x0003e800089a101c */
[----:B-1----:R-:W3:Y:S04]  /*273c0*/  LDL.LU R16, [R1+0xe84] ;  /* 0x000e840001107983 */ /* 0x002ee80000300800 */
[----:B------:R-:W3:Y:S01]  /*273d0*/  LDL.LU R15, [R1+0xe8c] ;  /* 0x000e8c00010f7983 */ /* 0x000ee20000300800 */
[----:B------:R-:W-:-:S04]  /*273e0*/  USEL UR10, URZ, 0x4, !UP1 ;  /* 0x00000004ff0a7887 */ /* 0x000fc8000c800000 */
[----:B------:R-:W-:Y:S01]  /*273f0*/  USEL UR10, UR10, URZ, !UP0 ;  /* 0x000000ff0a0a7287 */ /* 0x000fe2000c000000 */
[----:B------:R-:W-:-:S05]  /*27400*/  IADD3 R18, P1, PT, R18, R0, RZ ;  /* 0x0000000012127210 */ /* 0x000fca0007f3e0ff */
[----:B------:R-:W-:Y:S02]  /*27410*/  ISETP.NE.U32.AND P0, PT, RZ, UR10, PT ;  /* 0x0000000aff007c0c */ /* 0x000fe4000bf05070 */
[----:B------:R-:W-:Y:S01]  /*27420*/  IADD3 R8, P2, PT, R8, R0, RZ ;  /* 0x0000000008087210 */ /* 0x000fe20007f5e0ff */
[----:B------:R-:W-:Y:S01]  /*27430*/  IMAD.MOV.U32 R6, RZ, RZ, R18 ;  /* 0x000000ffff067224 */ /* 0x000fe200078e0012 */
[----:B------:R-:W-:Y:S01]  /*27440*/  STL [R1+0xe68], R18 ;  /* 0x000e681201007387 */ /* 0x000fe20000100800 */
[----:B--2---:R-:W-:-:S04]  /*27450*/  IMAD.X R19, R19, 0x1, R2, P1 ;  /* 0x0000000113137824 */ /* 0x004fc800008e0602 */
[----:B------:R-:W-:Y:S01]  /*27460*/  IMAD.MOV.U32 R7, RZ, RZ, R19 ;  /* 0x000000ffff077224 */ /* 0x000fe200078e0013 */
[----:B----4-:R-:W-:-:S04]  /*27470*/  IADD3.X R13, PT, PT, R13, R2, RZ, P2, !PT ;  /* 0x000000020d0d7210 */ /* 0x010fc800017fe4ff */
[----:B------:R1:W-:Y:S04]  /*27480*/  LDGSTS.E [R4+0xb000], desc[UR28][R6.64], P0 ;  /* 0x0b00000006047fae */ /* 0x0003e800081a101c */
[----:B------:R-:W-:Y:S04]  /*27490*/  STL [R1+0xe64], R19 ;  /* 0x000e641301007387 */ /* 0x000fe80000100800 */
[----:B------:R-:W-:Y:S01]  /*274a0*/  STL [R1+0xe70], R8 ;  /* 0x000e700801007387 */ /* 0x000fe20000100800 */
[----:B-1----:R-:W-:Y:S01]  /*274b0*/  MOV R6, R8 ;  /* 0x0000000800067202 */ /* 0x002fe20000000f00 */
[----:B------:R-:W-:Y:S01]  /*274c0*/  IMAD.MOV.U32 R7, RZ, RZ, R13 ;  /* 0x000000ffff077224 */ /* 0x000fe200078e000d */
[-C--:B------:R-:W-:Y:S01]  /*274d0*/  IADD3 R10, P1, PT, R10, R0.reuse, RZ ;  /* 0x000000000a0a7210 */ /* 0x080fe20007f3e0ff */
[----:B------:R1:W-:Y:S04]  /*274e0*/  STL [R1+0xe6c], R13 ;  /* 0x000e6c0d01007387 */ /* 0x0003e80000100800 */
[----:B------:R-:W-:Y:S01]  /*274f0*/  IMAD.X R17, R17, 0x1, R2, P1 ;  /* 0x0000000111117824 */ /* 0x000fe200008e0602 */
[----:B------:R2:W-:Y:S01]  /*27500*/  LDGSTS.E [R4+0xb100], desc[UR28][R6.64], P0 ;  /* 0x0b10000006047fae */ /* 0x0005e200081a101c */
[----:B------:R-:W-:-:S03]  /*27510*/  IADD3 R5, P2, PT, R5, R0, RZ ;  /* 0x0000000005057210 */ /* 0x000fc60007f5e0ff */
[----:B-1----:R-:W4:Y:S01]  /*27520*/  LDL.LU R13, [R1+0xe94] ;  /* 0x000e9400010d7983 */ /* 0x002f220000300800 */
[----:B------:R-:W-:-:S03]  /*27530*/  IADD3.X R14, PT, PT, R14, R2, RZ, P2, !PT ;  /* 0x000000020e0e7210 */ /* 0x000fc600017fe4ff */
[----:B------:R-:W4:Y:S01]  /*27540*/  LDL.LU R8, [R1+0xe98] ;  /* 0x000e980001087983 */ /* 0x000f220000300800 */
[----:B--2---:R-:W-:-:S03]  /*27550*/  IMAD.MOV.U32 R6, RZ, RZ, R10 ;  /* 0x000000ffff067224 */ /* 0x004fc600078e000a */
[----:B------:R1:W-:Y:S01]  /*27560*/  STL [R1+0xe78], R10 ;  /* 0x000e780a01007387 */ /* 0x0003e20000100800 */
[----:B------:R-:W-:-:S03]  /*27570*/  IMAD.MOV.U32 R7, RZ, RZ, R17 ;  /* 0x000000ffff077224 */ /* 0x000fc600078e0011 */
[----:B------:R-:W-:Y:S04]  /*27580*/  STL [R1+0xe74], R17 ;  /* 0x000e741101007387 */ /* 0x000fe80000100800 */
[----:B------:R-:W-:Y:S04]  /*27590*/  STL [R1+0xe80], R5 ;  /* 0x000e800501007387 */ /* 0x000fe80000100800 */
[----:B-1----:R-:W2:Y:S04]  /*275a0*/  LDL.LU R10, [R1+0xea0] ;  /* 0x000ea000010a7983 */ /* 0x002ea80000300800 */
[----:B------:R1:W-:Y:S04]  /*275b0*/  STL [R1+0xe7c], R14 ;  /* 0x000e7c0e01007387 */ /* 0x0003e80000100800 */
[----:B------:R1:W-:Y:S04]  /*275c0*/  LDGSTS.E [R4+0xb200], desc[UR28][R6.64], P0 ;  /* 0x0b20000006047fae */ /* 0x0003e800081a101c */
[----:B------:R-:W2:Y:S01]  /*275d0*/  LDL.LU R20, [R1+0xf68] ;  /* 0x000f680001147983 */ /* 0x000ea20000300800 */
[----:B-1----:R-:W-:-:S03]  /*275e0*/  IMAD.MOV.U32 R7, RZ, RZ, R14 ;  /* 0x000000ffff077224 */ /* 0x002fc600078e000e */
[----:B------:R-:W2:Y:S04]  /*275f0*/  LDL.LU R14, [R1+0xe9c] ;  /* 0x000e9c00010e7983 */ /* 0x000ea80000300800 */
[----:B------:R-:W2:Y:S01]  /*27600*/  LDL.LU R21, [R1+0xf64] ;  /* 0x000f640001157983 */ /* 0x000ea20000300800 */
[-C--:B---3--:R-:W-:Y:S02]  /*27610*/  IADD3 R12, P1, PT, R12, R0.reuse, RZ ;  /* 0x000000000c0c7210 */ /* 0x088fe40007f3e0ff */
[----:B------:R-:W-:Y:S01]  /*27620*/  IADD3 R11, P2, PT, R11, R0, RZ ;  /* 0x000000000b0b7210 */ /* 0x000fe20007f5e0ff */
[----:B------:R-:W3:Y:S01]  /*27630*/  LDL.LU R18, [R1+0xf70] ;  /* 0x000f700001127983 */ /* 0x000ee20000300800 */
[----:B------:R-:W-:-:S03]  /*27640*/  MOV R6, R5 ;  /* 0x0000000500067202 */ /* 0x000fc60000000f00 */
[----:B------:R-:W3:Y:S04]  /*27650*/  LDL.LU R5, [R1+0xf78] ;  /* 0x000f780001057983 */ /* 0x000ee80000300800 */
[----:B------:R1:W-:Y:S04]  /*27660*/  STL [R1+0xe88], R12 ;  /* 0x000e880c01007387 */ /* 0x0003e80000100800 */
[----:B------:R1:W-:Y:S02]  /*27670*/  LDGSTS.E [R4+0xb300], desc[UR28][R6.64], P0 ;  /* 0x0b30000006047fae */ /* 0x0003e400081a101c */
[----:B-1----:R-:W-:-:S02]  /*27680*/  IMAD.MOV.U32 R6, RZ, RZ, R12 ;  /* 0x000000ffff067224 */ /* 0x002fc400078e000c */
[----:B------:R-:W-:Y:S01]  /*27690*/  IMAD.X R16, R16, 0x1, R2, P1 ;  /* 0x0000000110107824 */ /* 0x000fe200008e0602 */
[----:B------:R-:W-:-:S04]  /*276a0*/  IADD3.X R15, PT, PT, R15, R2, RZ, P2, !PT ;  /* 0x000000020f0f7210 */ /* 0x000fc800017fe4ff */
[----:B------:R1:W-:Y:S04]  /*276b0*/  STL [R1+0xe84], R16 ;  /* 0x000e841001007387 */ /* 0x0003e80000100800 */
[----:B------:R-:W-:Y:S04]  /*276c0*/  STL [R1+0xe90], R11 ;  /* 0x000e900b01007387 */ /* 0x000fe80000100800 */
[----:B------:R-:W3:Y:S04]  /*276d0*/  LDL.LU R19, [R1+0xf6c] ;  /* 0x000f6c0001137983 */ /* 0x000ee80000300800 */
[----:B------:R1:W-:Y:S04]  /*276e0*/  STL [R1+0xe8c], R15 ;  /* 0x000e8c0f01007387 */ /* 0x0003e80000100800 */
[----:B------:R-:W3:Y:S01]  /*276f0*/  LDL.LU R12, [R1+0xf74] ;  /* 0x000f7400010c7983 */ /* 0x000ee20000300800 */
[----:B------:R-:W-:-:S03]  /*27700*/  IMAD.MOV.U32 R7, RZ, RZ, R16 ;  /* 0x000000ffff077224 */ /* 0x000fc600078e0010 */
[----:B------:R-:W3:Y:S04]  /*27710*/  LDL.LU R17, [R1+0xf7c] ;  /* 0x000f7c0001117983 */ /* 0x000ee80000300800 */
[----:B------:R1:W-:Y:S04]  /*27720*/  LDGSTS.E [R4+0xb400], desc[UR28][R6.64], P0 ;  /* 0x0b40000006047fae */ /* 0x0003e800081a101c */
[----:B-1----:R-:W3:Y:S01]  /*27730*/  LDL.LU R16, [R1+0xf80] ;  /* 0x000f800001107983 */ /* 0x002ee20000300800 */
[----:B------:R-:W-:Y:S01]  /*27740*/  IMAD.MOV.U32 R7, RZ, RZ, R15 ;  /* 0x000000ffff077224 */ /* 0x000fe200078e000f */
[----:B------:R-:W-:-:S02]  /*27750*/  MOV R6, R11 ;  /* 0x0000000b00067202 */ /* 0x000fc40000000f00 */
[----:B------:R-:W3:Y:S04]  /*27760*/  LDL.LU R15, [R1+0xf84] ;  /* 0x000f8400010f7983 */ /* 0x000ee80000300800 */
[----:B------:R-:W3:Y:S01]  /*27770*/  LDL.LU R11, [R1+0xf88] ;  /* 0x000f8800010b7983 */ /* 0x000ee20000300800 */
[----:B------:R-:W-:-:S03]  /*27780*/  UISETP.GT.AND UP1, UPT, UR11, 0x1a, UPT ;  /* 0x0000001a0b00788c */ /* 0x000fc6000bf24270 */
[----:B------:R1:W-:Y:S01]  /*27790*/  LDGSTS.E [R4+0xb500], desc[UR28][R6.64], P0 ;  /* 0x0b50000006047fae */ /* 0x0003e200081a101c */
[----:B------:R-:W-:Y:S01]  /*277a0*/  USEL UR10, URZ, 0x4, !UP1 ;  /* 0x00000004ff0a7887 */ /* 0x000fe2000c800000 */
[----:B----4-:R-:W-:-:S05]  /*277b0*/  IADD3 R8, P1, PT, R8, R0, RZ ;  /* 0x0000000008087210 */ /* 0x010fca0007f3e0ff */
[----:B------:R-:W-:Y:S01]  /*277c0*/  IMAD.X R13, R13, 0x1, R2, P1 ;  /* 0x000000010d0d7824 */ /* 0x000fe200008e0602 */
[----:B------:R-:W-:Y:S01]  /*277d0*/  STL [R1+0xe98], R8 ;  /* 0x000e980801007387 */ /* 0x000fe20000100800 */
[----:B-1----:R-:W-:Y:S02]  /*277e0*/  MOV R6, R8 ;  /* 0x0000000800067202 */ /* 0x002fe40000000f00 */
[----:B------:R-:W-:Y:S01]  /*277f0*/  IMAD.MOV.U32 R7, RZ, RZ, R13 ;  /* 0x000000ffff077224 */ /* 0x000fe200078e000d */
[----:B------:R1:W-:Y:S01]  /*27800*/  STL [R1+0xe94], R13 ;  /* 0x000e940d01007387 */ /* 0x0003e20000100800 */
[----:B--2---:R-:W-:-:S03]  /*27810*/  IADD3 R10, P2, PT, R10, R0, RZ ;  /* 0x000000000a0a7210 */ /* 0x004fc60007f5e0ff */
[----:B------:R2:W-:Y:S04]  /*27820*/  LDGSTS.E [R4+0xb600], desc[UR28][R6.64], P0 ;  /* 0x0b60000006047fae */ /* 0x0005e800081a101c */
[----:B-1----:R-:W4:Y:S04]  /*27830*/  LDL.LU R13, [R1+0xf90] ;  /* 0x000f9000010d7983 */ /* 0x002f280000300800 */
[----:B------:R-:W4:Y:S01]  /*27840*/  LDL.LU R8, [R1+0xf98] ;  /* 0x000f980001087983 */ /* 0x000f220000300800 */
[----:B------:R-:W-:-:S03]  /*27850*/  IADD3 R20, P3, PT, R20, R0, RZ ;  /* 0x0000000014147210 */ /* 0x000fc60007f7e0ff */
[----:B------:R-:W-:Y:S01]  /*27860*/  STL [R1+0xea0], R10 ;  /* 0x000ea00a01007387 */ /* 0x000fe20000100800 */
[----:B------:R-:W-:Y:S01]  /*27870*/  USEL UR10, UR10, URZ, !UP0 ;  /* 0x000000ff0a0a7287 */ /* 0x000fe2000c000000 */
[----:B------:R-:W-:-:S04]  /*27880*/  IMAD.X R14, R14, 0x1, R2, P2 ;  /* 0x000000010e0e7824 */ /* 0x000fc800010e0602 */
[----:B--2---:R-:W-:Y:S01]  /*27890*/  IMAD.MOV.U32 R7, RZ, RZ, R14 ;  /* 0x000000ffff077224 */ /* 0x004fe200078e000e */
[----:B------:R1:W-:Y:S01]  /*278a0*/  STL [R1+0xe9c], R14 ;  /* 0x000e9c0e01007387 */ /* 0x0003e20000100800 */
[----:B------:R-:W-:-:S03]  /*278b0*/  IADD3.X R21, PT, PT, R21, R2, RZ, P3, !PT ;  /* 0x0000000215157210 */ /* 0x000fc60001ffe4ff */
[----:B------:R-:W-:Y:S01]  /*278c0*/  STL [R1+0xf68], R20 ;  /* 0x000f681401007387 */ /* 0x000fe20000100800 */
[----:B------:R-:W-:-:S03]  /*278d0*/  IMAD.MOV.U32 R6, RZ, RZ, R10 ;  /* 0x000000ffff067224 */ /* 0x000fc600078e000a */
[----:B-1----:R-:W2:Y:S01]  /*278e0*/  LDL.LU R14, [R1+0xf8c] ;  /* 0x000f8c00010e7983 */ /* 0x002ea20000300800 */
[----:B------:R-:W-:-:S03]  /*278f0*/  ISETP.NE.U32.AND P1, PT, RZ, UR10, PT ;  /* 0x0000000aff007c0c */ /* 0x000fc6000bf25070 */
[----:B------:R-:W-:Y:S04]  /*27900*/  STL [R1+0xf64], R21 ;  /* 0x000f641501007387 */ /* 0x000fe80000100800 */
[----:B------:R-:W2:Y:S04]  /*27910*/  LDL.LU R10, [R1+0xf94] ;  /* 0x000f9400010a7983 */ /* 0x000ea80000300800 */
[----:B------:R1:W-:Y:S01]  /*27920*/  LDGSTS.E [R4+0xb700], desc[UR28][R6.64], P0 ;  /* 0x0b70000006047fae */ /* 0x0003e200081a101c */
[-C--:B---3--:R-:W-:Y:S02]  /*27930*/  IADD3 R18, P0, PT, R18, R0.reuse, RZ ;  /* 0x0000000012127210 */ /* 0x088fe40007f1e0ff */
[----:B------:R-:W-:-:S02]  /*27940*/  IADD3 R5, P2, PT, R5, R0, RZ ;  /* 0x0000000005057210 */ /* 0x000fc40007f5e0ff */
[----:B-1----:R-:W-:Y:S01]  /*27950*/  MOV R6, R20 ;  /* 0x0000001400067202 */ /* 0x002fe20000000f00 */
[----:B------:R-:W-:Y:S01]  /*27960*/  IMAD.MOV.U32 R7, RZ, RZ, R21 ;  /* 0x000000ffff077224 */ /* 0x000fe200078e0015 */
[----:B------:R-:W-:Y:S04]  /*27970*/  STL [R1+0xf70], R18 ;  /* 0x000f701201007387 */ /* 0x000fe80000100800 */
[----:B------:R1:W-:Y:S02]  /*27980*/  LDGSTS.E [R4+0xd000], desc[UR28][R6.64], P1 ;  /* 0x0d00000006047fae */ /* 0x0003e400089a101c */
[----:B-1----:R-:W-:Y:S02]  /*27990*/  IMAD.MOV.U32 R6, RZ, RZ, R18 ;  /* 0x000000ffff067224 */ /* 0x002fe400078e0012 */
[----:B------:R-:W-:-:S04]  /*279a0*/  IMAD.X R19, R19, 0x1, R2, P0 ;  /* 0x0000000113137824 */ /* 0x000fc800000e0602 */
[----:B------:R-:W-:Y:S01]  /*279b0*/  IMAD.MOV.U32 R7, RZ, RZ, R19 ;  /* 0x000000ffff077224 */ /* 0x000fe200078e0013 */
[----:B------:R-:W-:Y:S01]  /*279c0*/  STL [R1+0xf6c], R19 ;  /* 0x000f6c1301007387 */ /* 0x000fe20000100800 */
[----:B------:R-:W-:-:S03]  /*279d0*/  IADD3.X R12, PT, PT, R12, R2, RZ, P2, !PT ;  /* 0x000000020c0c7210 */ /* 0x000fc600017fe4ff */
[----:B------:R-:W-:Y:S04]  /*279e0*/  STL [R1+0xf78], R5 ;  /* 0x000f780501007387 */ /* 0x000fe80000100800 */
[----:B------:R1:W-:Y:S04]  /*279f0*/  LDGSTS.E [R4+0xd100], desc[UR28][R6.64], P1 ;  /* 0x0d10000006047fae */ /* 0x0003e800089a101c */
[----:B------:R3:W-:Y:S01]  /*27a00*/  STL [R1+0xf74], R12 ;  /* 0x000f740c01007387 */ /* 0x0007e20000100800 */
[----:B-1----:R-:W-:Y:S01]  /*27a10*/  IMAD.MOV.U32 R7, RZ, RZ, R12 ;  /* 0x000000ffff077224 */ /* 0x002fe200078e000c */
[----:B------:R-:W-:-:S02]  /*27a20*/  MOV R6, R5 ;  /* 0x0000000500067202 */ /* 0x000fc40000000f00 */
[----:B---3--:R-:W3:Y:S04]  /*27a30*/  LDL.LU R12, [R1+0xf9c] ;  /* 0x000f9c00010c7983 */ /* 0x008ee80000300800 */
[----:B------:R-:W3:Y:S01]  /*27a40*/  LDL.LU R5, [R1+0xfa0] ;  /* 0x000fa00001057983 */ /* 0x000ee20000300800 */
[-C--:B------:R-:W-:Y:S02]  /*27a50*/  IADD3 R16, P0, PT, R16, R0.reuse, RZ ;  /* 0x0000000010107210 */ /* 0x080fe40007f1e0ff */
[----:B------:R-:W-:Y:S01]  /*27a60*/  IADD3 R11, P2, PT, R11, R0, RZ ;  /* 0x000000000b0b7210 */ /* 0x000fe20007f5e0ff */
[----:B------:R1:W-:Y:S02]  /*27a70*/  LDGSTS.E [R4+0xd200], desc[UR28][R6.64], P1 ;  /* 0x0d20000006047fae */ /* 0x0003e400089a101c */
[----:B------:R-:W-:Y:S01]  /*27a80*/  IMAD.X R17, R17, 0x1, R2, P0 ;  /* 0x0000000111117824 */ /* 0x000fe200000e0602 */
[----:B------:R-:W-:Y:S01]  /*27a90*/  IADD3.X R15, PT, PT, R15, R2, RZ, P2, !PT ;  /* 0x000000020f0f7210 */ /* 0x000fe200017fe4ff */
[----:B------:R-:W-:Y:S04]  /*27aa0*/  STL [R1+0xf80], R16 ;  /* 0x000f801001007387 */ /* 0x000fe80000100800 */
[----:B------:R-:W-:Y:S04]  /*27ab0*/  STL [R1+0xf7c], R17 ;  /* 0x000f7c1101007387 */ /* 0x000fe80000100800 */
[----:B------:R1:W-:Y:S04]  /*27ac0*/  STL [R1+0xf88], R11 ;  /* 0x000f880b01007387 */ /* 0x0003e80000100800 */
[----:B------:R-:W-:Y:S04]  /*27ad0*/  STL [R1+0xf84], R15 ;  /* 0x000f840f01007387 */ /* 0x000fe80000100800 */
[----:B------:R-:W3:Y:S04]  /*27ae0*/  LDL.LU R23, [R1+0x1064] ;  /* 0x0010640001177983 */ /* 0x000ee80000300800 */
[----:B------:R-:W3:Y:S01]  /*27af0*/  LDL.LU R22, [R1+0x1068] ;  /* 0x0010680001167983 */ /* 0x000ee20000300800 */
[----:B-1----:R-:W-:-:S02]  /*27b00*/  IMAD.MOV.U32 R6, RZ, RZ, R16 ;  /* 0x000000ffff067224 */ /* 0x002fc400078e0010 */
[----:B------:R-:W-:Y:S01]  /*27b10*/  IMAD.MOV.U32 R7, RZ, RZ, R17 ;  /* 0x000000ffff077224 */ /* 0x000fe200078e0011 */
[----:B------:R-:W3:Y:S04]  /*27b20*/  LDL.LU R21, [R1+0x106c] ;  /* 0x00106c0001157983 */ /* 0x000ee80000300800 */
[----:B------:R-:W3:Y:S04]  /*27b30*/  LDL.LU R20, [R1+0x1070] ;  /* 0x0010700001147983 */ /* 0x000ee80000300800 */
[----:B------:R1:W-:Y:S04]  /*27b40*/  LDGSTS.E [R4+0xd300], desc[UR28][R6.64], P1 ;  /* 0x0d30000006047fae */ /* 0x0003e800089a101c */
[----:B------:R-:W3:Y:S01]  /*27b50*/  LDL.LU R18, [R1+0x1078] ;  /* 0x0010780001127983 */ /* 0x000ee20000300800 */
[----:B----4-:R-:W-:-:S02]  /*27b60*/  IADD3 R13, P0, PT, R13, R0, RZ ;  /* 0x000000000d0d7210 */ /* 0x010fc40007f1e0ff */
[----:B------:R-:W-:Y:S02]  /*27b70*/  IADD3 R8, P2, PT, R8, R0, RZ ;  /* 0x0000000008087210 */ /* 0x000fe40007f5e0ff */
[----:B-1----:R-:W-:Y:S02]  /*27b80*/  MOV R6, R11 ;  /* 0x0000000b00067202 */ /* 0x002fe40000000f00 */
[----:B------:R-:W4:Y:S01]  /*27b90*/  LDL.LU R11, [R1+0x1080] ;  /* 0x00108000010b7983 */ /* 0x000f220000300800 */
[----:B------:R-:W-:-:S03]  /*27ba0*/  IMAD.MOV.U32 R7, RZ, RZ, R15 ;  /* 0x000000ffff077224 */ /* 0x000fc600078e000f */
[----:B------:R-:W-:Y:S04]  /*27bb0*/  STL [R1+0xf90], R13 ;  /* 0x000f900d01007387 */ /* 0x000fe80000100800 */
[----:B------:R1:W-:Y:S01]  /*27bc0*/  LDGSTS.E [R4+0xd400], desc[UR28][R6.64], P1 ;  /* 0x0d40000006047fae */ /* 0x0003e200089a101c */
[----:B--2---:R-:W-:-:S05]  /*27bd0*/  IMAD.X R14, R14, 0x1, R2, P0 ;  /* 0x000000010e0e7824 */ /* 0x004fca00000e0602 */
[----:B------:R2:W-:Y:S01]  /*27be0*/  STL [R1+0xf8c], R14 ;  /* 0x000f8c0e01007387 */ /* 0x0005e20000100800 */
[----:B------:R-:W-:-:S03]  /*27bf0*/  IADD3.X R10, PT, PT, R10, R2, RZ, P2, !PT ;  /* 0x000000020a0a7210 */ /* 0x000fc600017fe4ff */
[----:B------:R-:W-:Y:S04]  /*27c00*/  STL [R1+0xf98], R8 ;  /* 0x000f980801007387 */ /* 0x000fe80000100800 */
[----:B------:R-:W4:Y:S01]  /*27c10*/  LDL.LU R19, [R1+0x1074] ;  /* 0x0010740001137983 */ /* 0x000f220000300800 */
[----:B-1----:R-:W-:Y:S02]  /*27c20*/  IMAD.MOV.U32 R6, RZ, RZ, R13 ;  /* 0x000000ffff067224 */ /* 0x002fe400078e000d */
[----:B------:R-:W-:Y:S01]  /*27c30*/  IMAD.MOV.U32 R7, RZ, RZ, R14 ;  /* 0x000000ffff077224 */ /* 0x000fe200078e000e */
[----:B------:R1:W-:Y:S04]  /*27c40*/  STL [R1+0xf94], R10 ;  /* 0x000f940a01007387 */ /* 0x0003e80000100800 */
[----:B------:R-:W4:Y:S04]  /*27c50*/  LDL.LU R17, [R1+0x107c] ;  /* 0x00107c0001117983 */ /* 0x000f280000300800 */
[----:B--2---:R-:W2:Y:S04]  /*27c60*/  LDL.LU R14, [R1+0x1084] ;  /* 0x00108400010e7983 */ /* 0x004ea80000300800 */
[----:B------:R-:W2:Y:S04]  /*27c70*/  LDL.LU R13, [R1+0x1088] ;  /* 0x00108800010d7983 */ /* 0x000ea80000300800 */
[----:B------:R1:W-:Y:S02]  /*27c80*/  LDGSTS.E [R4+0xd500], desc[UR28][R6.64], P1 ;  /* 0x0d50000006047fae */ /* 0x0003e400089a101c */
[----:B-1----:R-:W-:Y:S01]  /*27c90*/  IMAD.MOV.U32 R7, RZ, RZ, R10 ;  /* 0x000000ffff077224 */ /* 0x002fe200078e000a */
[----:B------:R-:W-:Y:S01]  /*27ca0*/  MOV R6, R8 ;  /* 0x0000000800067202 */ /* 0x000fe20000000f00 */
[----:B------:R-:W2:Y:S04]  /*27cb0*/  LDL.LU R10, [R1+0x108c] ;  /* 0x00108c00010a7983 */ /* 0x000ea80000300800 */
[----:B------:R-:W2:Y:S04]  /*27cc0*/  LDL.LU R8, [R1+0x1090] ;  /* 0x0010900001087983 */ /* 0x000ea80000300800 */
[----:B------:R1:W-:Y:S01]  /*27cd0*/  LDGSTS.E [R4+0xd600], desc[UR28][R6.64], P1 ;  /* 0x0d60000006047fae */ /* 0x0003e200089a101c */
[----:B---3--:R-:W-:-:S04]  /*27ce0*/  IADD3 R5, P0, PT, R5, R0, RZ ;  /* 0x0000000005057210 */ /* 0x008fc80007f1e0ff */
[----:B------:R-:W-:Y:S01]  /*27cf0*/  IADD3.X R12, PT, PT, R12, R2, RZ, P0, !PT ;  /* 0x000000020c0c7210 */ /* 0x000fe200007fe4ff */
[----:B------:R-:W-:Y:S04]  /*27d00*/  STL [R1+0xfa0], R5 ;  /* 0x000fa00501007387 */ /* 0x000fe80000100800 */
[----:B------:R3:W-:Y:S01]  /*27d10*/  STL [R1+0xf9c], R12 ;  /* 0x000f9c0c01007387 */ /* 0x0007e20000100800 */
[----:B-1----:R-:W-:-:S03]  /*27d20*/  MOV R7, R12 ;  /* 0x0000000c00077202 */ /* 0x002fc60000000f00 */
[----:B------:R-:W2:Y:S01]  /*27d30*/  LDL.LU R16, [R1+0x1094] ;  /* 0x0010940001107983 */ /* 0x000ea20000300800 */
[----:B------:R-:W-:-:S03]  /*27d40*/  IMAD.MOV.U32 R6, RZ, RZ, R5 ;  /* 0x000000ffff067224 */ /* 0x000fc600078e0005 */
[----:B------:R-:W2:Y:S04]  /*27d50*/  LDL.LU R15, [R1+0x1098] ;  /* 0x00109800010f7983 */ /* 0x000ea80000300800 */
[----:B---3--:R-:W3:Y:S04]  /*27d60*/  LDL.LU R12, [R1+0x109c] ;  /* 0x00109c00010c7983 */ /* 0x008ee80000300800 */
[----:B------:R-:W3:Y:S01]  /*27d70*/  LDL.LU R5, [R1+0x10a0] ;  /* 0x0010a00001057983 */ /* 0x000ee20000300800 */
[----:B------:R-:W-:-:S03]  /*27d80*/  UISETP.GT.AND UP1, UPT, UR11, 0x1e, UPT ;  /* 0x0000001e0b00788c */ /* 0x000fc6000bf24270 */
[----:B------:R1:W-:Y:S01]  /*27d90*/  LDGSTS.E [R4+0xd700], desc[UR28][R6.64], P1 ;  /* 0x0d70000006047fae */ /* 0x0003e200089a101c */
[----:B------:R-:W-:-:S04]  /*27da0*/  USEL UR10, URZ, 0x4, !UP1 ;  /* 0x00000004ff0a7887 */ /* 0x000fc8000c800000 */
[----:B------:R-:W-:Y:S01]  /*27db0*/  USEL UR10, UR10, URZ, !UP0 ;  /* 0x000000ff0a0a7287 */ /* 0x000fe2000c000000 */
[----:B------:R-:W-:-:S05]  /*27dc0*/  IADD3 R22, P1, PT, R22, R0, RZ ;  /* 0x0000000016167210 */ /* 0x000fca0007f3e0ff */
[----:B------:R-:W-:Y:S01]  /*27dd0*/  ISETP.NE.U32.AND P0, PT, RZ, UR10, PT ;  /* 0x0000000aff007c0c */ /* 0x000fe2000bf05070 */
[----:B------:R-:W-:Y:S01]  /*27de0*/  IMAD.X R23, R23, 0x1, R2, P1 ;  /* 0x0000000117177824 */ /* 0x000fe200008e0602 */
[-C--:B------:R-:W-:Y:S01]  /*27df0*/  IADD3 R20, P2, PT, R20, R0.reuse, RZ ;  /* 0x0000000014147210 */ /* 0x080fe20007f5e0ff */
[----:B-1----:R-:W-:Y:S01]  /*27e00*/  IMAD.MOV.U32 R6, RZ, RZ, R22 ;  /* 0x000000ffff067224 */ /* 0x002fe200078e0016 */
[----:B------:R-:W-:Y:S02]  /*27e10*/  IADD3 R18, P1, PT, R18, R0, RZ ;  /* 0x0000000012127210 */ /* 0x000fe40007f3e0ff */
[----:B------:R-:W-:Y:S02]  /*27e20*/  MOV R7, R23 ;  /* 0x0000001700077202 */ /* 0x000fe40000000f00 */
[----:B------:R-:W-:-:S05]  /*27e30*/  IADD3.X R21, PT, PT, R21, R2, RZ, P2, !PT ;  /* 0x0000000215157210 */ /* 0x000fca00017fe4ff */
[----:B------:R1:W-:Y:S01]  /*27e40*/  LDGSTS.E [R4+0xf000], desc[UR28][R6.64], P0 ;  /* 0x0f00000006047fae */ /* 0x0003e200081a101c */
[----:B----4-:R-:W-:Y:S01]  /*27e50*/  IADD3 R11, P2, PT, R11, R0, RZ ;  /* 0x000000000b0b7210 */ /* 0x010fe20007f5e0ff */
[----:B-1----:R-:W-:Y:S01]  /*27e60*/  IMAD.MOV.U32 R6, RZ, RZ, R20 ;  /* 0x000000ffff067224 */ /* 0x002fe200078e0014 */
[----:B------:R-:W-:Y:S01]  /*27e70*/  MOV R7, R21 ;  /* 0x0000001500077202 */ /* 0x000fe20000000f00 */
[----:B------:R-:W-:Y:S04]  /*27e80*/  STL [R1+0x1068], R22 ;  /* 0x0010681601007387 */ /* 0x000fe80000100800 */
[----:B------:R1:W-:Y:S04]  /*27e90*/  LDGSTS.E [R4+0xf100], desc[UR28][R6.64], P0 ;  /* 0x0f10000006047fae */ /* 0x0003e800081a101c */
[----:B------:R-:W-:Y:S01]  /*27ea0*/  STL [R1+0x1064], R23 ;  /* 0x0010641701007387 */ /* 0x000fe20000100800 */
[----:B-1----:R-:W-:-:S02]  /*27eb0*/  IMAD.MOV.U32 R6, RZ, RZ, R18 ;  /* 0x000000ffff067224 */ /* 0x002fc400078e0012 */
[----:B------:R-:W-:-:S05]  /*27ec0*/  IMAD.X R19, R19, 0x1, R2, P1 ;  /* 0x0000000113137824 */ /* 0x000fca00008e0602 */
[----:B------:R-:W-:Y:S02]  /*27ed0*/  MOV R7, R19 ;  /* 0x0000001300077202 */ /* 0x000fe40000000f00 */
[----:B------:R-:W-:Y:S01]  /*27ee0*/  IADD3.X R17, PT, PT, R17, R2, RZ, P2, !PT ;  /* 0x0000000211117210 */ /* 0x000fe200017fe4ff */
[----:B------:R-:W-:Y:S04]  /*27ef0*/  STL [R1+0x1070], R20 ;  /* 0x0010701401007387 */ /* 0x000fe80000100800 */
[----:B------:R1:W-:Y:S01]  /*27f00*/  LDGSTS.E [R4+0xf200], desc[UR28][R6.64], P0 ;  /* 0x0f20000006047fae */ /* 0x0003e200081a101c */
[----:B--2---:R-:W-:-:S03]  /*27f10*/  IADD3 R13, P1, PT, R13, R0, RZ ;  /* 0x000000000d0d7210 */ /* 0x004fc60007f3e0ff */
[----:B------:R-:W-:Y:S04]  /*27f20*/  STL [R1+0x106c], R21 ;  /* 0x00106c1501007387 */ /* 0x000fe80000100800 */
[----:B------:R-:W-:Y:S01]  /*27f30*/  STL [R1+0x1078], R18 ;  /* 0x0010781201007387 */ /* 0x000fe20000100800 */
[----:B------:R-:W-:Y:S02]  /*27f40*/  IMAD.X R14, R14, 0x1, R2, P1 ;  /* 0x000000010e0e7824 */ /* 0x000fe400008e0602 */
[----:B-1----:R-:W-:Y:S01]  /*27f50*/  IMAD.MOV.U32 R6, RZ, RZ, R11 ;  /* 0x000000ffff067224 */ /* 0x002fe200078e000b */
[----:B------:R-:W-:Y:S01]  /*27f60*/  MOV R7, R17 ;  /* 0x0000001100077202 */ /* 0x000fe20000000f00 */
[----:B------:R-:W-:Y:S04]  /*27f70*/  STL [R1+0x1074], R19 ;  /* 0x0010741301007387 */ /* 0x000fe80000100800 */
[----:B------:R-:W-:Y:S04]  /*27f80*/  STL [R1+0x1080], R11 ;  /* 0x0010800b01007387 */ /* 0x000fe80000100800 */
[----:B------:R1:W-:Y:S01]  /*27f90*/  STL [R1+0x107c], R17 ;  /* 0x00107c1101007387 */ /* 0x0003e20000100800 */
[----:B------:R-:W-:-:S03]  /*27fa0*/  IADD3 R8, P2, PT, R8, R0, RZ ;  /* 0x0000000008087210 */ /* 0x000fc60007f5e0ff */
[----:B------:R2:W-:Y:S01]  /*27fb0*/  LDGSTS.E [R4+0xf300], desc[UR28][R6.64], P0 ;  /* 0x0f30000006047fae */ /* 0x0005e200081a101c */
[----:B------:R-:W-:-:S03]  /*27fc0*/  IADD3.X R10, PT, PT, R10, R2, RZ, P2, !PT ;  /* 0x000000020a0a7210 */ /* 0x000fc600017fe4ff */
[----:B-1----:R-:W4:Y:S04]  /*27fd0*/  LDL.LU R17, [R1+0x99c] ;  /* 0x00099c0001117983 */ /* 0x002f280000300800 */
[----:B------:R-:W4:Y:S01]  /*27fe0*/  LDL.LU R11, [R1+0x9a0] ;  /* 0x0009a000010b7983 */ /* 0x000f220000300800 */
[----:B--2---:R-:W-:Y:S01]  /*27ff0*/  IMAD.MOV.U32 R6, RZ, RZ, R13 ;  /* 0x000000ffff067224 */ /* 0x004fe200078e000d */
[----:B------:R-:W-:Y:S02]  /*28000*/  MOV R7, R14 ;  /* 0x0000000e00077202 */ /* 0x000fe40000000f00 */
[----:B------:R-:W-:Y:S04]  /*28010*/  STL [R1+0x1088], R13 ;  /* 0x0010880d01007387 */ /* 0x000fe80000100800 */
[----:B------:R1:W-:Y:S04]  /*28020*/  STL [R1+0x1084], R14 ;  /* 0x0010840e01007387 */ /* 0x0003e80000100800 */
[----:B------:R-:W-:Y:S04]  /*28030*/  STL [R1+0x1090], R8 ;  /* 0x0010900801007387 */ /* 0x000fe80000100800 */
[----:B------:R2:W-:Y:S04]  /*28040*/  LDGSTS.E [R4+0xf400], desc[UR28][R6.64], P0 ;  /* 0x0f40000006047fae */ /* 0x0005e800081a101c */
[----:B------:R2:W-:Y:S04]  /*28050*/  STL [R1+0x108c], R10 ;  /* 0x00108c0a01007387 */ /* 0x0005e80000100800 */
[----:B-1----:R-:W4:Y:S01]  /*28060*/  LDL.LU R14, [R1+0x9a4] ;  /* 0x0009a400010e7983 */ /* 0x002f220000300800 */
[----:B--2---:R-:W-:-:S03]  /*28070*/  MOV R7, R10 ;  /* 0x0000000a00077202 */ /* 0x004fc60000000f00 */
[----:B------:R-:W2:Y:S01]  /*28080*/  LDL.LU R10, [R1+0x9a8] ;  /* 0x0009a800010a7983 */ /* 0x000ea20000300800 */
[----:B------:R-:W-:-:S03]  /*28090*/  IMAD.MOV.U32 R6, RZ, RZ, R8 ;  /* 0x000000ffff067224 */ /* 0x000fc600078e0008 */
[----:B------:R-:W2:Y:S04]  /*280a0*/  LDL.LU R13, [R1+0x9ac] ;  /* 0x0009ac00010d7983 */ /* 0x000ea80000300800 */
[----:B------:R-:W2:Y:S04]  /*280b0*/  LDL.LU R8, [R1+0x9b0] ;  /* 0x0009b00001087983 */ /* 0x000ea80000300800 */
[----:B------:R1:W-:Y:S01]  /*280c0*/  LDGSTS.E [R4+0xf500], desc[UR28][R6.64], P0 ;  /* 0x0f50000006047fae */ /* 0x0003e200081a101c */
[----:B------:R-:W-:-:S05]  /*280d0*/  IADD3 R15, P1, PT, R15, R0, RZ ;  /* 0x000000000f0f7210 */ /* 0x000fca0007f3e0ff */
[----:B------:R-:W-:Y:S01]  /*280e0*/  IMAD.X R16, R16, 0x1, R2, P1 ;  /* 0x0000000110107824 */ /* 0x000fe200008e0602 */
[----:B---3--:R-:W-:Y:S01]  /*280f0*/  IADD3 R5, P2, PT, R5, R0, RZ ;  /* 0x0000000005057210 */ /* 0x008fe20007f5e0ff */
[----:B------:R-:W-:Y:S03]  /*28100*/  STL [R1+0x1098], R15 ;  /* 0x0010980f01007387 */ /* 0x000fe60000100800 */
[----:B------:R-:W-:Y:S01]  /*28110*/  IADD3.X R12, PT, PT, R12, R2, RZ, P2, !PT ;  /* 0x000000020c0c7210 */ /* 0x000fe200017fe4ff */
[----:B------:R3:W-:Y:S01]  /*28120*/  STL [R1+0x1094], R16 ;  /* 0x0010941001007387 */ /* 0x0007e20000100800 */
[----:B-1----:R-:W-:Y:S01]  /*28130*/  IMAD.MOV.U32 R6, RZ, RZ, R15 ;  /* 0x000000ffff067224 */ /* 0x002fe200078e000f */
[----:B------:R-:W-:Y:S02]  /*28140*/  MOV R7, R16 ;  /* 0x0000001000077202 */ /* 0x000fe40000000f00 */
[----:B------:R-:W-:Y:S04]  /*28150*/  STL [R1+0x10a0], R5 ;  /* 0x0010a00501007387 */ /* 0x000fe80000100800 */
[----:B------:R1:W-:Y:S04]  /*28160*/  STL [R1+0x109c], R12 ;  /* 0x00109c0c01007387 */ /* 0x0003e80000100800 */
[----:B---3--:R-:W3:Y:S04]  /*28170*/  LDL.LU R16, [R1+0x9b4] ;  /* 0x0009b40001107983 */ /* 0x008ee80000300800 */
[----:B------:R-:W3:Y:S04]  /*28180*/  LDL.LU R15, [R1+0x9b8] ;  /* 0x0009b800010f7983 */ /* 0x000ee80000300800 */
[----:B------:R1:W-:Y:S02]  /*28190*/  LDGSTS.E [R4+0xf600], desc[UR28][R6.64], P0 ;  /* 0x0f60000006047fae */ /* 0x0003e400081a101c */
[----:B-1----:R-:W-:Y:S01]  /*281a0*/  MOV R7, R12 ;  /* 0x0000000c00077202 */ /* 0x002fe20000000f00 */
[----:B------:R-:W-:Y:S01]  /*281b0*/  IMAD.MOV.U32 R6, RZ, RZ, R5 ;  /* 0x000000ffff067224 */ /* 0x000fe200078e0005 */
[----:B------:R-:W3:Y:S04]  /*281c0*/  LDL.LU R12, [R1+0x9bc] ;  /* 0x0009bc00010c7983 */ /* 0x000ee80000300800 */
[----:B------:R-:W3:Y:S01]  /*281d0*/  LDL.LU R5, [R1+0x9c0] ;  /* 0x0009c00001057983 */ /* 0x000ee20000300800 */
[----:B------:R-:W-:-:S03]  /*281e0*/  UISETP.GT.AND UP1, UPT, UR11, 0x3, UPT ;  /* 0x000000030b00788c */ /* 0x000fc6000bf24270 */
[----:B------:R1:W-:Y:S01]  /*281f0*/  LDGSTS.E [R4+0xf700], desc[UR28][R6.64], P0 ;  /* 0x0f70000006047fae */ /* 0x0003e200081a101c */
[----:B------:R-:W-:-:S03]  /*28200*/  USEL UR10, URZ, 0x4, !UP1 ;  /* 0x00000004ff0a7887 */ /* 0x000fc6000c800000 */
[----:B------:R-:W3:Y:S01]  /*28210*/  LDL.LU R19, [R1+0x9c8] ;  /* 0x0009c80001137983 */ /* 0x000ee20000300800 */
[----:B------:R-:W-:Y:S01]  /*28220*/  USEL UR10, UR10, URZ, !UP0 ;  /* 0x000000ff0a0a7287 */ /* 0x000fe2000c000000 */
[----:B-1----:R-:W-:-:S05]  /*28230*/  IMAD.SHL.U32 R4, R9, 0x4, RZ ;  /* 0x0000000409047824 */ /* 0x002fca00078e00ff */
[----:B------:R-:W-:Y:S01]  /*28240*/  ISETP.NE.U32.AND P0, PT, RZ, UR10, PT ;  /* 0x0000000aff007c0c */ /* 0x000fe2000bf05070 */
[----:B------:R-:W3:Y:S01]  /*28250*/  LDL.LU R9, [R1+0x9d0] ;  /* 0x0009d00001097983 */ /* 0x000ee20000300800 */
[----:B------:R-:W-:-:S05]  /*28260*/  LOP3.LUT R4, R4, 0x60, RZ, 0x3c, !PT ;  /* 0x0000006004047812 */ /* 0x000fca00078e3cff */
[----:B------:R-:W-:Y:S01]  /*28270*/  VIADD R4, R4, UR12 ;  /* 0x0000000c04047c36 */ /* 0x000fe20008000000 */
[----:B----4-:R-:W-:-:S04]  /*28280*/  IADD3 R11, P1, PT, R11, R0, RZ ;  /* 0x000000000b0b7210 */ /* 0x010fc80007f3e0ff */
[----:B------:R-:W-:Y:S01]  /*28290*/  IADD3.X R17, PT, PT, R17, R2, RZ, P1, !PT ;  /* 0x0000000211117210 */ /* 0x000fe20000ffe4ff */
[----:B------:R1:W-:Y:S01]  /*282a0*/  STL [R1+0x9a0], R11 ;  /* 0x0009a00b01007387 */ /* 0x0003e20000100800 */
[----:B------:R-:W-:-:S03]  /*282b0*/  MOV R6, R11 ;  /* 0x0000000b00067202 */ /* 0x000fc60000000f00 */
[----:B------:R-:W-:Y:S01]  /*282c0*/  STL [R1+0x99c], R17 ;  /* 0x00099c1101007387 */ /* 0x000fe20000100800 */
[----:B------:R-:W-:-:S03]  /*282d0*/  IMAD.MOV.U32 R7, RZ, RZ, R17 ;  /* 0x000000ffff077224 */ /* 0x000fc600078e0011 */
[----:B------:R-:W4:Y:S04]  /*282e0*/  LDL.LU R20, [R1+0x9c4] ;  /* 0x0009c40001147983 */ /* 0x000f280000300800 */
[----:B-1----:R-:W4:Y:S04]  /*282f0*/  LDL.LU R11, [R1+0x9cc] ;  /* 0x0009cc00010b7983 */ /* 0x002f280000300800 */
[----:B------:R1:W-:Y:S01]  /*28300*/  LDGSTS.E [R4+0x1800], desc[UR28][R6.64], P0 ;  /* 0x0180000006047fae */ /* 0x0003e200081a101c */
[----:B--2---:R-:W-:-:S04]  /*28310*/  IADD3 R10, P1, PT, R10, R0, RZ ;  /* 0x000000000a0a7210 */ /* 0x004fc80007f3e0ff */
[----:B------:R-:W-:Y:S02]  /*28320*/  IADD3.X R14, PT, PT, R14, R2, RZ, P1, !PT ;  /* 0x000000020e0e7210 */ /* 0x000fe40000ffe4ff */
[----:B------:R-:W-:Y:S01]  /*28330*/  IADD3 R8, P2, PT, R8, R0, RZ ;  /* 0x0000000008087210 */ /* 0x000fe20007f5e0ff */
[----:B------:R2:W-:Y:S01]  /*28340*/  STL [R1+0x9a8], R10 ;  /* 0x0009a80a01007387 */ /* 0x0005e20000100800 */
[----:B-1----:R-:W-:-:S03]  /*28350*/  MOV R6, R10 ;  /* 0x0000000a00067202 */ /* 0x002fc60000000f00 */
[----:B------:R-:W-:Y:S01]  /*28360*/  IMAD.X R13, R13, 0x1, R2, P2 ;  /* 0x000000010d0d7824 */ /* 0x000fe200010e0602 */
[----:B------:R1:W-:Y:S04]  /*28370*/  STL [R1+0x9a4], R14 ;  /* 0x0009a40e01007387 */ /* 0x0003e80000100800 */
[----:B------:R1:W-:Y:S01]  /*28380*/  STL [R1+0x9b0], R8 ;  /* 0x0009b00801007387 */ /* 0x0003e20000100800 */
[----:B------:R-:W-:-:S03]  /*28390*/  IMAD.MOV.U32 R7, RZ, RZ, R14 ;  /* 0x000000ffff077224 */ /* 0x000fc600078e000e */
[----:B--2---:R-:W2:Y:S04]  /*283a0*/  LDL.LU R10, [R1+0x9d8] ;  /* 0x0009d800010a7983 */ /* 0x004ea80000300800 */
[----:B------:R1:W-:Y:S04]  /*283b0*/  STL [R1+0x9ac], R13 ;  /* 0x0009ac0d01007387 */ /* 0x0003e80000100800 */
[----:B-1----:R-:W2:Y:S04]  /*283c0*/  LDL.LU R14, [R1+0x9d4] ;  /* 0x0009d400010e7983 */ /* 0x002ea80000300800 */
[----:B------:R1:W-:Y:S02]  /*283d0*/  LDGSTS.E [R4+0x1900], desc[UR28][R6.64], P0 ;  /* 0x0190000006047fae */ /* 0x0003e400081a101c */
[----:B-1----:R-:W-:Y:S01]  /*283e0*/  MOV R6, R8 ;  /* 0x0000000800067202 */ /* 0x002fe20000000f00 */
[----:B------:R-:W-:Y:S01]  /*283f0*/  IMAD.MOV.U32 R7, RZ, RZ, R13 ;  /* 0x000000ffff077224 */ /* 0x000fe200078e000d */
[----:B------:R-:W2:Y:S04]  /*28400*/  LDL.LU R8, [R1+0xaa4] ;  /* 0x000aa40001087983 */ /* 0x000ea80000300800 */
[----:B------:R-:W2:Y:S04]  /*28410*/  LDL.LU R13, [R1+0xaac] ;  /* 0x000aac00010d7983 */ /* 0x000ea80000300800 */
[----:B------:R1:W-:Y:S01]  /*28420*/  LDGSTS.E [R4+0x1a00], desc[UR28][R6.64], P0 ;  /* 0x01a0000006047fae */ /* 0x0003e200081a101c */
[----:B---3--:R-:W-:-:S04]  /*28430*/  IADD3 R15, P1, PT, R15, R0, RZ ;  /* 0x000000000f0f7210 */ /* 0x008fc80007f3e0ff */
[----:B------:R-:W-:Y:S01]  /*28440*/  IADD3.X R16, PT, PT, R16, R2, RZ, P1, !PT ;  /* 0x0000000210107210 */ /* 0x000fe20000ffe4ff */
[----:B------:R-:W-:Y:S04]  /*28450*/  STL [R1+0x9b8], R15 ;  /* 0x0009b80f01007387 */ /* 0x000fe80000100800 */
[----:B------:R3:W-:Y:S01]  /*28460*/  STL [R1+0x9b4], R16 ;  /* 0x0009b41001007387 */ /* 0x0007e20000100800 */
[----:B------:R-:W-:-:S05]  /*28470*/  IADD3 R5, P2, PT, R5, R0, RZ ;  /* 0x0000000005057210 */ /* 0x000fca0007f5e0ff */
[----:B------:R-:W-:Y:S01]  /*28480*/  STL [R1+0x9c0], R5 ;  /* 0x0009c00501007387 */ /* 0x000fe20000100800 */
[----:B------:R-:W-:-:S03]  /*28490*/  IMAD.X R12, R12, 0x1, R2, P2 ;  /* 0x000000010c0c7824 */ /* 0x000fc600010e0602 */
[----:B------:R-:W2:Y:S04]  /*284a0*/  LDL.LU R18, [R1+0xaa0] ;  /* 0x000aa00001127983 */ /* 0x000ea80000300800 */
[----:B------:R3:W-:Y:S04]  /*284b0*/  STL [R1+0x9bc], R12 ;  /* 0x0009bc0c01007387 */ /* 0x0007e80000100800 */
[----:B------:R-:W2:Y:S01]  /*284c0*/  LDL.LU R17, [R1+0xaa8] ;  /* 0x000aa80001117983 */ /* 0x000ea20000300800 */
[----:B-1----:R-:W-:Y:S01]  /*284d0*/  MOV R6, R15 ;  /* 0x0000000f00067202 */ /* 0x002fe20000000f00 */
[----:B------:R-:W-:-:S02]  /*284e0*/  IMAD.MOV.U32 R7, RZ, RZ, R16 ;  /* 0x000000ffff077224 */ /* 0x000fc400078e0010 */
        /* <DEDUP_REMOVED lines=11> */
[----:B-1----:R-:W-:Y:S01]  /*285a0*/  MOV R6, R19 ;  /* 0x0000001300067202 */ /* 0x002fe20000000f00 */
[----:B------:R-:W-:-:S04]  /*285b0*/  UISETP.GT.AND UP1, UPT, UR11, 0x7, UPT ;  /* 0x000000070b00788c */ /* 0x000fc8000bf24270 */
[----:B------:R-:W-:Y:S01]  /*285c0*/  USEL UR10, URZ, 0x4, !UP1 ;  /* 0x00000004ff0a7887 */ /* 0x000fe2000c800000 */
[----:B----4-:R-:W-:-:S05]  /*285d0*/  IADD3.X R20, PT, PT, R20, R2, RZ, P1, !PT ;  /* 0x0000000214147210 */ /* 0x010fca0000ffe4ff */
[----:B------:R-:W-:Y:S02]  /*285e0*/  IMAD.MOV.U32 R7, RZ, RZ, R20 ;  /* 0x000000ffff077224 */ /* 0x000fe400078e0014 */
[----:B------:R-:W-:Y:S01]  /*285f0*/  IMAD.X R11, R11, 0x1, R2, P2 ;  /* 0x000000010b0b7824 */ /* 0x000fe200010e0602 */
[----:B------:R-:W-:Y:S04]  /*28600*/  STL [R1+0x9c4], R20 ;  /* 0x0009c41401007387 */ /* 0x000fe80000100800 */
[----:B------:R1:W-:Y:S04]  /*28610*/  LDGSTS.E [R4+0x1d00], desc[UR28][R6.64], P0 ;  /* 0x01d0000006047fae */ /* 0x0003e800081a101c */
[----:B------:R-:W-:Y:S04]  /*28620*/  STL [R1+0x9d0], R9 ;  /* 0x0009d00901007387 */ /* 0x000fe80000100800 */
[----:B------:R4:W-:Y:S01]  /*28630*/  STL [R1+0x9cc], R11 ;  /* 0x0009cc0b01007387 */ /* 0x0009e20000100800 */
[----:B-1----:R-:W-:Y:S01]  /*28640*/  MOV R6, R9 ;  /* 0x0000000900067202 */ /* 0x002fe20000000f00 */
[----:B------:R-:W-:-:S02]  /*28650*/  IMAD.MOV.U32 R7, RZ, RZ, R11 ;  /* 0x000000ffff077224 */ /* 0x000fc400078e000b */
[----:B----4-:R-:W4:Y:S04]  /*28660*/  LDL.LU R11, [R1+0xac4] ;  /* 0x000ac400010b7983 */ /* 0x010f280000300800 */
[----:B------:R-:W4:Y:S04]  /*28670*/  LDL.LU R9, [R1+0xacc] ;  /* 0x000acc0001097983 */ /* 0x000f280000300800 */
[----:B------:R1:W-:Y:S01]  /*28680*/  LDGSTS.E [R4+0x1e00], desc[UR28][R6.64], P0 ;  /* 0x01e0000006047fae */ /* 0x0003e200081a101c */
[----:B--2---:R-:W-:-:S04]  /*28690*/  IADD3 R10, P1, PT, R10, R0, RZ ;  /* 0x000000000a0a7210 */ /* 0x004fc80007f3e0ff */
[----:B------:R-:W-:Y:S01]  /*286a0*/  IADD3.X R14, PT, PT, R14, R2, RZ, P1, !PT ;  /* 0x000000020e0e7210 */ /* 0x000fe20000ffe4ff */
[----:B------:R-:W-:Y:S03]  /*286b0*/  STL [R1+0x9d8], R10 ;  /* 0x0009d80a01007387 */ /* 0x000fe60000100800 */
[----:B-1----:R-:W-:Y:S01]  /*286c0*/  MOV R7, R14 ;  /* 0x0000000e00077202 */ /* 0x002fe20000000f00 */
[----:B------:R1:W-:Y:S01]  /*286d0*/  STL [R1+0x9d4], R14 ;  /* 0x0009d40e01007387 */ /* 0x0003e20000100800 */
[----:B------:R-:W-:Y:S01]  /*286e0*/  USEL UR10, UR10, URZ, !UP0 ;  /* 0x000000ff0a0a7287 */ /* 0x000fe2000c000000 */
[----:B------:R-:W-:-:S05]  /*286f0*/  IMAD.MOV.U32 R6, RZ, RZ, R10 ;  /* 0x000000ffff067224 */ /* 0x000fca00078e000a */
[----:B------:R2:W-:Y:S04]  /*28700*/  LDGSTS.E [R4+0x1f00], desc[UR28][R6.64], P0 ;  /* 0x01f0000006047fae */ /* 0x0005e800081a101c */
[----:B-1----:R-:W4:Y:S01]  /*28710*/  LDL.LU R14, [R1+0xac0] ;  /* 0x000ac000010e7983 */ /* 0x002f220000300800 */
[----:B------:R-:W-:-:S03]  /*28720*/  IADD3 R8, P1, PT, R8, R0, RZ ;  /* 0x0000000008087210 */ /* 0x000fc60007f3e0ff */
[----:B------:R-:W4:Y:S01]  /*28730*/  LDL.LU R10, [R1+0xac8] ;  /* 0x000ac800010a7983 */ /* 0x000f220000300800 */
[----:B------:R-:W-:Y:S02]  /*28740*/  ISETP.NE.U32.AND P0, PT, RZ, UR10, PT ;  /* 0x0000000aff007c0c */ /* 0x000fe4000bf05070 */
[----:B------:R-:W-:Y:S01]  /*28750*/  IADD3 R13, P2, PT, R13, R0, RZ ;  /* 0x000000000d0d7210 */ /* 0x000fe20007f5e0ff */
[----:B------:R1:W-:Y:S01]  /*28760*/  STL [R1+0xaa4], R8 ;  /* 0x000aa40801007387 */ /* 0x0003e20000100800 */
[----:B--2---:R-:W-:Y:S02]  /*28770*/  IMAD.MOV.U32 R6, RZ, RZ, R8 ;  /* 0x000000ffff067224 */ /* 0x004fe400078e0008 */
[----:B------:R-:W-:-:S05]  /*28780*/  IMAD.X R18, R18, 0x1, R2, P1 ;  /* 0x0000000112127824 */ /* 0x000fca00008e0602 */
[----:B------:R-:W-:Y:S01]  /*28790*/  STL [R1+0xaa0], R18 ;  /* 0x000aa01201007387 */ /* 0x000fe20000100800 */
[----:B------:R-:W-:Y:S02]  /*287a0*/  MOV R7, R18 ;  /* 0x0000001200077202 */ /* 0x000fe40000000f00 */
[----:B------:R-:W-:Y:S01]  /*287b0*/  IADD3.X R17, PT, PT, R17, R2, RZ, P2, !PT ;  /* 0x0000000211117210 */ /* 0x000fe200017fe4ff */
[----:B------:R2:W-:Y:S04]  /*287c0*/  STL [R1+0xaac], R13 ;  /* 0x000aac0d01007387 */ /* 0x0005e80000100800 */
[----:B-1----:R-:W4:Y:S04]  /*287d0*/  LDL.LU R8, [R1+0xad4] ;  /* 0x000ad40001087983 */ /* 0x002f280000300800 */
[----:B------:R1:W-:Y:S04]  /*287e0*/  LDGSTS.E [R4+0x3800], desc[UR28][R6.64], P0 ;  /* 0x0380000006047fae */ /* 0x0003e800081a101c */
[----:B------:R-:W-:Y:S01]  /*287f0*/  STL [R1+0xaa8], R17 ;  /* 0x000aa81101007387 */ /* 0x000fe20000100800 */
[----:B-1----:R-:W-:-:S03]  /*28800*/  IMAD.MOV.U32 R6, RZ, RZ, R13 ;  /* 0x000000ffff067224 */ /* 0x002fc600078e000d */
[----:B--2---:R-:W2:Y:S01]  /*28810*/  LDL.LU R13, [R1+0xad0] ;  /* 0x000ad000010d7983 */ /* 0x004ea20000300800 */
[----:B---3--:R-:W-:Y:S02]  /*28820*/  IADD3 R15, P1, PT, R15, R0, RZ ;  /* 0x000000000f0f7210 */ /* 0x008fe40007f3e0ff */
[----:B------:R-:W-:-:S03]  /*28830*/  MOV R7, R17 ;  /* 0x0000001100077202 */ /* 0x000fc60000000f00 */
[----:B------:R-:W-:Y:S01]  /*28840*/  IMAD.X R16, R16, 0x1, R2, P1 ;  /* 0x0000000110107824 */ /* 0x000fe200008e0602 */
[----:B------:R-:W-:Y:S01]  /*28850*/  IADD3 R5, P2, PT, R5, R0, RZ ;  /* 0x0000000005057210 */ /* 0x000fe20007f5e0ff */
[----:B------:R1:W-:Y:S03]  /*28860*/  STL [R1+0xab4], R15 ;  /* 0x000ab40f01007387 */ /* 0x0003e60000100800 */
[----:B------:R-:W-:Y:S01]  /*28870*/  IADD3.X R12, PT, PT, R12, R2, RZ, P2, !PT ;  /* 0x000000020c0c7210 */ /* 0x000fe200017fe4ff */
[----:B------:R3:W-:Y:S04]  /*28880*/  LDGSTS.E [R4+0x3900], desc[UR28][R6.64], P0 ;  /* 0x0390000006047fae */ /* 0x0007e800081a101c */
[----:B------:R-:W-:Y:S04]  /*28890*/  STL [R1+0xab0], R16 ;  /* 0x000ab01001007387 */ /* 0x000fe80000100800 */
[----:B------:R-:W-:Y:S01]  /*288a0*/  STL [R1+0xabc], R5 ;  /* 0x000abc0501007387 */ /* 0x000fe20000100800 */
[----:B---3--:R-:W-:-:S03]  /*288b0*/  IMAD.MOV.U32 R6, RZ, RZ, R15 ;  /* 0x000000ffff067224 */ /* 0x008fc600078e000f */
[----:B-1----:R-:W3:Y:S04]  /*288c0*/  LDL.LU R15, [R1+0xae0] ;  /* 0x000ae000010f7983 */ /* 0x002ee80000300800 */
[----:B------:R1:W-:Y:S04]  /*288d0*/  STL [R1+0xab8], R12 ;  /* 0x000ab80c01007387 */ /* 0x0003e80000100800 */
[----:B------:R-:W3:Y:S01]  /*288e0*/  LDL.LU R19, [R1+0xba8] ;  /* 0x000ba80001137983 */ /* 0x000ee20000300800 */
[----:B------:R-:W-:-:S03]  /*288f0*/  MOV R7, R16 ;  /* 0x0000001000077202 */ /* 0x000fc60000000f00 */
[----:B------:R-:W3:Y:S04]  /*28900*/  LDL.LU R18, [R1+0xad8] ;  /* 0x000ad80001127983 */ /* 0x000ee80000300800 */
[----:B------:R1:W-:Y:S04]  /*28910*/  LDGSTS.E [R4+0x3a00], desc[UR28][R6.64], P0 ;  /* 0x03a0000006047fae */ /* 0x0003e800081a101c */
[----:B------:R-:W3:Y:S01]  /*28920*/  LDL.LU R20, [R1+0xba4] ;  /* 0x000ba40001147983 */ /* 0x000ee20000300800 */
[----:B-1----:R-:W-:Y:S01]  /*28930*/  MOV R7, R12 ;  /* 0x0000000c00077202 */ /* 0x002fe20000000f00 */
[----:B------:R-:W-:-:S02]  /*28940*/  IMAD.MOV.U32 R6, RZ, RZ, R5 ;  /* 0x000000ffff067224 */ /* 0x000fc400078e0005 */
[----:B------:R-:W3:Y:S04]  /*28950*/  LDL.LU R12, [R1+0xbb0] ;  /* 0x000bb000010c7983 */ /* 0x000ee80000300800 */
[----:B------:R-:W3:Y:S04]  /*28960*/  LDL.LU R5, [R1+0xbb8] ;  /* 0x000bb80001057983 */ /* 0x000ee80000300800 */
[----:B------:R1:W-:Y:S01]  /*28970*/  LDGSTS.E [R4+0x3b00], desc[UR28][R6.64], P0 ;  /* 0x03b0000006047fae */ /* 0x0003e200081a101c */
[-C--:B----4-:R-:W-:Y:S02]  /*28980*/  IADD3 R11, P1, PT, R11, R0.reuse, RZ ;  /* 0x000000000b0b7210 */ /* 0x090fe40007f3e0ff */
[----:B------:R-:W-:-:S03]  /*28990*/  IADD3 R9, P2, PT, R9, R0, RZ ;  /* 0x0000000009097210 */ /* 0x000fc60007f5e0ff */
[----:B------:R4:W-:Y:S01]  /*289a0*/  STL [R1+0xac4], R11 ;  /* 0x000ac40b01007387 */ /* 0x0009e20000100800 */
[----:B-1----:R-:W-:Y:S02]  /*289b0*/  IMAD.MOV.U32 R6, RZ, RZ, R11 ;  /* 0x000000ffff067224 */ /* 0x002fe400078e000b */
[----:B------:R-:W-:Y:S01]  /*289c0*/  IMAD.X R14, R14, 0x1, R2, P1 ;  /* 0x000000010e0e7824 */ /* 0x000fe200008e0602 */
[----:B------:R-:W-:-:S04]  /*289d0*/  IADD3.X R10, PT, PT, R10, R2, RZ, P2, !PT ;  /* 0x000000020a0a7210 */ /* 0x000fc800017fe4ff */
[----:B------:R-:W-:Y:S04]  /*289e0*/  STL [R1+0xac0], R14 ;  /* 0x000ac00e01007387 */ /* 0x000fe80000100800 */
[----:B------:R1:W-:Y:S04]  /*289f0*/  STL [R1+0xacc], R9 ;  /* 0x000acc0901007387 */ /* 0x0003e80000100800 */
[----:B------:R-:W3:Y:S04]  /*28a00*/  LDL.LU R16, [R1+0xbac] ;  /* 0x000bac0001107983 */ /* 0x000ee80000300800 */
[----:B------:R1:W-:Y:S04]  /*28a10*/  STL [R1+0xac8], R10 ;  /* 0x000ac80a01007387 */ /* 0x0003e80000100800 */
[----:B----4-:R-:W4:Y:S01]  /*28a20*/  LDL.LU R11, [R1+0xbb4] ;  /* 0x000bb400010b7983 */ /* 0x010f220000300800 */
[----:B------:R-:W-:-:S05]  /*28a30*/  MOV R7, R14 ;  /* 0x0000000e00077202 */ /* 0x000fca0000000f00 */
[----:B------:R1:W-:Y:S02]  /*28a40*/  LDGSTS.E [R4+0x3c00], desc[UR28][R6.64], P0 ;  /* 0x03c0000006047fae */ /* 0x0003e400081a101c */
[----:B-1----:R-:W-:Y:S01]  /*28a50*/  IMAD.MOV.U32 R6, RZ, RZ, R9 ;  /* 0x000000ffff067224 */ /* 0x002fe200078e0009 */
[----:B------:R-:W-:Y:S01]  /*28a60*/  MOV R7, R10 ;  /* 0x0000000a00077202 */ /* 0x000fe20000000f00 */
[----:B------:R-:W4:Y:S04]  /*28a70*/  LDL.LU R9, [R1+0xbc0] ;  /* 0x000bc00001097983 */ /* 0x000f280000300800 */
[----:B------:R-:W4:Y:S04]  /*28a80*/  LDL.LU R10, [R1+0xbc8] ;  /* 0x000bc800010a7983 */ /* 0x000f280000300800 */
[----:B------:R1:W-:Y:S01]  /*28a90*/  LDGSTS.E [R4+0x3d00], desc[UR28][R6.64], P0 ;  /* 0x03d0000006047fae */ /* 0x0003e200081a101c */
[----:B------:R-:W-:-:S05]  /*28aa0*/  IADD3 R8, P1, PT, R8, R0, RZ ;  /* 0x0000000008087210 */ /* 0x000fca0007f3e0ff */
[----:B------:R-:W-:Y:S01]  /*28ab0*/  STL [R1+0xad4], R8 ;  /* 0x000ad40801007387 */ /* 0x000fe20000100800 */
[----:B--2---:R-:W-:-:S04]  /*28ac0*/  IMAD.X R13, R13, 0x1, R2, P1 ;  /* 0x000000010d0d7824 */ /* 0x004fc800008e0602 */
[----:B-1----:R-:W-:Y:S01]  /*28ad0*/  IMAD.MOV.U32 R7, RZ, RZ, R13 ;  /* 0x000000ffff077224 */ /* 0x002fe200078e000d */
[----:B------:R1:W-:Y:S04]  /*28ae0*/  STL [R1+0xad0], R13 ;  /* 0x000ad00d01007387 */ /* 0x0003e80000100800 */
[----:B-1----:R-:W2:Y:S04]  /*28af0*/  LDL.LU R13, [R1+0xbbc] ;  /* 0x000bbc00010d7983 */ /* 0x002ea80000300800 */
[----:B------:R-:W2:Y:S01]  /*28b00*/  LDL.LU R17, [R1+0xbc4] ;  /* 0x000bc40001117983 */ /* 0x000ea20000300800 */
[----:B------:R-:W-:Y:S01]  /*28b10*/  UISETP.GT.AND UP1, UPT, UR11, 0xb, UPT ;  /* 0x0000000b0b00788c */ /* 0x000fe2000bf24270 */
[----:B------:R-:W-:-:S02]  /*28b20*/  MOV R6, R8 ;  /* 0x0000000800067202 */ /* 0x000fc40000000f00 */
[----:B------:R-:W2:Y:S01]  /*28b30*/  LDL.LU R14, [R1+0xbd0] ;  /* 0x000bd000010e7983 */ /* 0x000ea20000300800 */
[----:B------:R-:W-:Y:S01]  /*28b40*/  USEL UR10, URZ, 0x4, !UP1 ;  /* 0x00000004ff0a7887 */ /* 0x000fe2000c800000 */
[----:B---3--:R-:W-:Y:S02]  /*28b50*/  IADD3 R15, P2, PT, R15, R0, RZ ;  /* 0x000000000f0f7210 */ /* 0x008fe40007f5e0ff */
[----:B------:R1:W-:Y:S01]  /*28b60*/  LDGSTS.E [R4+0x3e00], desc[UR28][R6.64], P0 ;  /* 0x03e0000006047fae */ /* 0x0003e200081a101c */
[----:B------:R-:W-:-:S03]  /*28b70*/  USEL UR10, UR10, URZ, !UP0 ;  /* 0x000000ff0a0a7287 */ /* 0x000fc6000c000000 */
[----:B------:R-:W3:Y:S01]  /*28b80*/  LDL.LU R8, [R1+0xbd8] ;  /* 0x000bd80001087983 */ /* 0x000ee20000300800 */
[----:B------:R-:W-:Y:S02]  /*28b90*/  IADD3 R19, P3, PT, R19, R0, RZ ;  /* 0x0000000013137210 */ /* 0x000fe40007f7e0ff */
[----:B------:R-:W-:Y:S02]  /*28ba0*/  IADD3.X R18, PT, PT, R18, R2, RZ, P2, !PT ;  /* 0x0000000212127210 */ /* 0x000fe400017fe4ff */
[----:B-1----:R-:W-:Y:S01]  /*28bb0*/  MOV R6, R15 ;  /* 0x0000000f00067202 */ /* 0x002fe20000000f00 */
[----:B------:R-:W-:Y:S02]  /*28bc0*/  STL [R1+0xae0], R15 ;  /* 0x000ae00f01007387 */ /* 0x000fe40000100800 */
[----:B------:R-:W-:Y:S01]  /*28bd0*/  IMAD.MOV.U32 R7, RZ, RZ, R18 ;  /* 0x000000ffff077224 */ /* 0x000fe200078e0012 */
[----:B------:R-:W-:Y:S01]  /*28be0*/  ISETP.NE.U32.AND P1, PT, RZ, UR10, PT ;  /* 0x0000000aff007c0c */ /* 0x000fe2000bf25070 */
[----:B------:R1:W-:Y:S01]  /*28bf0*/  STL [R1+0xad8], R18 ;  /* 0x000ad81201007387 */ /* 0x0003e20000100800 */
[----:B------:R-:W-:-:S03]  /*28c00*/  IMAD.X R20, R20, 0x1, R2, P3 ;  /* 0x0000000114147824 */ /* 0x000fc600018e0602 */
[----:B------:R-:W-:Y:S04]  /*28c10*/  STL [R1+0xba8], R19 ;  /* 0x000ba81301007387 */ /* 0x000fe80000100800 */
[----:B------:R1:W-:Y:S01]  /*28c20*/  LDGSTS.E [R4+0x3f00], desc[UR28][R6.64], P0 ;  /* 0x03f0000006047fae */ /* 0x0003e200081a101c */
[----:B------:R-:W-:-:S03]  /*28c30*/  IADD3 R12, P0, PT, R12, R0, RZ ;  /* 0x000000000c0c7210 */ /* 0x000fc60007f1e0ff */
[----:B-1----:R-:W3:Y:S01]  /*28c40*/  LDL.LU R18, [R1+0xbcc] ;  /* 0x000bcc0001127983 */ /* 0x002ee20000300800 */
[----:B------:R-:W-:-:S03]  /*28c50*/  IADD3 R5, P2, PT, R5, R0, RZ ;  /* 0x0000000005057210 */ /* 0x000fc60007f5e0ff */
[----:B------:R-:W-:Y:S01]  /*28c60*/  STL [R1+0xba4], R20 ;  /* 0x000ba41401007387 */ /* 0x000fe20000100800 */
[----:B------:R-:W-:Y:S01]  /*28c70*/  MOV R6, R19 ;  /* 0x0000001300067202 */ /* 0x000fe20000000f00 */
[----:B------:R-:W-:Y:S02]  /*28c80*/  IMAD.MOV.U32 R7, RZ, RZ, R20 ;  /* 0x000000ffff077224 */ /* 0x000fe400078e0014 */
[----:B------:R-:W3:Y:S04]  /*28c90*/  LDL.LU R15, [R1+0xbd4] ;  /* 0x000bd400010f7983 */ /* 0x000ee80000300800 */
[----:B------:R1:W-:Y:S04]  /*28ca0*/  STL [R1+0xbb0], R12 ;  /* 0x000bb00c01007387 */ /* 0x0003e80000100800 */
[----:B------:R1:W-:Y:S02]  /*28cb0*/  LDGSTS.E [R4+0x5800], desc[UR28][R6.64], P1 ;  /* 0x0580000006047fae */ /* 0x0003e400089a101c */
[----:B-1----:R-:W-:-:S02]  /*28cc0*/  MOV R6, R12 ;  /* 0x0000000c00067202 */ /* 0x002fc40000000f00 */
[----:B------:R-:W-:-:S05]  /*28cd0*/  IADD3.X R16, PT, PT, R16, R2, RZ, P0, !PT ;  /* 0x0000000210107210 */ /* 0x000fca00007fe4ff */
[----:B------:R1:W-:Y:S01]  /*28ce0*/  STL [R1+0xbac], R16 ;  /* 0x000bac1001007387 */ /* 0x0003e20000100800 */
[----:B----4-:R-:W-:-:S03]  /*28cf0*/  IMAD.X R11, R11, 0x1, R2, P2 ;  /* 0x000000010b0b7824 */ /* 0x010fc600010e0602 */
[----:B------:R-:W-:Y:S01]  /*28d00*/  STL [R1+0xbb8], R5 ;  /* 0x000bb80501007387 */ /* 0x000fe20000100800 */
[----:B------:R-:W-:-:S03]  /*28d10*/  IMAD.MOV.U32 R7, RZ, RZ, R16 ;  /* 0x000000ffff077224 */ /* 0x000fc600078e0010 */
[----:B------:R-:W4:Y:S04]  /*28d20*/  LDL.LU R12, [R1+0xbe0] ;  /* 0x000be000010c7983 */ /* 0x000f280000300800 */
[----:B------:R1:W-:Y:S04]  /*28d30*/  STL [R1+0xbb4], R11 ;  /* 0x000bb40b01007387 */ /* 0x0003e80000100800 */
[----:B-1----:R-:W4:Y:S04]  /*28d40*/  LDL.LU R16, [R1+0xbdc] ;  /* 0x000bdc0001107983 */ /* 0x002f280000300800 */
[----:B------:R1:W-:Y:S01]  /*28d50*/  LDGSTS.E [R4+0x5900], desc[UR28][R6.64], P1 ;  /* 0x0590000006047fae */ /* 0x0003e200089a101c */
[----:B------:R-:W-:-:S02]  /*28d60*/  IADD3 R9, P0, PT, R9, R0, RZ ;  /* 0x0000000009097210 */ /* 0x000fc40007f1e0ff */
[----:B------:R-:W-:Y:S02]  /*28d70*/  IADD3 R10, P2, PT, R10, R0, RZ ;  /* 0x000000000a0a7210 */ /* 0x000fe40007f5e0ff */
[----:B-1----:R-:W-:Y:S01]  /*28d80*/  MOV R6, R5 ;  /* 0x0000000500067202 */ /* 0x002fe20000000f00 */
[----:B------:R-:W-:Y:S02]  /*28d90*/  IMAD.MOV.U32 R7, RZ, RZ, R11 ;  /* 0x000000ffff077224 */ /* 0x000fe400078e000b */
[----:B------:R-:W4:Y:S04]  /*28da0*/  LDL.LU R11, [R1+0xca8] ;  /* 0x000ca800010b7983 */ /* 0x000f280000300800 */
[----:B------:R-:W4:Y:S04]  /*28db0*/  LDL.LU R5, [R1+0xcb0] ;  /* 0x000cb00001057983 */ /* 0x000f280000300800 */
[----:B------:R-:W-:Y:S04]  /*28dc0*/  STL [R1+0xbc0], R9 ;  /* 0x000bc00901007387 */ /* 0x000fe80000100800 */
[----:B------:R1:W-:Y:S02]  /*28dd0*/  LDGSTS.E [R4+0x5a00], desc[UR28][R6.64], P1 ;  /* 0x05a0000006047fae */ /* 0x0003e400089a101c */
[----:B-1----:R-:W-:-:S02]  /*28de0*/  MOV R6, R9 ;  /* 0x0000000900067202 */ /* 0x002fc40000000f00 */
[----:B--2---:R-:W-:-:S05]  /*28df0*/  IADD3.X R13, PT, PT, R13, R2, RZ, P0, !PT ;  /* 0x000000020d0d7210 */ /* 0x004fca00007fe4ff */
[----:B------:R1:W-:Y:S01]  /*28e00*/  STL [R1+0xbbc], R13 ;  /* 0x000bbc0d01007387 */ /* 0x0003e20000100800 */
[----:B------:R-:W-:Y:S02]  /*28e10*/  IMAD.MOV.U32 R7, RZ, RZ, R13 ;  /* 0x000000ffff077224 */ /* 0x000fe400078e000d */
[----:B------:R-:W-:Y:S01]  /*28e20*/  IMAD.X R17, R17, 0x1, R2, P2 ;  /* 0x0000000111117824 */ /* 0x000fe200010e0602 */
[----:B------:R-:W-:Y:S01]  /*28e30*/  STL [R1+0xbc8], R10 ;  /* 0x000bc80a01007387 */ /* 0x000fe20000100800 */
[----:B------:R-:W-:-:S03]  /*28e40*/  IADD3 R14, P0, PT, R14, R0, RZ ;  /* 0x000000000e0e7210 */ /* 0x000fc60007f1e0ff */
[----:B------:R2:W-:Y:S04]  /*28e50*/  LDGSTS.E [R4+0x5b00], desc[UR28][R6.64], P1 ;  /* 0x05b0000006047fae */ /* 0x0005e800089a101c */
[----:B-1----:R-:W4:Y:S04]  /*28e60*/  LDL.LU R13, [R1+0xca4] ;  /* 0x000ca400010d7983 */ /* 0x002f280000300800 */
[----:B------:R1:W-:Y:S04]  /*28e70*/  STL [R1+0xbc4], R17 ;  /* 0x000bc41101007387 */ /* 0x0003e80000100800 */
[----:B------:R-:W4:Y:S01]  /*28e80*/  LDL.LU R9, [R1+0xcac] ;  /* 0x000cac0001097983 */ /* 0x000f220000300800 */
[----:B--2---:R-:W-:Y:S01]  /*28e90*/  MOV R6, R10 ;  /* 0x0000000a00067202 */ /* 0x004fe20000000f00 */
[----:B------:R-:W-:Y:S01]  /*28ea0*/  IMAD.MOV.U32 R7, RZ, RZ, R17 ;  /* 0x000000ffff077224 */ /* 0x000fe200078e0011 */
[----:B---3--:R-:W-:Y:S01]  /*28eb0*/  IADD3 R8, P2, PT, R8, R0, RZ ;  /* 0x0000000008087210 */ /* 0x008fe20007f5e0ff */
[----:B-1----:R-:W2:Y:S04]  /*28ec0*/  LDL.LU R17, [R1+0xcb8] ;  /* 0x000cb80001117983 */ /* 0x002ea80000300800 */
[----:B------:R-:W3:Y:S01]  /*28ed0*/  LDL.LU R10, [R1+0xcc0] ;  /* 0x000cc000010a7983 */ /* 0x000ee20000300800 */
[----:B------:R-:W-:-:S03]  /*28ee0*/  IADD3.X R18, PT, PT, R18, R2, RZ, P0, !PT ;  /* 0x0000000212127210 */ /* 0x000fc600007fe4ff */
[----:B------:R-:W-:Y:S04]  /*28ef0*/  STL [R1+0xbd0], R14 ;  /* 0x000bd00e01007387 */ /* 0x000fe80000100800 */
[----:B------:R1:W-:Y:S04]  /*28f00*/  LDGSTS.E [R4+0x5c00], desc[UR28][R6.64], P1 ;  /* 0x05c0000006047fae */ /* 0x0003e800089a101c */
[----:B------:R1:W-:Y:S04]  /*28f10*/  STL [R1+0xbcc], R18 ;  /* 0x000bcc1201007387 */ /* 0x0003e80000100800 */
[----:B------:R-:W-:Y:S01]  /*28f20*/  STL [R1+0xbd8], R8 ;  /* 0x000bd80801007387 */ /* 0x000fe20000100800 */
[----:B-1----:R-:W-:-:S03]  /*28f30*/  IMAD.MOV.U32 R7, RZ, RZ, R18 ;  /* 0x000000ffff077224 */ /* 0x002fc600078e0012 */
[----:B------:R-:W3:Y:S01]  /*28f40*/  LDL.LU R18, [R1+0xcb4] ;  /* 0x000cb40001127983 */ /* 0x000ee20000300800 */
[----:B------:R-:W-:Y:S01]  /*28f50*/  MOV R6, R14 ;  /* 0x0000000e00067202 */ /* 0x000fe20000000f00 */
[----:B------:R-:W-:-:S04]  /*28f60*/  IMAD.X R15, R15, 0x1, R2, P2 ;  /* 0x000000010f0f7824 */ /* 0x000fc800010e0602 */
        /* <DEDUP_REMOVED lines=8> */
[----:B----4-:R-:W-:-:S04]  /*28ff0*/  IADD3 R12, P0, PT, R12, R0, RZ ;  /* 0x000000000c0c7210 */ /* 0x010fc80007f1e0ff */
[----:B------:R-:W-:Y:S01]  /*29000*/  IADD3.X R16, PT, PT, R16, R2, RZ, P0, !PT ;  /* 0x0000000210107210 */ /* 0x000fe200007fe4ff */
[----:B------:R-:W-:Y:S03]  /*29010*/  STL [R1+0xbe0], R12 ;  /* 0x000be00c01007387 */ /* 0x000fe60000100800 */
[----:B-1----:R-:W-:Y:S01]  /*29020*/  MOV R7, R16 ;  /* 0x0000001000077202 */ /* 0x002fe20000000f00 */
[----:B------:R1:W-:Y:S01]  /*29030*/  STL [R1+0xbdc], R16 ;  /* 0x000bdc1001007387 */ /* 0x0003e20000100800 */
[----:B------:R-:W-:-:S05]  /*29040*/  IMAD.MOV.U32 R6, RZ, RZ, R12 ;  /* 0x000000ffff067224 */ /* 0x000fca00078e000c */
[----:B------:R4:W-:Y:S04]  /*29050*/  LDGSTS.E [R4+0x5f00], desc[UR28][R6.64], P1 ;  /* 0x05f0000006047fae */ /* 0x0009e800089a101c */
[----:B-1----:R-:W3:Y:S04]  /*29060*/  LDL.LU R16, [R1+0xcc4] ;  /* 0x000cc40001107983 */ /* 0x002ee80000300800 */
[----:B------:R-:W3:Y:S01]  /*29070*/  LDL.LU R12, [R1+0xccc] ;  /* 0x000ccc00010c7983 */ /* 0x000ee20000300800 */
[-C--:B------:R-:W-:Y:S02]  /*29080*/  IADD3 R11, P1, PT, R11, R0.reuse, RZ ;  /* 0x000000000b0b7210 */ /* 0x080fe40007f3e0ff */
[----:B------:R-:W-:-:S03]  /*29090*/  IADD3 R5, P2, PT, R5, R0, RZ ;  /* 0x0000000005057210 */ /* 0x000fc60007f5e0ff */
[----:B------:R1:W-:Y:S01]  /*290a0*/  STL [R1+0xca8], R11 ;  /* 0x000ca80b01007387 */ /* 0x0003e20000100800 */
[----:B----4-:R-:W-:Y:S02]  /*290b0*/  IMAD.MOV.U32 R6, RZ, RZ, R11 ;  /* 0x000000ffff067224 */ /* 0x010fe400078e000b */
[----:B------:R-:W-:-:S05]  /*290c0*/  IMAD.X R13, R13, 0x1, R2, P1 ;  /* 0x000000010d0d7824 */ /* 0x000fca00008e0602 */
[----:B------:R4:W-:Y:S01]  /*290d0*/  STL [R1+0xca4], R13 ;  /* 0x000ca40d01007387 */ /* 0x0009e20000100800 */
[----:B------:R-:W-:-:S03]  /*290e0*/  IADD3.X R9, PT, PT, R9, R2, RZ, P2, !PT ;  /* 0x0000000209097210 */ /* 0x000fc600017fe4ff */
[----:B------:R2:W-:Y:S04]  /*290f0*/  STL [R1+0xcb0], R5 ;  /* 0x000cb00501007387 */ /* 0x0005e80000100800 */
[----:B-1----:R-:W3:Y:S01]  /*29100*/  LDL.LU R11, [R1+0xcd8] ;  /* 0x000cd800010b7983 */ /* 0x002ee20000300800 */
[----:B------:R-:W-:-:S03]  /*29110*/  MOV R7, R13 ;  /* 0x0000000d00077202 */ /* 0x000fc60000000f00 */
[----:B------:R1:W-:Y:S04]  /*29120*/  STL [R1+0xcac], R9 ;  /* 0x000cac0901007387 */ /* 0x0003e80000100800 */
[----:B----4-:R-:W4:Y:S01]  /*29130*/  LDL.LU R13, [R1+0xcd4] ;  /* 0x000cd400010d7983 */ /* 0x010f220000300800 */
[----:B------:R-:W-:-:S04]  /*29140*/  UISETP.GT.AND UP1, UPT, UR11, 0xf, UPT ;  /* 0x0000000f0b00788c */ /* 0x000fc8000bf24270 */
[----:B------:R-:W-:-:S04]  /*29150*/  USEL UR10, URZ, 0x4, !UP1 ;  /* 0x00000004ff0a7887 */ /* 0x000fc8000c800000 */
[----:B------:R-:W-:-:S06]  /*29160*/  USEL UR10, UR10, URZ, !UP0 ;  /* 0x000000ff0a0a7287 */ /* 0x000fcc000c000000 */
[----:B------:R-:W-:Y:S02]  /*29170*/  ISETP.NE.U32.AND P0, PT, RZ, UR10, PT ;  /* 0x0000000aff007c0c */ /* 0x000fe4000bf05070 */
[-C--:B--2---:R-:W-:Y:S02]  /*29180*/  IADD3 R17, P1, PT, R17, R0.reuse, RZ ;  /* 0x0000000011117210 */ /* 0x084fe40007f3e0ff */
[----:B---3--:R-:W-:-:S03]  /*29190*/  IADD3 R10, P2, PT, R10, R0, RZ ;  /* 0x000000000a0a7210 */ /* 0x008fc60007f5e0ff */
[----:B------:R-:W-:-:S06]  /*291a0*/  IMAD.X R18, R18, 0x1, R2, P1 ;  /* 0x0000000112127824 */ /* 0x000fcc00008e0602 */
[----:B------:R2:W-:Y:S02]  /*291b0*/  LDGSTS.E [R4+0x7800], desc[UR28][R6.64], P0 ;  /* 0x0780000006047fae */ /* 0x0005e400081a101c */
[----:B--2---:R-:W-:Y:S01]  /*291c0*/  IMAD.MOV.U32 R6, RZ, RZ, R5 ;  /* 0x000000ffff067224 */ /* 0x004fe200078e0005 */
[----:B------:R-:W-:Y:S01]  /*291d0*/  MOV R7, R9 ;  /* 0x0000000900077202 */ /* 0x000fe20000000f00 */
[----:B------:R-:W2:Y:S04]  /*291e0*/  LDL.LU R5, [R1+0xce0] ;  /* 0x000ce00001057983 */ /* 0x000ea80000300800 */
[----:B-1----:R-:W3:Y:S04]  /*291f0*/  LDL.LU R9, [R1+0xda8] ;  /* 0x000da80001097983 */ /* 0x002ee80000300800 */
[----:B------:R-:W-:Y:S04]  /*29200*/  STL [R1+0xcb8], R17 ;  /* 0x000cb81101007387 */ /* 0x000fe80000100800 */
[----:B------:R1:W-:Y:S04]  /*29210*/  LDGSTS.E [R4+0x7900], desc[UR28][R6.64], P0 ;  /* 0x0790000006047fae */ /* 0x0003e800081a101c */
[----:B------:R1:W-:Y:S01]  /*29220*/  STL [R1+0xcb4], R18 ;  /* 0x000cb41201007387 */ /* 0x0003e20000100800 */
[----:B------:R-:W-:-:S03]  /*29230*/  IADD3.X R14, PT, PT, R14, R2, RZ, P2, !PT ;  /* 0x000000020e0e7210 */ /* 0x000fc600017fe4ff */
[----:B------:R-:W-:Y:S01]  /*29240*/  STL [R1+0xcc0], R10 ;  /* 0x000cc00a01007387 */ /* 0x000fe20000100800 */
[----:B-1----:R-:W-:-:S03]  /*29250*/  MOV R7, R18 ;  /* 0x0000001200077202 */ /* 0x002fc60000000f00 */
[----:B------:R-:W3:Y:S01]  /*29260*/  LDL.LU R18, [R1+0xcdc] ;  /* 0x000cdc0001127983 */ /* 0x000ee20000300800 */
[----:B------:R-:W-:Y:S01]  /*29270*/  IMAD.MOV.U32 R6, RZ, RZ, R17 ;  /* 0x000000ffff067224 */ /* 0x000fe200078e0011 */
[-C--:B------:R-:W-:Y:S02]  /*29280*/  IADD3 R15, P1, PT, R15, R0.reuse, RZ ;  /* 0x000000000f0f7210 */ /* 0x080fe40007f3e0ff */
[----:B------:R1:W-:Y:S01]  /*29290*/  STL [R1+0xcbc], R14 ;  /* 0x000cbc0e01007387 */ /* 0x0003e20000100800 */
[----:B------:R-:W-:-:S03]  /*292a0*/  IADD3 R8, P2, PT, R8, R0, RZ ;  /* 0x0000000008087210 */ /* 0x000fc60007f5e0ff */
[----:B------:R1:W-:Y:S04]  /*292b0*/  LDGSTS.E [R4+0x7a00], desc[UR28][R6.64], P0 ;  /* 0x07a0000006047fae */ /* 0x0003e800081a101c */
[----:B------:R-:W3:Y:S01]  /*292c0*/  LDL.LU R17, [R1+0xda4] ;  /* 0x000da40001117983 */ /* 0x000ee20000300800 */
[----:B-1----:R-:W-:Y:S01]  /*292d0*/  IMAD.MOV.U32 R6, RZ, RZ, R10 ;  /* 0x000000ffff067224 */ /* 0x002fe200078e000a */
[----:B------:R-:W-:Y:S02]  /*292e0*/  MOV R7, R14 ;  /* 0x0000000e00077202 */ /* 0x000fe40000000f00 */
[----:B------:R-:W3:Y:S04]  /*292f0*/  LDL.LU R14, [R1+0xdb0] ;  /* 0x000db000010e7983 */ /* 0x000ee80000300800 */
[----:B------:R-:W3:Y:S04]  /*29300*/  LDL.LU R10, [R1+0xdb8] ;  /* 0x000db800010a7983 */ /* 0x000ee80000300800 */
[----:B------:R-:W-:Y:S04]  /*29310*/  STL [R1+0xcc8], R15 ;  /* 0x000cc80f01007387 */ /* 0x000fe80000100800 */
[----:B------:R1:W-:Y:S01]  /*29320*/  LDGSTS.E [R4+0x7b00], desc[UR28][R6.64], P0 ;  /* 0x07b0000006047fae */ /* 0x0003e200081a101c */
[----:B------:R-:W-:-:S05]  /*29330*/  IMAD.X R16, R16, 0x1, R2, P1 ;  /* 0x0000000110107824 */ /* 0x000fca00008e0602 */
[----:B------:R1:W-:Y:S01]  /*29340*/  STL [R1+0xcc4], R16 ;  /* 0x000cc41001007387 */ /* 0x0003e20000100800 */
[----:B------:R-:W-:Y:S02]  /*29350*/  IADD3.X R12, PT, PT, R12, R2, RZ, P2, !PT ;  /* 0x000000020c0c7210 */ /* 0x000fe400017fe4ff */
[----:B-1----:R-:W-:Y:S01]  /*29360*/  MOV R7, R16 ;  /* 0x0000001000077202 */ /* 0x002fe20000000f00 */
[----:B------:R-:W-:Y:S04]  /*29370*/  STL [R1+0xcd0], R8 ;  /* 0x000cd00801007387 */ /* 0x000fe80000100800 */
[----:B------:R-:W3:Y:S01]  /*29380*/  LDL.LU R16, [R1+0xdac] ;  /* 0x000dac0001107983 */ /* 0x000ee20000300800 */
[----:B------:R-:W-:-:S03]  /*29390*/  IMAD.MOV.U32 R6, RZ, RZ, R15 ;  /* 0x000000ffff067224 */ /* 0x000fc600078e000f */
        /* <DEDUP_REMOVED lines=8> */
[----:B------:R-:W-:-:S05]  /*29420*/  IADD3 R11, P1, PT, R11, R0, RZ ;  /* 0x000000000b0b7210 */ /* 0x000fca0007f3e0ff */
[----:B----4-:R-:W-:Y:S01]  /*29430*/  IMAD.X R13, R13, 0x1, R2, P1 ;  /* 0x000000010d0d7824 */ /* 0x010fe200008e0602 */
[----:B------:R-:W-:Y:S03]  /*29440*/  STL [R1+0xcd8], R11 ;  /* 0x000cd80b01007387 */ /* 0x000fe60000100800 */
[----:B-1----:R-:W-:Y:S01]  /*29450*/  IMAD.MOV.U32 R7, RZ, RZ, R13 ;  /* 0x000000ffff077224 */ /* 0x002fe200078e000d */
[----:B------:R1:W-:Y:S01]  /*29460*/  STL [R1+0xcd4], R13 ;  /* 0x000cd40d01007387 */ /* 0x0003e20000100800 */
[----:B------:R-:W-:Y:S01]  /*29470*/  MOV R6, R11 ;  /* 0x0000000b00067202 */ /* 0x000fe20000000f00 */
[----:B------:R-:W-:Y:S02]  /*29480*/  UISETP.GT.AND UP1, UPT, UR11, 0x13, UPT ;  /* 0x000000130b00788c */ /* 0x000fe4000bf24270 */
[----:B-1----:R-:W4:Y:S04]  /*29490*/  LDL.LU R13, [R1+0xdbc] ;  /* 0x000dbc00010d7983 */ /* 0x002f280000300800 */
[----:B------:R-:W4:Y:S01]  /*294a0*/  LDL.LU R11, [R1+0xdc4] ;  /* 0x000dc400010b7983 */ /* 0x000f220000300800 */
[----:B------:R-:W-:-:S03]  /*294b0*/  USEL UR10, URZ, 0x4, !UP1 ;  /* 0x00000004ff0a7887 */ /* 0x000fc6000c800000 */
[----:B------:R1:W-:Y:S01]  /*294c0*/  LDGSTS.E [R4+0x7e00], desc[UR28][R6.64], P0 ;  /* 0x07e0000006047fae */ /* 0x0003e200081a101c */
[----:B------:R-:W-:-:S06]  /*294d0*/  USEL UR10, UR10, URZ, !UP0 ;  /* 0x000000ff0a0a7287 */ /* 0x000fcc000c000000 */
[----:B------:R-:W-:Y:S02]  /*294e0*/  ISETP.NE.U32.AND P1, PT, RZ, UR10, PT ;  /* 0x0000000aff007c0c */ /* 0x000fe4000bf25070 */
[-C--:B--2---:R-:W-:Y:S02]  /*294f0*/  IADD3 R5, P2, PT, R5, R0.reuse, RZ ;  /* 0x0000000005057210 */ /* 0x084fe40007f5e0ff */
[----:B---3--:R-:W-:Y:S02]  /*29500*/  IADD3 R9, P3, PT, R9, R0, RZ ;  /* 0x0000000009097210 */ /* 0x008fe40007f7e0ff */
[----:B-1----:R-:W-:Y:S01]  /*29510*/  MOV R6, R5 ;  /* 0x0000000500067202 */ /* 0x002fe20000000f00 */
[----:B------:R1:W-:Y:S01]  /*29520*/  STL [R1+0xce0], R5 ;  /* 0x000ce00501007387 */ /* 0x0003e20000100800 */
[----:B------:R-:W-:-:S05]  /*29530*/  IADD3.X R18, PT, PT, R18, R2, RZ, P2, !PT ;  /* 0x0000000212127210 */ /* 0x000fca00017fe4ff */
[----:B------:R-:W-:Y:S01]  /*29540*/  IMAD.MOV.U32 R7, RZ, RZ, R18 ;  /* 0x000000ffff077224 */ /* 0x000fe200078e0012 */
[----:B------:R-:W-:Y:S04]  /*29550*/  STL [R1+0xcdc], R18 ;  /* 0x000cdc1201007387 */ /* 0x000fe80000100800 */
[----:B------:R2:W-:Y:S01]  /*29560*/  STL [R1+0xda8], R9 ;  /* 0x000da80901007387 */ /* 0x0005e20000100800 */
[----:B------:R-:W-:-:S03]  /*29570*/  IMAD.X R17, R17, 0x1, R2, P3 ;  /* 0x0000000111117824 */ /* 0x000fc600018e0602 */
[----:B------:R3:W-:Y:S04]  /*29580*/  LDGSTS.E [R4+0x7f00], desc[UR28][R6.64], P0 ;  /* 0x07f0000006047fae */ /* 0x0007e800081a101c */
[----:B------:R-:W4:Y:S01]  /*29590*/  LDL.LU R19, [R1+0xdd0] ;  /* 0x000dd00001137983 */ /* 0x000f220000300800 */
[----:B------:R-:W-:-:S03]  /*295a0*/  IADD3 R14, P0, PT, R14, R0, RZ ;  /* 0x000000000e0e7210 */ /* 0x000fc60007f1e0ff */
[----:B------:R-:W-:Y:S01]  /*295b0*/  STL [R1+0xda4], R17 ;  /* 0x000da41101007387 */ /* 0x000fe20000100800 */
[----:B---3--:R-:W-:Y:S01]  /*295c0*/  MOV R6, R9 ;  /* 0x0000000900067202 */ /* 0x008fe20000000f00 */
[----:B------:R-:W-:Y:S02]  /*295d0*/  IMAD.MOV.U32 R7, RZ, RZ, R17 ;  /* 0x000000ffff077224 */ /* 0x000fe400078e0011 */
[----:B-1----:R-:W3:Y:S01]  /*295e0*/  LDL.LU R5, [R1+0xdd8] ;  /* 0x000dd80001057983 */ /* 0x002ee20000300800 */
[----:B------:R-:W-:-:S03]  /*295f0*/  IADD3 R10, P2, PT, R10, R0, RZ ;  /* 0x000000000a0a7210 */ /* 0x000fc60007f5e0ff */
[----:B------:R-:W3:Y:S04]  /*29600*/  LDL.LU R20, [R1+0xdcc] ;  /* 0x000dcc0001147983 */ /* 0x000ee80000300800 */
[----:B--2---:R-:W2:Y:S04]  /*29610*/  LDL.LU R9, [R1+0xdd4] ;  /* 0x000dd40001097983 */ /* 0x004ea80000300800 */
[----:B------:R1:W-:Y:S04]  /*29620*/  LDGSTS.E [R4+0x9800], desc[UR28][R6.64], P1 ;  /* 0x0980000006047fae */ /* 0x0003e800089a101c */
[----:B------:R1:W-:Y:S01]  /*29630*/  STL [R1+0xdb0], R14 ;  /* 0x000db00e01007387 */ /* 0x0003e20000100800 */
[----:B------:R-:W-:-:S02]  /*29640*/  IADD3.X R16, PT, PT, R16, R2, RZ, P0, !PT ;  /* 0x0000000210107210 */ /* 0x000fc400007fe4ff */
[----:B-1----:R-:W-:-:S03]  /*29650*/  MOV R6, R14 ;  /* 0x0000000e00067202 */ /* 0x002fc60000000f00 */
[----:B------:R-:W-:Y:S01]  /*29660*/  IMAD.MOV.U32 R7, RZ, RZ, R16 ;  /* 0x000000ffff077224 */ /* 0x000fe200078e0010 */
[----:B------:R-:W-:Y:S01]  /*29670*/  STL [R1+0xdac], R16 ;  /* 0x000dac1001007387 */ /* 0x000fe20000100800 */
[----:B------:R-:W-:-:S03]  /*29680*/  IMAD.X R15, R15, 0x1, R2, P2 ;  /* 0x000000010f0f7824 */ /* 0x000fc600010e0602 */
[----:B------:R-:W-:Y:S04]  /*29690*/  STL [R1+0xdb8], R10 ;  /* 0x000db80a01007387 */ /* 0x000fe80000100800 */
[----:B------:R-:W2:Y:S04]  /*296a0*/  LDL.LU R14, [R1+0xde0] ;  /* 0x000de000010e7983 */ /* 0x000ea80000300800 */
[----:B------:R1:W-:Y:S04]  /*296b0*/  LDGSTS.E [R4+0x9900], desc[UR28][R6.64], P1 ;  /* 0x0990000006047fae */ /* 0x0003e800089a101c */
[----:B------:R1:W-:Y:S02]  /*296c0*/  STL [R1+0xdb4], R15 ;  /* 0x000db40f01007387 */ /* 0x0003e40000100800 */
[----:B-1----:R-:W-:-:S02]  /*296d0*/  IMAD.MOV.U32 R7, RZ, RZ, R15 ;  /* 0x000000ffff077224 */ /* 0x002fc400078e000f */
[----:B------:R-:W2:Y:S01]  /*296e0*/  LDL.LU R15, [R1+0xddc] ;  /* 0x000ddc00010f7983 */ /* 0x000ea20000300800 */
[----:B------:R-:W-:Y:S02]  /*296f0*/  IADD3 R12, P0, PT, R12, R0, RZ ;  /* 0x000000000c0c7210 */ /* 0x000fe40007f1e0ff */
[----:B------:R-:W-:Y:S01]  /*29700*/  MOV R6, R10 ;  /* 0x0000000a00067202 */ /* 0x000fe20000000f00 */
[----:B------:R-:W2:Y:S01]  /*29710*/  LDL.LU R17, [R1+0xea8] ;  /* 0x000ea80001117983 */ /* 0x000ea20000300800 */
[----:B------:R-:W-:-:S03]  /*29720*/  IADD3 R8, P2, PT, R8, R0, RZ ;  /* 0x0000000008087210 */ /* 0x000fc60007f5e0ff */
[----:B------:R-:W2:Y:S04]  /*29730*/  LDL.LU R10, [R1+0xeb0] ;  /* 0x000eb000010a7983 */ /* 0x000ea80000300800 */
[----:B------:R1:W-:Y:S04]  /*29740*/  STL [R1+0xdc0], R12 ;  /* 0x000dc00c01007387 */ /* 0x0003e80000100800 */
[----:B------:R1:W-:Y:S02]  /*29750*/  LDGSTS.E [R4+0x9a00], desc[UR28][R6.64], P1 ;  /* 0x09a0000006047fae */ /* 0x0003e400089a101c */
[----:B-1----:R-:W-:-:S02]  /*29760*/  MOV R6, R12 ;  /* 0x0000000c00067202 */ /* 0x002fc40000000f00 */
[----:B----4-:R-:W-:Y:S01]  /*29770*/  IADD3.X R13, PT, PT, R13, R2, RZ, P0, !PT ;  /* 0x000000020d0d7210 */ /* 0x010fe200007fe4ff */
[----:B------:R-:W-:-:S04]  /*29780*/  IMAD.X R11, R11, 0x1, R2, P2 ;  /* 0x000000010b0b7824 */ /* 0x000fc800010e0602 */
[----:B------:R-:W-:Y:S01]  /*29790*/  STL [R1+0xdbc], R13 ;  /* 0x000dbc0d01007387 */ /* 0x000fe20000100800 */
[----:B------:R-:W-:-:S03]  /*297a0*/  IMAD.MOV.U32 R7, RZ, RZ, R13 ;  /* 0x000000ffff077224 */ /* 0x000fc600078e000d */
[----:B------:R-:W-:Y:S04]  /*297b0*/  STL [R1+0xdc8], R8 ;  /* 0x000dc80801007387 */ /* 0x000fe80000100800 */
[----:B------:R-:W4:Y:S04]  /*297c0*/  LDL.LU R18, [R1+0xea4] ;  /* 0x000ea40001127983 */ /* 0x000f280000300800 */
        /* <DEDUP_REMOVED lines=8> */
[----:B------:R-:W4:Y:S04]  /*29850*/  LDL.LU R8, [R1+0xec0] ;  /* 0x000ec00001087983 */ /* 0x000f280000300800 */
[----:B------:R1:W-:Y:S01]  /*29860*/  LDGSTS.E [R4+0x9c00], desc[UR28][R6.64], P1 ;  /* 0x09c0000006047fae */ /* 0x0003e200089a101c */
[----:B------:R-:W-:Y:S01]  /*29870*/  UISETP.GT.AND UP1, UPT, UR11, 0x17, UPT ;  /* 0x000000170b00788c */ /* 0x000fe2000bf24270 */
[----:B------:R-:W-:-:S04]  /*29880*/  IADD3 R19, P0, PT, R19, R0, RZ ;  /* 0x0000000013137210 */ /* 0x000fc80007f1e0ff */
[----:B-1----:R-:W-:Y:S02]  /*29890*/  MOV R6, R19 ;  /* 0x0000001300067202 */ /* 0x002fe40000000f00 */
[----:B---3--:R-:W-:Y:S02]  /*298a0*/  IADD3 R5, P2, PT, R5, R0, RZ ;  /* 0x0000000005057210 */ /* 0x008fe40007f5e0ff */
[----:B------:R-:W-:Y:S01]  /*298b0*/  IADD3.X R20, PT, PT, R20, R2, RZ, P0, !PT ;  /* 0x0000000214147210 */ /* 0x000fe200007fe4ff */
[----:B------:R-:W-:Y:S04]  /*298c0*/  STL [R1+0xdd0], R19 ;  /* 0x000dd01301007387 */ /* 0x000fe80000100800 */
[----:B------:R-:W-:Y:S02]  /*298d0*/  IMAD.MOV.U32 R7, RZ, RZ, R20 ;  /* 0x000000ffff077224 */ /* 0x000fe400078e0014 */
[----:B--2---:R-:W-:Y:S01]  /*298e0*/  IMAD.X R9, R9, 0x1, R2, P2 ;  /* 0x0000000109097824 */ /* 0x004fe200010e0602 */
[----:B------:R-:W-:Y:S04]  /*298f0*/  STL [R1+0xdcc], R20 ;  /* 0x000dcc1401007387 */ /* 0x000fe80000100800 */
[----:B------:R1:W-:Y:S04]  /*29900*/  LDGSTS.E [R4+0x9d00], desc[UR28][R6.64], P1 ;  /* 0x09d0000006047fae */ /* 0x0003e800089a101c */
[----:B------:R-:W-:Y:S04]  /*29910*/  STL [R1+0xdd8], R5 ;  /* 0x000dd80501007387 */ /* 0x000fe80000100800 */
[----:B------:R2:W-:Y:S01]  /*29920*/  STL [R1+0xdd4], R9 ;  /* 0x000dd40901007387 */ /* 0x0005e20000100800 */
[----:B-1----:R-:W-:Y:S01]  /*29930*/  MOV R6, R5 ;  /* 0x0000000500067202 */ /* 0x002fe20000000f00 */
[----:B------:R-:W-:-:S02]  /*29940*/  IMAD.MOV.U32 R7, RZ, RZ, R9 ;  /* 0x000000ffff077224 */ /* 0x000fc400078e0009 */
[----:B--2---:R-:W2:Y:S01]  /*29950*/  LDL.LU R9, [R1+0xec8] ;  /* 0x000ec80001097983 */ /* 0x004ea20000300800 */
[----:B------:R-:W-:-:S03]  /*29960*/  USEL UR10, URZ, 0x4, !UP1 ;  /* 0x00000004ff0a7887 */ /* 0x000fc6000c800000 */
[----:B------:R-:W3:Y:S01]  /*29970*/  LDL.LU R5, [R1+0xed0] ;  /* 0x000ed00001057983 */ /* 0x000ee20000300800 */
[----:B------:R-:W-:-:S03]  /*29980*/  IADD3 R14, P0, PT, R14, R0, RZ ;  /* 0x000000000e0e7210 */ /* 0x000fc60007f1e0ff */
[----:B------:R1:W-:Y:S04]  /*29990*/  LDGSTS.E [R4+0x9e00], desc[UR28][R6.64], P1 ;  /* 0x09e0000006047fae */ /* 0x0003e800089a101c */
[----:B------:R-:W-:Y:S01]  /*299a0*/  STL [R1+0xde0], R14 ;  /* 0x000de00e01007387 */ /* 0x000fe20000100800 */
[----:B------:R-:W-:Y:S01]  /*299b0*/  USEL UR10, UR10, URZ, !UP0 ;  /* 0x000000ff0a0a7287 */ /* 0x000fe2000c000000 */
[----:B------:R-:W-:Y:S01]  /*299c0*/  IADD3.X R15, PT, PT, R15, R2, RZ, P0, !PT ;  /* 0x000000020f0f7210 */ /* 0x000fe200007fe4ff */
[----:B-1----:R-:W-:-:S03]  /*299d0*/  IMAD.MOV.U32 R6, RZ, RZ, R14 ;  /* 0x000000ffff067224 */ /* 0x002fc600078e000e */
[----:B------:R-:W-:Y:S01]  /*299e0*/  MOV R7, R15 ;  /* 0x0000000f00077202 */ /* 0x000fe20000000f00 */
[----:B------:R1:W-:Y:S01]  /*299f0*/  STL [R1+0xddc], R15 ;  /* 0x000ddc0f01007387 */ /* 0x0003e20000100800 */
[----:B------:R-:W-:-:S03]  /*29a00*/  ISETP.NE.U32.AND P0, PT, RZ, UR10, PT ;  /* 0x0000000aff007c0c */ /* 0x000fc6000bf05070 */
[----:B------:R1:W-:Y:S04]  /*29a10*/  LDGSTS.E [R4+0x9f00], desc[UR28][R6.64], P1 ;  /* 0x09f0000006047fae */ /* 0x0003e800089a101c */
[----:B-1----:R-:W3:Y:S01]  /*29a20*/  LDL.LU R15, [R1+0xec4] ;  /* 0x000ec400010f7983 */ /* 0x002ee20000300800 */
[----:B------:R-:W-:-:S03]  /*29a30*/  IADD3 R17, P1, PT, R17, R0, RZ ;  /* 0x0000000011117210 */ /* 0x000fc60007f3e0ff */
[----:B------:R-:W3:Y:S01]  /*29a40*/  LDL.LU R14, [R1+0xecc] ;  /* 0x000ecc00010e7983 */ /* 0x000ee20000300800 */
[----:B------:R-:W-:Y:S01]  /*29a50*/  IADD3 R10, P2, PT, R10, R0, RZ ;  /* 0x000000000a0a7210 */ /* 0x000fe20007f5e0ff */
[----:B------:R-:W-:Y:S02]  /*29a60*/  IMAD.MOV.U32 R6, RZ, RZ, R17 ;  /* 0x000000ffff067224 */ /* 0x000fe400078e0011 */
[----:B------:R-:W-:Y:S01]  /*29a70*/  STL [R1+0xea8], R17 ;  /* 0x000ea81101007387 */ /* 0x000fe20000100800 */
[----:B----4-:R-:W-:-:S05]  /*29a80*/  IMAD.X R18, R18, 0x1, R2, P1 ;  /* 0x0000000112127824 */ /* 0x010fca00008e0602 */
[----:B------:R-:W-:Y:S02]  /*29a90*/  MOV R7, R18 ;  /* 0x0000001200077202 */ /* 0x000fe40000000f00 */
[----:B------:R-:W-:Y:S01]  /*29aa0*/  IADD3.X R12, PT, PT, R12, R2, RZ, P2, !PT ;  /* 0x000000020c0c7210 */ /* 0x000fe200017fe4ff */
[----:B------:R-:W-:Y:S04]  /*29ab0*/  STL [R1+0xea4], R18 ;  /* 0x000ea41201007387 */ /* 0x000fe80000100800 */
[----:B------:R1:W-:Y:S04]  /*29ac0*/  LDGSTS.E [R4+0xb800], desc[UR28][R6.64], P0 ;  /* 0x0b80000006047fae */ /* 0x0003e800081a101c */
[----:B------:R-:W-:Y:S01]  /*29ad0*/  STL [R1+0xeb0], R10 ;  /* 0x000eb00a01007387 */ /* 0x000fe20000100800 */
[----:B------:R-:W-:Y:S01]  /*29ae0*/  IADD3 R11, P1, PT, R11, R0, RZ ;  /* 0x000000000b0b7210 */ /* 0x000fe20007f3e0ff */
[----:B-1----:R-:W-:Y:S01]  /*29af0*/  IMAD.MOV.U32 R6, RZ, RZ, R10 ;  /* 0x000000ffff067224 */ /* 0x002fe200078e000a */
[----:B------:R-:W-:Y:S01]  /*29b00*/  MOV R7, R12 ;  /* 0x0000000c00077202 */ /* 0x000fe20000000f00 */
[----:B------:R1:W-:Y:S02]  /*29b10*/  STL [R1+0xeac], R12 ;  /* 0x000eac0c01007387 */ /* 0x0003e40000100800 */
[----:B------:R-:W-:-:S02]  /*29b20*/  IMAD.X R16, R16, 0x1, R2, P1 ;  /* 0x0000000110107824 */ /* 0x000fc400008e0602 */
[----:B------:R4:W-:Y:S01]  /*29b30*/  LDGSTS.E [R4+0xb900], desc[UR28][R6.64], P0 ;  /* 0x0b90000006047fae */ /* 0x0009e200081a101c */
[----:B------:R-:W-:-:S03]  /*29b40*/  IADD3 R8, P2, PT, R8, R0, RZ ;  /* 0x0000000008087210 */ /* 0x000fc60007f5e0ff */
[----:B-1----:R-:W3:Y:S01]  /*29b50*/  LDL.LU R12, [R1+0xed4] ;  /* 0x000ed400010c7983 */ /* 0x002ee20000300800 */
[----:B------:R-:W-:-:S03]  /*29b60*/  IADD3.X R13, PT, PT, R13, R2, RZ, P2, !PT ;  /* 0x000000020d0d7210 */ /* 0x000fc600017fe4ff */
[----:B------:R-:W3:Y:S01]  /*29b70*/  LDL.LU R10, [R1+0xed8] ;  /* 0x000ed800010a7983 */ /* 0x000ee20000300800 */
[----:B----4-:R-:W-:Y:S01]  /*29b80*/  IMAD.MOV.U32 R6, RZ, RZ, R11 ;  /* 0x000000ffff067224 */ /* 0x010fe200078e000b */
[----:B------:R-:W-:Y:S02]  /*29b90*/  MOV R7, R16 ;  /* 0x0000001000077202 */ /* 0x000fe40000000f00 */
[----:B------:R1:W-:Y:S04]  /*29ba0*/  STL [R1+0xeb8], R11 ;  /* 0x000eb80b01007387 */ /* 0x0003e80000100800 */
[----:B------:R-:W-:Y:S04]  /*29bb0*/  STL [R1+0xeb4], R16 ;  /* 0x000eb41001007387 */ /* 0x000fe80000100800 */
[----:B------:R-:W-:Y:S04]  /*29bc0*/  STL [R1+0xec0], R8 ;  /* 0x000ec00801007387 */ /* 0x000fe80000100800 */
[----:B-1----:R-:W4:Y:S04]  /*29bd0*/  LDL.LU R11, [R1+0xee0] ;  /* 0x000ee000010b7983 */ /* 0x002f280000300800 */
[----:B------:R1:W-:Y:S04]  /*29be0*/  STL [R1+0xebc], R13 ;  /* 0x000ebc0d01007387 */ /* 0x0003e80000100800 */
[----:B------:R1:W-:Y:S04]  /*29bf0*/  LDGSTS.E [R4+0xba00], desc[UR28][R6.64], P0 ;  /* 0x0ba0000006047fae */ /* 0x0003e800081a101c */
[----:B------:R-:W4:Y:S01]  /*29c00*/  LDL.LU R19, [R1+0xfa8] ;  /* 0x000fa80001137983 */ /* 0x000f220000300800 */
[----:B-1----:R-:W-:-:S03]  /*29c10*/  MOV R7, R13 ;  /* 0x0000000d00077202 */ /* 0x002fc60000000f00 */
[----:B------:R-:W4:Y:S04]  /*29c20*/  LDL.LU R13, [R1+0xedc] ;  /* 0x000edc00010d7983 */ /* 0x000f280000300800 */
[----:B------:R-:W4:Y:S01]  /*29c30*/  LDL.LU R20, [R1+0xfa4] ;  /* 0x000fa40001147983 */ /* 0x000f220000300800 */
[----:B------:R-:W-:-:S03]  /*29c40*/  IMAD.MOV.U32 R6, RZ, RZ, R8 ;  /* 0x000000ffff067224 */ /* 0x000fc600078e0008 */
[----:B------:R-:W4:Y:S04]  /*29c50*/  LDL.LU R17, [R1+0xfb0] ;  /* 0x000fb00001117983 */ /* 0x000f280000300800 */
[----:B------:R-:W4:Y:S04]  /*29c60*/  LDL.LU R8, [R1+0xfb8] ;  /* 0x000fb80001087983 */ /* 0x000f280000300800 */
[----:B------:R1:W-:Y:S01]  /*29c70*/  LDGSTS.E [R4+0xbb00], desc[UR28][R6.64], P0 ;  /* 0x0bb0000006047fae */ /* 0x0003e200081a101c */
[-C--:B--2---:R-:W-:Y:S02]  /*29c80*/  IADD3 R9, P1, PT, R9, R0.reuse, RZ ;  /* 0x0000000009097210 */ /* 0x084fe40007f3e0ff */
[----:B---3--:R-:W-:-:S03]  /*29c90*/  IADD3 R5, P2, PT, R5, R0, RZ ;  /* 0x0000000005057210 */ /* 0x008fc60007f5e0ff */
[----:B------:R2:W-:Y:S01]  /*29ca0*/  STL [R1+0xec8], R9 ;  /* 0x000ec80901007387 */ /* 0x0005e20000100800 */
[----:B-1----:R-:W-:Y:S02]  /*29cb0*/  IMAD.MOV.U32 R6, RZ, RZ, R9 ;  /* 0x000000ffff067224 */ /* 0x002fe400078e0009 */
[----:B------:R-:W-:-:S05]  /*29cc0*/  IMAD.X R15, R15, 0x1, R2, P1 ;  /* 0x000000010f0f7824 */ /* 0x000fca00008e0602 */
[----:B------:R1:W-:Y:S01]  /*29cd0*/  STL [R1+0xec4], R15 ;  /* 0x000ec40f01007387 */ /* 0x0003e20000100800 */
[----:B------:R-:W-:-:S03]  /*29ce0*/  IADD3.X R14, PT, PT, R14, R2, RZ, P2, !PT ;  /* 0x000000020e0e7210 */ /* 0x000fc600017fe4ff */
[----:B------:R-:W-:Y:S04]  /*29cf0*/  STL [R1+0xed0], R5 ;  /* 0x000ed00501007387 */ /* 0x000fe80000100800 */
[----:B------:R-:W3:Y:S01]  /*29d00*/  LDL.LU R18, [R1+0xfac] ;  /* 0x000fac0001127983 */ /* 0x000ee20000300800 */
[----:B------:R-:W-:-:S03]  /*29d10*/  MOV R7, R15 ;  /* 0x0000000f00077202 */ /* 0x000fc60000000f00 */
[----:B------:R1:W-:Y:S04]  /*29d20*/  STL [R1+0xecc], R14 ;  /* 0x000ecc0e01007387 */ /* 0x0003e80000100800 */
[----:B--2---:R-:W2:Y:S04]  /*29d30*/  LDL.LU R9, [R1+0xfb4] ;  /* 0x000fb40001097983 */ /* 0x004ea80000300800 */
[----:B------:R1:W-:Y:S04]  /*29d40*/  LDGSTS.E [R4+0xbc00], desc[UR28][R6.64], P0 ;  /* 0x0bc0000006047fae */ /* 0x0003e800081a101c */
[----:B------:R-:W2:Y:S04]  /*29d50*/  LDL.LU R16, [R1+0xfbc] ;  /* 0x000fbc0001107983 */ /* 0x000ea80000300800 */
[----:B-1----:R-:W2:Y:S01]  /*29d60*/  LDL.LU R15, [R1+0xfc0] ;  /* 0x000fc000010f7983 */ /* 0x002ea20000300800 */
[----:B------:R-:W-:Y:S01]  /*29d70*/  MOV R7, R14 ;  /* 0x0000000e00077202 */ /* 0x000fe20000000f00 */
[----:B------:R-:W-:-:S02]  /*29d80*/  IMAD.MOV.U32 R6, RZ, RZ, R5 ;  /* 0x000000ffff067224 */ /* 0x000fc400078e0005 */
[----:B------:R-:W2:Y:S04]  /*29d90*/  LDL.LU R14, [R1+0xfc4] ;  /* 0x000fc400010e7983 */ /* 0x000ea80000300800 */
[----:B------:R-:W2:Y:S04]  /*29da0*/  LDL.LU R5, [R1+0xfc8] ;  /* 0x000fc80001057983 */ /* 0x000ea80000300800 */
[----:B------:R1:W-:Y:S01]  /*29db0*/  LDGSTS.E [R4+0xbd00], desc[UR28][R6.64], P0 ;  /* 0x0bd0000006047fae */ /* 0x0003e200081a101c */
[----:B------:R-:W-:-:S05]  /*29dc0*/  IADD3 R10, P1, PT, R10, R0, RZ ;  /* 0x000000000a0a7210 */ /* 0x000fca0007f3e0ff */
[----:B------:R-:W-:Y:S01]  /*29dd0*/  IMAD.X R12, R12, 0x1, R2, P1 ;  /* 0x000000010c0c7824 */ /* 0x000fe200008e0602 */
[----:B------:R-:W-:Y:S01]  /*29de0*/  STL [R1+0xed8], R10 ;  /* 0x000ed80a01007387 */ /* 0x000fe20000100800 */
[----:B-1----:R-:W-:Y:S02]  /*29df0*/  MOV R6, R10 ;  /* 0x0000000a00067202 */ /* 0x002fe40000000f00 */
[----:B------:R-:W-:Y:S01]  /*29e00*/  IMAD.MOV.U32 R7, RZ, RZ, R12 ;  /* 0x000000ffff077224 */ /* 0x000fe200078e000c */
[----:B------:R1:W-:Y:S04]  /*29e10*/  STL [R1+0xed4], R12 ;  /* 0x000ed40c01007387 */ /* 0x0003e80000100800 */
[----:B------:R4:W-:Y:S02]  /*29e20*/  LDGSTS.E [R4+0xbe00], desc[UR28][R6.64], P0 ;  /* 0x0be0000006047fae */ /* 0x0009e400081a101c */
[----:B----4-:R-:W-:-:S02]  /*29e30*/  IADD3 R11, P2, PT, R11, R0, RZ ;  /* 0x000000000b0b7210 */ /* 0x010fc40007f5e0ff */
[----:B-1----:R-:W4:Y:S04]  /*29e40*/  LDL.LU R12, [R1+0xfd0] ;  /* 0x000fd000010c7983 */ /* 0x002f280000300800 */
[----:B------:R-:W4:Y:S01]  /*29e50*/  LDL.LU R10, [R1+0xfd8] ;  /* 0x000fd800010a7983 */ /* 0x000f220000300800 */
[----:B------:R-:W-:-:S03]  /*29e60*/  IADD3 R19, P3, PT, R19, R0, RZ ;  /* 0x0000000013137210 */ /* 0x000fc60007f7e0ff */
[----:B------:R-:W-:Y:S01]  /*29e70*/  STL [R1+0xee0], R11 ;  /* 0x000ee00b01007387 */ /* 0x000fe20000100800 */
[----:B------:R-:W-:-:S05]  /*29e80*/  IADD3.X R13, PT, PT, R13, R2, RZ, P2, !PT ;  /* 0x000000020d0d7210 */ /* 0x000fca00017fe4ff */
[----:B------:R1:W-:Y:S01]  /*29e90*/  STL [R1+0xedc], R13 ;  /* 0x000edc0d01007387 */ /* 0x0003e20000100800 */
[----:B------:R-:W-:Y:S02]  /*29ea0*/  IMAD.MOV.U32 R7, RZ, RZ, R13 ;  /* 0x000000ffff077224 */ /* 0x000fe400078e000d */
[----:B------:R-:W-:Y:S01]  /*29eb0*/  IMAD.X R20, R20, 0x1, R2, P3 ;  /* 0x0000000114147824 */ /* 0x000fe200018e0602 */
[----:B------:R-:W-:Y:S01]  /*29ec0*/  STL [R1+0xfa8], R19 ;  /* 0x000fa81301007387 */ /* 0x000fe20000100800 */
[----:B------:R-:W-:-:S03]  /*29ed0*/  MOV R6, R11 ;  /* 0x0000000b00067202 */ /* 0x000fc60000000f00 */
[----:B-1----:R-:W4:Y:S04]  /*29ee0*/  LDL.LU R13, [R1+0xfcc] ;  /* 0x000fcc00010d7983 */ /* 0x002f280000300800 */
[----:B------:R-:W-:Y:S04]  /*29ef0*/  STL [R1+0xfa4], R20 ;  /* 0x000fa41401007387 */ /* 0x000fe80000100800 */
[----:B------:R-:W4:Y:S01]  /*29f00*/  LDL.LU R11, [R1+0xfd4] ;  /* 0x000fd400010b7983 */ /* 0x000f220000300800 */
        /* <DEDUP_REMOVED lines=11> */
[----:B-1----:R-:W-:-:S02]  /*29fc0*/  MOV R6, R17 ;  /* 0x0000001100067202 */ /* 0x002fc40000000f00 */
[----:B---3--:R-:W-:-:S05]  /*29fd0*/  IADD3.X R18, PT, PT, R18, R2, RZ, P0, !PT ;  /* 0x0000000212127210 */ /* 0x008fca00007fe4ff */
[----:B------:R-:W-:Y:S02]  /*29fe0*/  IMAD.MOV.U32 R7, RZ, RZ, R18 ;  /* 0x000000ffff077224 */ /* 0x000fe400078e0012 */
[----:B--2---:R-:W-:Y:S01]  /*29ff0*/  IMAD.X R9, R9, 0x1, R2, P2 ;  /* 0x0000000109097824 */ /* 0x004fe200010e0602 */
[----:B------:R-:W-:Y:S04]  /*2a000*/  STL [R1+0xfac], R18 ;  /* 0x000fac1201007387 */ /* 0x000fe80000100800 */
[----:B------:R-:W-:Y:S04]  /*2a010*/  STL [R1+0xfb8], R8 ;  /* 0x000fb80801007387 */ /* 0x000fe80000100800 */
[----:B------:R1:W-:Y:S04]  /*2a020*/  LDGSTS.E [R4+0xd900], desc[UR28][R6.64], P1 ;  /* 0x0d90000006047fae */ /* 0x0003e800089a101c */
[----:B------:R2:W-:Y:S01]  /*2a030*/  STL [R1+0xfb4], R9 ;  /* 0x000fb40901007387 */ /* 0x0005e20000100800 */
[----:B------:R-:W-:Y:S01]  /*2a040*/  IADD3 R15, P0, PT, R15, R0, RZ ;  /* 0x000000000f0f7210 */ /* 0x000fe20007f1e0ff */
[----:B-1----:R-:W-:Y:S01]  /*2a050*/  IMAD.MOV.U32 R7, RZ, RZ, R9 ;  /* 0x000000ffff077224 */ /* 0x002fe200078e0009 */
[----:B------:R-:W-:Y:S01]  /*2a060*/  MOV R6, R8 ;  /* 0x0000000800067202 */ /* 0x000fe20000000f00 */
[----:B--2---:R-:W2:Y:S01]  /*2a070*/  LDL.LU R9, [R1+0xfdc] ;  /* 0x000fdc0001097983 */ /* 0x004ea20000300800 */
[----:B------:R-:W-:-:S03]  /*2a080*/  IADD3 R5, P2, PT, R5, R0, RZ ;  /* 0x0000000005057210 */ /* 0x000fc60007f5e0ff */
[----:B------:R-:W3:Y:S01]  /*2a090*/  LDL.LU R8, [R1+0xfe0] ;  /* 0x000fe00001087983 */ /* 0x000ee20000300800 */
[----:B------:R-:W-:Y:S01]  /*2a0a0*/  IADD3.X R16, PT, PT, R16, R2, RZ, P0, !PT ;  /* 0x0000000210107210 */ /* 0x000fe200007fe4ff */
[----:B------:R-:W-:Y:S02]  /*2a0b0*/  IMAD.X R14, R14, 0x1, R2, P2 ;  /* 0x000000010e0e7824 */ /* 0x000fe400010e0602 */
[----:B------:R-:W-:Y:S04]  /*2a0c0*/  STL [R1+0xfc0], R15 ;  /* 0x000fc00f01007387 */ /* 0x000fe80000100800 */
[----:B------:R-:W-:Y:S04]  /*2a0d0*/  STL [R1+0xfbc], R16 ;  /* 0x000fbc1001007387 */ /* 0x000fe80000100800 */
[----:B------:R1:W-:Y:S04]  /*2a0e0*/  STL [R1+0xfc8], R5 ;  /* 0x000fc80501007387 */ /* 0x0003e80000100800 */
[----:B------:R-:W-:Y:S04]  /*2a0f0*/  STL [R1+0xfc4], R14 ;  /* 0x000fc40e01007387 */ /* 0x000fe80000100800 */
[----:B------:R-:W2:Y:S04]  /*2a100*/  LDL.LU R22, [R1+0x10a4] ;  /* 0x0010a40001167983 */ /* 0x000ea80000300800 */
[----:B------:R-:W2:Y:S04]  /*2a110*/  LDL.LU R21, [R1+0x10a8] ;  /* 0x0010a80001157983 */ /* 0x000ea80000300800 */
[----:B------:R1:W-:Y:S04]  /*2a120*/  LDGSTS.E [R4+0xda00], desc[UR28][R6.64], P1 ;  /* 0x0da0000006047fae */ /* 0x0003e800089a101c */
[----:B------:R-:W2:Y:S04]  /*2a130*/  LDL.LU R20, [R1+0x10ac] ;  /* 0x0010ac0001147983 */ /* 0x000ea80000300800 */
[----:B------:R-:W2:Y:S01]  /*2a140*/  LDL.LU R19, [R1+0x10b0] ;  /* 0x0010b00001137983 */ /* 0x000ea20000300800 */
[----:B-1----:R-:W-:Y:S01]  /*2a150*/  MOV R6, R15 ;  /* 0x0000000f00067202 */ /* 0x002fe20000000f00 */
[----:B------:R-:W-:-:S02]  /*2a160*/  IMAD.MOV.U32 R7, RZ, RZ, R16 ;  /* 0x000000ffff077224 */ /* 0x000fc400078e0010 */
[----:B------:R-:W2:Y:S04]  /*2a170*/  LDL.LU R17, [R1+0x10b8] ;  /* 0x0010b80001117983 */ /* 0x000ea80000300800 */
[----:B------:R1:W-:Y:S02]  /*2a180*/  LDGSTS.E [R4+0xdb00], desc[UR28][R6.64], P1 ;  /* 0x0db0000006047fae */ /* 0x0003e400089a101c */
[----:B-1----:R-:W-:Y:S02]  /*2a190*/  MOV R6, R5 ;  /* 0x0000000500067202 */ /* 0x002fe40000000f00 */
[----:B------:R-:W2:Y:S01]  /*2a1a0*/  LDL.LU R5, [R1+0x10c0] ;  /* 0x0010c00001057983 */ /* 0x000ea20000300800 */
[----:B------:R-:W-:-:S05]  /*2a1b0*/  IMAD.MOV.U32 R7, RZ, RZ, R14 ;  /* 0x000000ffff077224 */ /* 0x000fca00078e000e */
[----:B------:R1:W-:Y:S01]  /*2a1c0*/  LDGSTS.E [R4+0xdc00], desc[UR28][R6.64], P1 ;  /* 0x0dc0000006047fae */ /* 0x0003e200089a101c */
[-C--:B----4-:R-:W-:Y:S02]  /*2a1d0*/  IADD3 R12, P0, PT, R12, R0.reuse, RZ ;  /* 0x000000000c0c7210 */ /* 0x090fe40007f1e0ff */
[----:B------:R-:W-:-:S03]  /*2a1e0*/  IADD3 R10, P2, PT, R10, R0, RZ ;  /* 0x000000000a0a7210 */ /* 0x000fc60007f5e0ff */
[----:B------:R-:W-:Y:S01]  /*2a1f0*/  STL [R1+0xfd0], R12 ;  /* 0x000fd00c01007387 */ /* 0x000fe20000100800 */
[----:B-1----:R-:W-:Y:S02]  /*2a200*/  MOV R6, R12 ;  /* 0x0000000c00067202 */ /* 0x002fe40000000f00 */
[----:B------:R-:W-:-:S05]  /*2a210*/  IADD3.X R13, PT, PT, R13, R2, RZ, P0, !PT ;  /* 0x000000020d0d7210 */ /* 0x000fca00007fe4ff */
[----:B------:R1:W-:Y:S01]  /*2a220*/  STL [R1+0xfcc], R13 ;  /* 0x000fcc0d01007387 */ /* 0x0003e20000100800 */
[----:B------:R-:W-:-:S03]  /*2a230*/  IMAD.X R11, R11, 0x1, R2, P2 ;  /* 0x000000010b0b7824 */ /* 0x000fc600010e0602 */
[----:B------:R-:W-:Y:S04]  /*2a240*/  STL [R1+0xfd8], R10 ;  /* 0x000fd80a01007387 */ /* 0x000fe80000100800 */
[----:B------:R-:W4:Y:S01]  /*2a250*/  LDL.LU R18, [R1+0x10b4] ;  /* 0x0010b40001127983 */ /* 0x000f220000300800 */
[----:B------:R-:W-:-:S03]  /*2a260*/  IMAD.MOV.U32 R7, RZ, RZ, R13 ;  /* 0x000000ffff077224 */ /* 0x000fc600078e000d */
[----:B------:R1:W-:Y:S04]  /*2a270*/  STL [R1+0xfd4], R11 ;  /* 0x000fd40b01007387 */ /* 0x0003e80000100800 */
[----:B-1----:R-:W4:Y:S04]  /*2a280*/  LDL.LU R13, [R1+0x10bc] ;  /* 0x0010bc00010d7983 */ /* 0x002f280000300800 */
[----:B------:R-:W4:Y:S04]  /*2a290*/  LDL.LU R16, [R1+0x10c4] ;  /* 0x0010c40001107983 */ /* 0x000f280000300800 */
[----:B------:R-:W4:Y:S04]  /*2a2a0*/  LDL.LU R15, [R1+0x10c8] ;  /* 0x0010c800010f7983 */ /* 0x000f280000300800 */
[----:B------:R1:W-:Y:S04]  /*2a2b0*/  LDGSTS.E [R4+0xdd00], desc[UR28][R6.64], P1 ;  /* 0x0dd0000006047fae */ /* 0x0003e800089a101c */
[----:B------:R-:W4:Y:S01]  /*2a2c0*/  LDL.LU R14, [R1+0x10cc] ;  /* 0x0010cc00010e7983 */ /* 0x000f220000300800 */
[----:B-1----:R-:W-:-:S03]  /*2a2d0*/  IMAD.MOV.U32 R7, RZ, RZ, R11 ;  /* 0x000000ffff077224 */ /* 0x002fc600078e000b */
[----:B------:R-:W4:Y:S01]  /*2a2e0*/  LDL.LU R11, [R1+0x10d0] ;  /* 0x0010d000010b7983 */ /* 0x000f220000300800 */
[----:B------:R-:W-:Y:S01]  /*2a2f0*/  MOV R6, R10 ;  /* 0x0000000a00067202 */ /* 0x000fe20000000f00 */
[----:B------:R-:W-:-:S04]  /*2a300*/  UISETP.GT.AND UP1, UPT, UR11, 0x1f, UPT ;  /* 0x0000001f0b00788c */ /* 0x000fc8000bf24270 */
[----:B------:R-:W-:Y:S01]  /*2a310*/  USEL UR10, URZ, 0x4, !UP1 ;  /* 0x00000004ff0a7887 */ /* 0x000fe2000c800000 */
[----:B------:R1:W-:Y:S03]  /*2a320*/  LDGSTS.E [R4+0xde00], desc[UR28][R6.64], P1 ;  /* 0x0de0000006047fae */ /* 0x0003e600089a101c */
[----:B------:R-:W-:Y:S01]  /*2a330*/  USEL UR10, UR10, URZ, !UP0 ;  /* 0x000000ff0a0a7287 */ /* 0x000fe2000c000000 */
[----:B---3--:R-:W-:-:S04]  /*2a340*/  IADD3 R8, P0, PT, R8, R0, RZ ;  /* 0x0000000008087210 */ /* 0x008fc80007f1e0ff */
[----:B--2---:R-:W-:Y:S01]  /*2a350*/  IADD3.X R9, PT, PT, R9, R2, RZ, P0, !PT ;  /* 0x0000000209097210 */ /* 0x004fe200007fe4ff */
[----:B-1----:R-:W-:-:S03]  /*2a360*/  IMAD.MOV.U32 R6, RZ, RZ, R8 ;  /* 0x000000ffff067224 */ /* 0x002fc600078e0008 */
[----:B------:R-:W-:Y:S01]  /*2a370*/  MOV R7, R9 ;  /* 0x0000000900077202 */ /* 0x000fe20000000f00 */
[----:B------:R-:W-:Y:S01]  /*2a380*/  STL [R1+0xfe0], R8 ;  /* 0x000fe00801007387 */ /* 0x000fe20000100800 */
[----:B------:R-:W-:-:S03]  /*2a390*/  ISETP.NE.U32.AND P0, PT, RZ, UR10, PT ;  /* 0x0000000aff007c0c */ /* 0x000fc6000bf05070 */
[----:B------:R1:W-:Y:S04]  /*2a3a0*/  LDGSTS.E [R4+0xdf00], desc[UR28][R6.64], P1 ;  /* 0x0df0000006047fae */ /* 0x0003e800089a101c */
[----:B------:R2:W-:Y:S04]  /*2a3b0*/  STL [R1+0xfdc], R9 ;  /* 0x000fdc0901007387 */ /* 0x0005e80000100800 */
[----:B------:R-:W3:Y:S01]  /*2a3c0*/  LDL.LU R12, [R1+0x10d4] ;  /* 0x0010d400010c7983 */ /* 0x000ee20000300800 */
[----:B------:R-:W-:-:S03]  /*2a3d0*/  IADD3 R21, P1, PT, R21, R0, RZ ;  /* 0x0000000015157210 */ /* 0x000fc60007f3e0ff */
[----:B------:R-:W3:Y:S02]  /*2a3e0*/  LDL.LU R10, [R1+0x10d8] ;  /* 0x0010d800010a7983 */ /* 0x000ee40000300800 */
[----:B------:R-:W-:Y:S02]  /*2a3f0*/  IMAD.X R22, R22, 0x1, R2, P1 ;  /* 0x0000000116167824 */ /* 0x000fe400008e0602 */
[----:B--2---:R-:W2:Y:S01]  /*2a400*/  LDL.LU R9, [R1+0x10dc] ;  /* 0x0010dc0001097983 */ /* 0x004ea20000300800 */
[----:B-1----:R-:W-:Y:S02]  /*2a410*/  IMAD.MOV.U32 R6, RZ, RZ, R21 ;  /* 0x000000ffff067224 */ /* 0x002fe400078e0015 */
[----:B------:R-:W-:Y:S01]  /*2a420*/  MOV R7, R22 ;  /* 0x0000001600077202 */ /* 0x000fe20000000f00 */
[----:B------:R-:W2:Y:S01]  /*2a430*/  LDL.LU R8, [R1+0x10e0] ;  /* 0x0010e00001087983 */ /* 0x000ea20000300800 */
[----:B------:R-:W-:-:S03]  /*2a440*/  IADD3 R19, P2, PT, R19, R0, RZ ;  /* 0x0000000013137210 */ /* 0x000fc60007f5e0ff */
[----:B------:R1:W-:Y:S01]  /*2a450*/  LDGSTS.E [R4+0xf800], desc[UR28][R6.64], P0 ;  /* 0x0f80000006047fae */ /* 0x0003e200081a101c */
[----:B------:R-:W-:Y:S02]  /*2a460*/  IADD3.X R20, PT, PT, R20, R2, RZ, P2, !PT ;  /* 0x0000000214147210 */ /* 0x000fe400017fe4ff */
[----:B------:R-:W-:Y:S01]  /*2a470*/  IADD3 R17, P1, PT, R17, R0, RZ ;  /* 0x0000000011117210 */ /* 0x000fe20007f3e0ff */
[----:B-1----:R-:W-:Y:S01]  /*2a480*/  IMAD.MOV.U32 R6, RZ, RZ, R19 ;  /* 0x000000ffff067224 */ /* 0x002fe200078e0013 */
[----:B------:R-:W-:-:S05]  /*2a490*/  MOV R7, R20 ;  /* 0x0000001400077202 */ /* 0x000fca0000000f00 */
[----:B------:R1:W-:Y:S01]  /*2a4a0*/  LDGSTS.E [R4+0xf900], desc[UR28][R6.64], P0 ;  /* 0x0f90000006047fae */ /* 0x0003e200081a101c */
[----:B------:R-:W-:-:S03]  /*2a4b0*/  IADD3 R5, P2, PT, R5, R0, RZ ;  /* 0x0000000005057210 */ /* 0x000fc60007f5e0ff */
[----:B------:R-:W-:Y:S01]  /*2a4c0*/  STL [R1+0x10a8], R21 ;  /* 0x0010a81501007387 */ /* 0x000fe20000100800 */
[----:B-1----:R-:W-:-:S03]  /*2a4d0*/  IMAD.MOV.U32 R6, RZ, RZ, R17 ;  /* 0x000000ffff067224 */ /* 0x002fc600078e0011 */
[----:B------:R-:W-:Y:S04]  /*2a4e0*/  STL [R1+0x10a4], R22 ;  /* 0x0010a41601007387 */ /* 0x000fe80000100800 */
[----:B------:R-:W-:Y:S04]  /*2a4f0*/  STL [R1+0x10b0], R19 ;  /* 0x0010b01301007387 */ /* 0x000fe80000100800 */
[----:B------:R-:W-:Y:S04]  /*2a500*/  STL [R1+0x10ac], R20 ;  /* 0x0010ac1401007387 */ /* 0x000fe80000100800 */
[----:B------:R-:W-:Y:S01]  /*2a510*/  STL [R1+0x10b8], R17 ;  /* 0x0010b81101007387 */ /* 0x000fe20000100800 */
[----:B----4-:R-:W-:-:S05]  /*2a520*/  IMAD.X R18, R18, 0x1, R2, P1 ;  /* 0x0000000112127824 */ /* 0x010fca00008e0602 */
[----:B------:R-:W-:Y:S02]  /*2a530*/  MOV R7, R18 ;  /* 0x0000001200077202 */ /* 0x000fe40000000f00 */
[----:B------:R-:W-:-:S03]  /*2a540*/  IADD3.X R13, PT, PT, R13, R2, RZ, P2, !PT ;  /* 0x000000020d0d7210 */ /* 0x000fc600017fe4ff */
[----:B------:R1:W-:Y:S01]  /*2a550*/  LDGSTS.E [R4+0xfa00], desc[UR28][R6.64], P0 ;  /* 0x0fa0000006047fae */ /* 0x0003e200081a101c */
[----:B------:R-:W-:-:S03]  /*2a560*/  IADD3 R15, P1, PT, R15, R0, RZ ;  /* 0x000000000f0f7210 */ /* 0x000fc60007f3e0ff */
[----:B------:R-:W-:Y:S02]  /*2a570*/  STL [R1+0x10b4], R18 ;  /* 0x0010b41201007387 */ /* 0x000fe40000100800 */
[----:B------:R-:W-:Y:S01]  /*2a580*/  IMAD.X R16, R16, 0x1, R2, P1 ;  /* 0x0000000110107824 */ /* 0x000fe200008e0602 */
[----:B-1----:R-:W-:Y:S01]  /*2a590*/  MOV R7, R13 ;  /* 0x0000000d00077202 */ /* 0x002fe20000000f00 */
[----:B------:R-:W-:Y:S01]  /*2a5a0*/  IMAD.MOV.U32 R6, RZ, RZ, R5 ;  /* 0x000000ffff067224 */ /* 0x000fe200078e0005 */
[----:B------:R-:W-:Y:S04]  /*2a5b0*/  STL [R1+0x10c0], R5 ;  /* 0x0010c00501007387 */ /* 0x000fe80000100800 */
[----:B------:R1:W-:Y:S01]  /*2a5c0*/  LDGSTS.E [R4+0xfb00], desc[UR28][R6.64], P0 ;  /* 0x0fb0000006047fae */ /* 0x0003e200081a101c */
[----:B------:R-:W-:-:S03]  /*2a5d0*/  IADD3 R11, P2, PT, R11, R0, RZ ;  /* 0x000000000b0b7210 */ /* 0x000fc60007f5e0ff */
[----:B------:R4:W-:Y:S01]  /*2a5e0*/  STL [R1+0x10bc], R13 ;  /* 0x0010bc0d01007387 */ /* 0x0009e20000100800 */
[----:B------:R-:W-:Y:S01]  /*2a5f0*/  IADD3.X R14, PT, PT, R14, R2, RZ, P2, !PT ;  /* 0x000000020e0e7210 */ /* 0x000fe200017fe4ff */
[----:B-1----:R-:W-:Y:S01]  /*2a600*/  IMAD.MOV.U32 R6, RZ, RZ, R15 ;  /* 0x000000ffff067224 */ /* 0x002fe200078e000f */
[----:B------:R-:W-:Y:S01]  /*2a610*/  MOV R7, R16 ;  /* 0x0000001000077202 */ /* 0x000fe20000000f00 */
[----:B----4-:R-:W4:Y:S04]  /*2a620*/  LDL.LU R13, [R1+0x10e8] ;  /* 0x0010e800010d7983 */ /* 0x010f280000300800 */
[----:B------:R-:W-:Y:S04]  /*2a630*/  STL [R1+0x10c8], R15 ;  /* 0x0010c80f01007387 */ /* 0x000fe80000100800 */
[----:B------:R-:W-:Y:S04]  /*2a640*/  STL [R1+0x10c4], R16 ;  /* 0x0010c41001007387 */ /* 0x000fe80000100800 */
[----:B------:R1:W-:Y:S04]  /*2a650*/  STL [R1+0x10d0], R11 ;  /* 0x0010d00b01007387 */ /* 0x0003e80000100800 */
[----:B------:R1:W-:Y:S04]  /*2a660*/  LDGSTS.E [R4+0xfc00], desc[UR28][R6.64], P0 ;  /* 0x0fc0000006047fae */ /* 0x0003e800081a101c */
[----:B------:R2:W-:Y:S04]  /*2a670*/  STL [R1+0x10cc], R14 ;  /* 0x0010cc0e01007387 */ /* 0x0005e80000100800 */
[----:B------:R-:W4:Y:S01]  /*2a680*/  LDL.LU R21, [R1+0x1108] ;  /* 0x0011080001157983 */ /* 0x000f220000300800 */
[----:B-1----:R-:W-:-:S03]  /*2a690*/  IMAD.MOV.U32 R6, RZ, RZ, R11 ;  /* 0x000000ffff067224 */ /* 0x002fc600078e000b */
[----:B------:R-:W4:Y:S01]  /*2a6a0*/  LDL R11, [R1+0x5b0] ;  /* 0x0005b000010b7983 */ /* 0x000f220000100800 */
[----:B------:R-:W1:Y:S01]  /*2a6b0*/  S2R R5, SR_TID.X ;  /* 0x0000000000057919 */ /* 0x000e620000002100 */
[----:B------:R-:W-:-:S05]  /*2a6c0*/  MOV R7, R14 ;  /* 0x0000000e00077202 */ /* 0x000fca0000000f00 */
[----:B------:R1:W-:Y:S01]  /*2a6d0*/  LDGSTS.E [R4+0xfd00], desc[UR28][R6.64], P0 ;  /* 0x0fd0000006047fae */ /* 0x0003e200081a101c */
[----:B---3--:R-:W-:-:S05]  /*2a6e0*/  IADD3 R10, P1, PT, R10, R0, RZ ;  /* 0x000000000a0a7210 */ /* 0x008fca0007f3e0ff */
[----:B------:R-:W-:Y:S01]  /*2a6f0*/  IMAD.X R12, R12, 0x1, R2, P1 ;  /* 0x000000010c0c7824 */ /* 0x000fe200008e0602 */
[----:B--2---:R-:W-:Y:S01]  /*2a700*/  IADD3 R8, P2, PT, R8, R0, RZ ;  /* 0x0000000008087210 */ /* 0x004fe20007f5e0ff */
[----:B-1----:R-:W-:-:S03]  /*2a710*/  IMAD.MOV.U32 R6, RZ, RZ, R10 ;  /* 0x000000ffff067224 */ /* 0x002fc600078e000a */
[----:B------:R-:W-:Y:S01]  /*2a720*/  MOV R7, R12 ;  /* 0x0000000c00077202 */ /* 0x000fe20000000f00 */
[----:B------:R-:W-:Y:S01]  /*2a730*/  STL [R1+0x10d8], R10 ;  /* 0x0010d80a01007387 */ /* 0x000fe20000100800 */
[----:B------:R-:W-:-:S03]  /*2a740*/  IADD3.X R9, PT, PT, R9, R2, RZ, P2, !PT ;  /* 0x0000000209097210 */ /* 0x000fc600017fe4ff */
[----:B------:R-:W-:Y:S04]  /*2a750*/  STL [R1+0x10d4], R12 ;  /* 0x0010d40c01007387 */ /* 0x000fe80000100800 */
[----:B------:R-:W-:Y:S04]  /*2a760*/  STL [R1+0x10e0], R8 ;  /* 0x0010e00801007387 */ /* 0x000fe80000100800 */
[----:B------:R-:W2:Y:S04]  /*2a770*/  LDL.LU R17, [R1+0x10e4] ;  /* 0x0010e40001117983 */ /* 0x000ea80000300800 */
[----:B------:R1:W-:Y:S04]  /*2a780*/  STL [R1+0x10dc], R9 ;  /* 0x0010dc0901007387 */ /* 0x0003e80000100800 */
[----:B------:R3:W-:Y:S04]  /*2a790*/  LDGSTS.E [R4+0xfe00], desc[UR28][R6.64], P0 ;  /* 0x0fe0000006047fae */ /* 0x0007e800081a101c */
[----:B------:R-:W2:Y:S01]  /*2a7a0*/  LDL.LU R22, [R1+0x1104] ;  /* 0x0011040001167983 */ /* 0x000ea20000300800 */
[----:B------:R-:W-:-:S03]  /*2a7b0*/  UIMAD UR10, UR4, -0x20, UR7 ;  /* 0xffffffe0040a78a4 */ /* 0x000fc6000f8e0207 */
[----:B------:R-:W2:Y:S01]  /*2a7c0*/  LDL.LU R20, [R1+0x1124] ;  /* 0x0011240001147983 */ /* 0x000ea20000300800 */
[----:B---3--:R-:W-:Y:S01]  /*2a7d0*/  IMAD.MOV.U32 R6, RZ, RZ, R8 ;  /* 0x000000ffff067224 */ /* 0x008fe200078e0008 */
[----:B------:R-:W-:Y:S02]  /*2a7e0*/  MOV R7, R9 ;  /* 0x0000000900077202 */ /* 0x000fe40000000f00 */
[----:B------:R-:W3:Y:S04]  /*2a7f0*/  LDL.LU R14, [R1+0x1128] ;  /* 0x00112800010e7983 */ /* 0x000ee80000300800 */
[----:B------:R1:W-:Y:S01]  /*2a800*/  LDGSTS.E [R4+0xff00], desc[UR28][R6.64], P0 ;  /* 0x0ff0000006047fae */ /* 0x0003e200081a101c */
[----:B------:R-:W-:-:S03]  /*2a810*/  PLOP3.LUT P1, PT, PT, PT, UP0, 0x40, 0x4 ;  /* 0x000000000004781c */ /* 0x000fc60003f2e808 */
[----:B------:R-:W3:Y:S04]  /*2a820*/  LDL.LU R15, [R1+0x1144] ;  /* 0x00114400010f7983 */ /* 0x000ee80000300800 */
[----:B-1----:R-:W3:Y:S01]  /*2a830*/  LDL.LU R9, [R1+0x1148] ;  /* 0x0011480001097983 */ /* 0x002ee20000300800 */
[----:B------:R-:W-:-:S03]  /*2a840*/  LOP3.LUT R4, R5, 0x1f, RZ, 0xc0, !PT ;  /* 0x0000001f05047812 */ /* 0x000fc600078ec0ff */
[----:B------:R-:W3:Y:S01]  /*2a850*/  LDL.LU R18, [R1+0x1168] ;  /* 0x0011680001127983 */ /* 0x000ee20000300800 */
[----:B------:R-:W-:-:S03]  /*2a860*/  ISETP.GE.AND P0, PT, R4, UR10, PT ;  /* 0x0000000a04007c0c */ /* 0x000fc6000bf06270 */
[----:B------:R-:W3:Y:S01]  /*2a870*/  LDL.LU R8, [R1+0x1188] ;  /* 0x0011880001087983 */ /* 0x000ee20000300800 */
[----:B------:R-:W-:-:S03]  /*2a880*/  SEL R4, RZ, 0x4, P0 ;  /* 0x00000004ff047807 */ /* 0x000fc60000000000 */
[----:B------:R-:W0:Y:S01]  /*2a890*/  LDGDEPBAR ;  /* 0x00000000000079af */ /* 0x000e220000000000 */
[----:B------:R-:W-:Y:S02]  /*2a8a0*/  SEL R4, R4, RZ, P1 ;  /* 0x000000ff04047207 */ /* 0x000fe40000800000 */
[----:B----4-:R-:W-:-:S05]  /*2a8b0*/  IADD3 R13, P1, PT, R13, R11, RZ ;  /* 0x0000000b0d0d7210 */ /* 0x010fca0007f3e0ff */
[----:B------:R-:W-:Y:S04]  /*2a8c0*/  STL [R1+0x10e8], R13 ;  /* 0x0010e80d01007387 */ /* 0x000fe80000100800 */
[----:B------:R-:W4:Y:S04]  /*2a8d0*/  LDL.LU R19, [R1+0x1164] ;  /* 0x0011640001137983 */ /* 0x000f280000300800 */
[----:B------:R-:W4:Y:S01]  /*2a8e0*/  LDL.LU R10, [R1+0x1184] ;  /* 0x00118400010a7983 */ /* 0x000f220000300800 */
[----:B------:R-:W-:Y:S02]  /*2a8f0*/  LOP3.LUT R24, R217, 0x1f, RZ, 0xc0, !PT ;  /* 0x0000001fd9187812 */ /* 0x000fe400078ec0ff */
[----:B------:R-:W-:-:S02]  /*2a900*/  SHF.R.S32.HI R25, RZ, 0x5, R217 ;  /* 0x00000005ff197819 */ /* 0x000fc400000114d9 */
[----:B------:R-:W-:Y:S01]  /*2a910*/  IADD3 R21, P2, PT, R21, R11, RZ ;  /* 0x0000000b15157210 */ /* 0x000fe20007f5e0ff */
[----:B------:R-:W-:Y:S01]  /*2a920*/  IMAD.SHL.U32 R24, R24, 0x4, RZ ;  /* 0x0000000418187824 */ /* 0x000fe200078e00ff */
[----:B------:R-:W-:Y:S01]  /*2a930*/  ISETP.NE.U32.AND P0, PT, R4, RZ, PT ;  /* 0x000000ff0400720c */ /* 0x000fe20003f05070 */
[----:B------:R-:W-:Y:S01]  /*2a940*/  ULEA UR10, UR9, UR6, 0xd ;  /* 0x00000006090a7291 */ /* 0x000fe2000f8e68ff */
[----:B------:R-:W-:Y:S01]  /*2a950*/  SGXT R25, R25, 0x1 ;  /* 0x000000011919781a */ /* 0x000fe20000000200 */
[----:B------:R-:W4:Y:S03]  /*2a960*/  LDL.LU R16, [R1+0x11a8] ;  /* 0x0011a80001107983 */ /* 0x000f260000300800 */
[----:B------:R-:W-:Y:S01]  /*2a970*/  LOP3.LUT R24, R24, 0x90, R25, 0x78, !PT ;  /* 0x0000009018187812 */ /* 0x000fe200078e7819 */
[----:B------:R-:W4:Y:S01]  /*2a980*/  LDL.LU R12, [R1+0x11c8] ;  /* 0x0011c800010c7983 */ /* 0x000f220000300800 */
[----:B------:R-:W-:-:S02]  /*2a990*/  IMAD.MOV.U32 R6, RZ, RZ, R13 ;  /* 0x000000ffff067224 */ /* 0x000fc400078e000d */
[----:B------:R-:W-:Y:S01]  /*2a9a0*/  IADD3 R4, PT, PT, R24, UR10, RZ ;  /* 0x0000000a18047c10 */ /* 0x000fe2000fffe0ff */
[----:B------:R-:W-:Y:S01]  /*2a9b0*/  STL [R1+0x1108], R21 ;  /* 0x0011081501007387 */ /* 0x000fe20000100800 */
[----:B--2---:R-:W-:-:S04]  /*2a9c0*/  IADD3.X R17, PT, PT, R17, R252, RZ, P1, !PT ;  /* 0x000000fc11117210 */ /* 0x004fc80000ffe4ff */
[----:B------:R-:W-:Y:S01]  /*2a9d0*/  MOV R7, R17 ;  /* 0x0000001100077202 */ /* 0x000fe20000000f00 */
[----:B------:R1:W-:Y:S04]  /*2a9e0*/  STL [R1+0x10e4], R17 ;  /* 0x0010e41101007387 */ /* 0x0003e80000100800 */
[----:B------:R2:W-:Y:S01]  /*2a9f0*/  LDGSTS.E [R4+0x20000], desc[UR28][R6.64], P0 ;  /* 0x2000000006047fae */ /* 0x0005e200081a101c */
[----:B------:R-:W-:-:S05]  /*2aa00*/  IMAD.X R22, R22, 0x1, R252, P2 ;  /* 0x0000000116167824 */ /* 0x000fca00010e06fc */
[----:B------:R-:W-:Y:S04]  /*2aa10*/  STL [R1+0x1104], R22 ;  /* 0x0011041601007387 */ /* 0x000fe80000100800 */
[----:B-1----:R-:W4:Y:S01]  /*2aa20*/  LDL.LU R17, [R1+0x11a4] ;  /* 0x0011a40001117983 */ /* 0x002f220000300800 */
[----:B---3--:R-:W-:Y:S01]  /*2aa30*/  IADD3 R14, P1, PT, R14, R11, RZ ;  /* 0x0000000b0e0e7210 */ /* 0x008fe20007f3e0ff */
[----:B--2---:R-:W-:Y:S01]  /*2aa40*/  IMAD.MOV.U32 R6, RZ, RZ, R21 ;  /* 0x000000ffff067224 */ /* 0x004fe200078e0015 */
[----:B------:R-:W-:Y:S01]  /*2aa50*/  MOV R7, R22 ;  /* 0x0000001600077202 */ /* 0x000fe20000000f00 */
[----:B------:R-:W2:Y:S02]  /*2aa60*/  LDL.LU R13, [R1+0x11c4] ;  /* 0x0011c400010d7983 */ /* 0x000ea40000300800 */
[----:B------:R-:W-:-:S02]  /*2aa70*/  IMAD.X R20, R20, 0x1, R252, P1 ;  /* 0x0000000114147824 */ /* 0x000fc400008e06fc */
[----:B------:R1:W-:Y:S01]  /*2aa80*/  LDGSTS.E [R4+0x20400], desc[UR28][R6.64], P0 ;  /* 0x2040000006047fae */ /* 0x0003e200081a101c */
[----:B------:R-:W-:-:S03]  /*2aa90*/  IADD3 R9, P2, PT, R9, R11, RZ ;  /* 0x0000000b09097210 */ /* 0x000fc60007f5e0ff */
[----:B------:R3:W-:Y:S01]  /*2aaa0*/  STL [R1+0x1128], R14 ;  /* 0x0011280e01007387 */ /* 0x0007e20000100800 */
[----:B------:R-:W-:-:S03]  /*2aab0*/  IADD3.X R15, PT, PT, R15, R252, RZ, P2, !PT ;  /* 0x000000fc0f0f7210 */ /* 0x000fc600017fe4ff */
[----:B------:R-:W-:Y:S01]  /*2aac0*/  STL [R1+0x1124], R20 ;  /* 0x0011241401007387 */ /* 0x000fe20000100800 */
[----:B-1----:R-:W-:Y:S01]  /*2aad0*/  IMAD.MOV.U32 R6, RZ, RZ, R14 ;  /* 0x000000ffff067224 */ /* 0x002fe200078e000e */
[----:B------:R-:W-:Y:S02]  /*2aae0*/  MOV R7, R20 ;  /* 0x0000001400077202 */ /* 0x000fe40000000f00 */
[----:B------:R-:W-:Y:S01]  /*2aaf0*/  STL [R1+0x1148], R9 ;  /* 0x0011480901007387 */ /* 0x000fe20000100800 */
[----:B------:R-:W-:-:S03]  /*2ab00*/  IADD3 R18, P1, PT, R18, R11, RZ ;  /* 0x0000000b12127210 */ /* 0x000fc60007f3e0ff */
[----:B---3--:R-:W3:Y:S01]  /*2ab10*/  LDL.LU R14, [R1+0x10f0] ;  /* 0x0010f000010e7983 */ /* 0x008ee20000300800 */
[----:B------:R-:W-:-:S03]  /*2ab20*/  IADD3 R8, P2, PT, R8, R11, RZ ;  /* 0x0000000b08087210 */ /* 0x000fc60007f5e0ff */
[----:B------:R1:W-:Y:S04]  /*2ab30*/  STL [R1+0x1144], R15 ;  /* 0x0011440f01007387 */ /* 0x0003e80000100800 */
[----:B------:R1:W-:Y:S04]  /*2ab40*/  LDGSTS.E [R4+0x20800], desc[UR28][R6.64], P0 ;  /* 0x2080000006047fae */ /* 0x0003e800081a101c */
[----:B------:R-:W3:Y:S01]  /*2ab50*/  LDL.LU R5, [R1+0x1110] ;  /* 0x0011100001057983 */ /* 0x000ee20000300800 */
[----:B-1----:R-:W-:-:S03]  /*2ab60*/  MOV R7, R15 ;  /* 0x0000000f00077202 */ /* 0x002fc60000000f00 */
[----:B------:R-:W3:Y:S01]  /*2ab70*/  LDL.LU R15, [R1+0x10ec] ;  /* 0x0010ec00010f7983 */ /* 0x000ee20000300800 */
[----:B------:R-:W-:-:S03]  /*2ab80*/  IMAD.MOV.U32 R6, RZ, RZ, R9 ;  /* 0x000000ffff067224 */ /* 0x000fc600078e0009 */
[----:B------:R-:W3:Y:S04]  /*2ab90*/  LDL.LU R9, [R1+0x110c] ;  /* 0x00110c0001097983 */ /* 0x000ee80000300800 */
[----:B------:R-:W-:Y:S04]  /*2aba0*/  STL [R1+0x1168], R18 ;  /* 0x0011681201007387 */ /* 0x000fe80000100800 */
[----:B------:R1:W-:Y:S02]  /*2abb0*/  LDGSTS.E [R4+0x20c00], desc[UR28][R6.64], P0 ;  /* 0x20c0000006047fae */ /* 0x0003e400081a101c */
[----:B-1----:R-:W-:-:S02]  /*2abc0*/  IMAD.MOV.U32 R6, RZ, RZ, R18 ;  /* 0x000000ffff067224 */ /* 0x002fc400078e0012 */
[----:B----4-:R-:W-:Y:S01]  /*2abd0*/  IMAD.X R19, R19, 0x1, R252, P1 ;  /* 0x0000000113137824 */ /* 0x010fe200008e06fc */
[----:B------:R-:W-:-:S04]  /*2abe0*/  IADD3.X R10, PT, PT, R10, R252, RZ, P2, !PT ;  /* 0x000000fc0a0a7210 */ /* 0x000fc800017fe4ff */
[----:B------:R-:W-:Y:S01]  /*2abf0*/  STL [R1+0x1164], R19 ;  /* 0x0011641301007387 */ /* 0x000fe20000100800 */
[----:B------:R-:W-:-:S03]  /*2ac00*/  MOV R7, R19 ;  /* 0x0000001300077202 */ /* 0x000fc60000000f00 */
[----:B------:R-:W-:Y:S04]  /*2ac10*/  STL [R1+0x1188], R8 ;  /* 0x0011880801007387 */ /* 0x000fe80000100800 */
[----:B------:R1:W-:Y:S04]  /*2ac20*/  STL [R1+0x1184], R10 ;  /* 0x0011840a01007387 */ /* 0x0003e80000100800 */
[----:B------:R-:W4:Y:S04]  /*2ac30*/  LDL.LU R21, [R1+0x112c] ;  /* 0x00112c0001157983 */ /* 0x000f280000300800 */
[----:B------:R-:W4:Y:S04]  /*2ac40*/  LDL.LU R20, [R1+0x1130] ;  /* 0x0011300001147983 */ /* 0x000f280000300800 */
[----:B------:R1:W-:Y:S02]  /*2ac50*/  LDGSTS.E [R4+0x21000], desc[UR28][R6.64], P0 ;  /* 0x2100000006047fae */ /* 0x0003e400081a101c */
[----:B-1----:R-:W-:Y:S01]  /*2ac60*/  MOV R7, R10 ;  /* 0x0000000a00077202 */ /* 0x002fe20000000f00 */
[----:B------:R-:W-:Y:S01]  /*2ac70*/  IMAD.MOV.U32 R6, RZ, RZ, R8 ;  /* 0x000000ffff067224 */ /* 0x000fe200078e0008 */
[----:B------:R-:W4:Y:S04]  /*2ac80*/  LDL.LU R10, [R1+0x114c] ;  /* 0x00114c00010a7983 */ /* 0x000f280000300800 */
[----:B------:R-:W4:Y:S01]  /*2ac90*/  LDL.LU R8, [R1+0x1150] ;  /* 0x0011500001087983 */ /* 0x000f220000300800 */
[----:B------:R-:W-:-:S02]  /*2aca0*/  IADD3 R16, P1, PT, R16, R11, RZ ;  /* 0x0000000b10107210 */ /* 0x000fc40007f3e0ff */
[----:B------:R-:W-:Y:S01]  /*2acb0*/  IADD3 R12, P2, PT, R12, R11, RZ ;  /* 0x0000000b0c0c7210 */ /* 0x000fe20007f5e0ff */
[----:B------:R1:W-:Y:S04]  /*2acc0*/  LDGSTS.E [R4+0x21400], desc[UR28][R6.64], P0 ;  /* 0x2140000006047fae */ /* 0x0003e800081a101c */
[----:B------:R2:W-:Y:S01]  /*2acd0*/  STL [R1+0x11a8], R16 ;  /* 0x0011a81001007387 */ /* 0x0005e20000100800 */
[----:B-1----:R-:W-:Y:S02]  /*2ace0*/  IMAD.MOV.U32 R6, RZ, RZ, R16 ;  /* 0x000000ffff067224 */ /* 0x002fe400078e0010 */
[----:B------:R-:W-:Y:S01]  /*2acf0*/  IMAD.X R17, R17, 0x1, R252, P1 ;  /* 0x0000000111117824 */ /* 0x000fe200008e06fc */
[----:B--2---:R-:W-:-:S04]  /*2ad00*/  IADD3.X R13, PT, PT, R13, R252, RZ, P2, !PT ;  /* 0x000000fc0d0d7210 */ /* 0x004fc800017fe4ff */
[----:B------:R1:W-:Y:S01]  /*2ad10*/  STL [R1+0x11a4], R17 ;  /* 0x0011a41101007387 */ /* 0x0003e20000100800 */
[----:B------:R-:W-:-:S03]  /*2ad20*/  MOV R7, R17 ;  /* 0x0000001100077202 */ /* 0x000fc60000000f00 */
[----:B------:R2:W-:Y:S04]  /*2ad30*/  STL [R1+0x11c8], R12 ;  /* 0x0011c80c01007387 */ /* 0x0005e80000100800 */
[----:B------:R-:W4:Y:S04]  /*2ad40*/  LDL.LU R16, [R1+0x1170] ;  /* 0x0011700001107983 */ /* 0x000f280000300800 */
[----:B------:R2:W-:Y:S04]  /*2ad50*/  STL [R1+0x11c4], R13 ;  /* 0x0011c40d01007387 */ /* 0x0005e80000100800 */
[----:B-1----:R-:W4:Y:S04]  /*2ad60*/  LDL.LU R17, [R1+0x1190] ;  /* 0x0011900001117983 */ /* 0x002f280000300800 */
[----:B------:R-:W4:Y:S01]  /*2ad70*/  LDL.LU R18, [R1+0x116c] ;  /* 0x00116c0001127983 */ /* 0x000f220000300800 */
[----:B---3--:R-:W-:-:S03]  /*2ad80*/  IADD3 R14, P1, PT, R14, R11, RZ ;  /* 0x0000000b0e0e7210 */ /* 0x008fc60007f3e0ff */
[----:B------:R1:W-:Y:S04]  /*2ad90*/  LDGSTS.E [R4+0x21800], desc[UR28][R6.64], P0 ;  /* 0x2180000006047fae */ /* 0x0003e800081a101c */
[----:B------:R-:W3:Y:S01]  /*2ada0*/  LDL.LU R19, [R1+0x118c] ;  /* 0x00118c0001137983 */ /* 0x000ee20000300800 */
[----:B------:R-:W-:Y:S01]  /*2adb0*/  IADD3 R5, P2, PT, R5, R11, RZ ;  /* 0x0000000b05057210 */ /* 0x000fe20007f5e0ff */
[----:B-1----:R-:W-:Y:S01]  /*2adc0*/  IMAD.MOV.U32 R6, RZ, RZ, R12 ;  /* 0x000000ffff067224 */ /* 0x002fe200078e000c */
[----:B------:R-:W-:Y:S01]  /*2add0*/  MOV R7, R13 ;  /* 0x0000000d00077202 */ /* 0x000fe20000000f00 */
[----:B--2---:R-:W2:Y:S04]  /*2ade0*/  LDL.LU R12, [R1+0x11b0] ;  /* 0x0011b000010c7983 */ /* 0x004ea80000300800 */
[----:B------:R-:W2:Y:S01]  /*2adf0*/  LDL.LU R13, [R1+0x11d0] ;  /* 0x0011d000010d7983 */ /* 0x000ea20000300800 */
[----:B------:R-:W-:-:S03]  /*2ae00*/  IMAD.X R15, R15, 0x1, R252, P1 ;  /* 0x000000010f0f7824 */ /* 0x000fc600008e06fc */
[----:B------:R1:W-:Y:S04]  /*2ae10*/  LDGSTS.E [R4+0x21c00], desc[UR28][R6.64], P0 ;  /* 0x21c0000006047fae */ /* 0x0003e800081a101c */
[----:B------:R1:W-:Y:S04]  /*2ae20*/  STL [R1+0x10f0], R14 ;  /* 0x0010f00e01007387 */ /* 0x0003e80000100800 */
[----:B------:R-:W-:Y:S01]  /*2ae30*/  STL [R1+0x1110], R5 ;  /* 0x0011100501007387 */ /* 0x000fe20000100800 */
[----:B-1----:R-:W-:-:S03]  /*2ae40*/  LOP3.LUT R4, R24, 0x20, RZ, 0x3c, !PT ;  /* 0x0000002018047812 */ /* 0x002fc600078e3cff */
[----:B------:R1:W-:Y:S01]  /*2ae50*/  STL [R1+0x10ec], R15 ;  /* 0x0010ec0f01007387 */ /* 0x0003e20000100800 */
[----:B------:R-:W-:Y:S01]  /*2ae60*/  MOV R6, R14 ;  /* 0x0000000e00067202 */ /* 0x000fe20000000f00 */
[----:B------:R-:W-:Y:S02]  /*2ae70*/  IMAD.MOV.U32 R7, RZ, RZ, R15 ;  /* 0x000000ffff077224 */ /* 0x000fe400078e000f */
[----:B------:R-:W2:Y:S01]  /*2ae80*/  LDL.LU R14, [R1+0x11ac] ;  /* 0x0011ac00010e7983 */ /* 0x000ea20000300800 */
[----:B------:R-:W-:Y:S01]  /*2ae90*/  IADD3 R4, PT, PT, R4, UR10, RZ ;  /* 0x0000000a04047c10 */ /* 0x000fe2000fffe0ff */
[----:B------:R-:W-:Y:S02]  /*2aea0*/  IMAD.X R9, R9, 0x1, R252, P2 ;  /* 0x0000000109097824 */ /* 0x000fe400010e06fc */
[----:B-1----:R-:W2:Y:S04]  /*2aeb0*/  LDL.LU R15, [R1+0x11cc] ;  /* 0x0011cc00010f7983 */ /* 0x002ea80000300800 */
[----:B------:R1:W-:Y:S04]  /*2aec0*/  LDGSTS.E [R4+0x20100], desc[UR28][R6.64], P0 ;  /* 0x2010000006047fae */ /* 0x0003e800081a101c */
[----:B------:R1:W-:Y:S02]  /*2aed0*/  STL [R1+0x110c], R9 ;  /* 0x00110c0901007387 */ /* 0x0003e40000100800 */
[----:B-1----:R-:W-:Y:S01]  /*2aee0*/  MOV R6, R5 ;  /* 0x0000000500067202 */ /* 0x002fe20000000f00 */
[----:B------:R-:W-:-:S02]  /*2aef0*/  IMAD.MOV.U32 R7, RZ, RZ, R9 ;  /* 0x000000ffff077224 */ /* 0x000fc400078e0009 */
[----:B------:R-:W2:Y:S04]  /*2af00*/  LDL.LU R9, [R1+0x10f8] ;  /* 0x0010f80001097983 */ /* 0x000ea80000300800 */
[----:B------:R1:W-:Y:S04]  /*2af10*/  LDGSTS.E [R4+0x20500], desc[UR28][R6.64], P0 ;  /* 0x2050000006047fae */ /* 0x0003e800081a101c */
[----:B------:R-:W2:Y:S01]  /*2af20*/  LDL.LU R5, [R1+0x1118] ;  /* 0x0011180001057983 */ /* 0x000ea20000300800 */
[----:B----4-:R-:W-:-:S04]  /*2af30*/  IADD3 R20, P1, PT, R20, R11, RZ ;  /* 0x0000000b14147210 */ /* 0x010fc80007f3e0ff */
[----:B------:R-:W-:Y:S02]  /*2af40*/  IADD3.X R21, PT, PT, R21, R252, RZ, P1, !PT ;  /* 0x000000fc15157210 */ /* 0x000fe40000ffe4ff */
[----:B-1----:R-:W-:-:S03]  /*2af50*/  MOV R6, R20 ;  /* 0x0000001400067202 */ /* 0x002fc60000000f00 */
[----:B------:R-:W-:Y:S01]  /*2af60*/  IMAD.MOV.U32 R7, RZ, RZ, R21 ;  /* 0x000000ffff077224 */ /* 0x000fe200078e0015 */
[----:B------:R-:W-:Y:S04]  /*2af70*/  STL [R1+0x1130], R20 ;  /* 0x0011301401007387 */ /* 0x000fe80000100800 */
[----:B------:R-:W-:Y:S04]  /*2af80*/  STL [R1+0x112c], R21 ;  /* 0x00112c1501007387 */ /* 0x000fe80000100800 */
[----:B------:R1:W-:Y:S01]  /*2af90*/  LDGSTS.E [R4+0x20900], desc[UR28][R6.64], P0 ;  /* 0x2090000006047fae */ /* 0x0003e200081a101c */
[----:B------:R-:W-:-:S05]  /*2afa0*/  IADD3 R8, P2, PT, R8, R11, RZ ;  /* 0x0000000b08087210 */ /* 0x000fca0007f5e0ff */
[----:B------:R-:W-:Y:S01]  /*2afb0*/  IMAD.X R10, R10, 0x1, R252, P2 ;  /* 0x000000010a0a7824 */ /* 0x000fe200010e06fc */
[----:B------:R-:W-:Y:S03]  /*2afc0*/  STL [R1+0x1150], R8 ;  /* 0x0011500801007387 */ /* 0x000fe60000100800 */
[----:B-1----:R-:W-:Y:S01]  /*2afd0*/  IMAD.MOV.U32 R7, RZ, RZ, R10 ;  /* 0x000000ffff077224 */ /* 0x002fe200078e000a */
[----:B------:R1:W-:Y:S01]  /*2afe0*/  STL [R1+0x114c], R10 ;  /* 0x00114c0a01007387 */ /* 0x0003e20000100800 */
[----:B------:R-:W-:-:S05]  /*2aff0*/  MOV R6, R8 ;  /* 0x0000000800067202 */ /* 0x000fca0000000f00 */
[----:B------:R4:W-:Y:S04]  /*2b000*/  LDGSTS.E [R4+0x20d00], desc[UR28][R6.64], P0 ;  /* 0x20d0000006047fae */ /* 0x0009e800081a101c */
[----:B-1----:R-:W2:Y:S04]  /*2b010*/  LDL.LU R10, [R1+0x10f4] ;  /* 0x0010f400010a7983 */ /* 0x002ea80000300800 */
[----:B------:R-:W2:Y:S01]  /*2b020*/  LDL.LU R8, [R1+0x1114] ;  /* 0x0011140001087983 */ /* 0x000ea20000300800 */
[-C--:B------:R-:W-:Y:S02]  /*2b030*/  IADD3 R16, P1, PT, R16, R11.reuse, RZ ;  /* 0x0000000b10107210 */ /* 0x080fe40007f3e0ff */
[----:B------:R-:W-:-:S02]  /*2b040*/  IADD3 R17, P2, PT, R17, R11, RZ ;  /* 0x0000000b11117210 */ /* 0x000fc40007f5e0ff */
[----:B------:R-:W-:Y:S01]  /*2b050*/  IADD3.X R18, PT, PT, R18, R252, RZ, P1, !PT ;  /* 0x000000fc12127210 */ /* 0x000fe20000ffe4ff */
[----:B------:R-:W-:Y:S01]  /*2b060*/  STL [R1+0x1170], R16 ;  /* 0x0011701001007387 */ /* 0x000fe20000100800 */
[----:B----4-:R-:W-:-:S03]  /*2b070*/  MOV R6, R16 ;  /* 0x0000001000067202 */ /* 0x010fc60000000f00 */
[----:B------:R1:W-:Y:S01]  /*2b080*/  STL [R1+0x116c], R18 ;  /* 0x00116c1201007387 */ /* 0x0003e20000100800 */
[----:B------:R-:W-:Y:S02]  /*2b090*/  IMAD.MOV.U32 R7, RZ, RZ, R18 ;  /* 0x000000ffff077224 */ /* 0x000fe400078e0012 */
[----:B---3--:R-:W-:Y:S01]  /*2b0a0*/  IMAD.X R19, R19, 0x1, R252, P2 ;  /* 0x0000000113137824 */ /* 0x008fe200010e06fc */
[----:B------:R-:W-:Y:S04]  /*2b0b0*/  STL [R1+0x1190], R17 ;  /* 0x0011901101007387 */ /* 0x000fe80000100800 */
[----:B------:R3:W-:Y:S04]  /*2b0c0*/  LDGSTS.E [R4+0x21100], desc[UR28][R6.64], P0 ;  /* 0x2110000006047fae */ /* 0x0007e800081a101c */
[----:B-1----:R-:W4:Y:S01]  /*2b0d0*/  LDL.LU R18, [R1+0x1138] ;  /* 0x0011380001127983 */ /* 0x002f220000300800 */
[----:B--2---:R-:W-:-:S03]  /*2b0e0*/  IADD3 R12, P1, PT, R12, R11, RZ ;  /* 0x0000000b0c0c7210 */ /* 0x004fc60007f3e0ff */
[----:B------:R1:W-:Y:S01]  /*2b0f0*/  STL [R1+0x118c], R19 ;  /* 0x00118c1301007387 */ /* 0x0003e20000100800 */
[----:B------:R-:W-:-:S03]  /*2b100*/  IADD3 R13, P2, PT, R13, R11, RZ ;  /* 0x0000000b0d0d7210 */ /* 0x000fc60007f5e0ff */
[----:B------:R-:W2:Y:S01]  /*2b110*/  LDL.LU R16, [R1+0x1158] ;  /* 0x0011580001107983 */ /* 0x000ea20000300800 */
[----:B---3--:R-:W-:Y:S01]  /*2b120*/  MOV R6, R17 ;  /* 0x0000001100067202 */ /* 0x008fe20000000f00 */
[----:B------:R-:W-:Y:S02]  /*2b130*/  IMAD.MOV.U32 R7, RZ, RZ, R19 ;  /* 0x000000ffff077224 */ /* 0x000fe400078e0013 */
[----:B-1----:R-:W3:Y:S04]  /*2b140*/  LDL.LU R19, [R1+0x1134] ;  /* 0x0011340001137983 */ /* 0x002ee80000300800 */
[----:B------:R-:W3:Y:S04]  /*2b150*/  LDL.LU R17, [R1+0x1154] ;  /* 0x0011540001117983 */ /* 0x000ee80000300800 */
[----:B------:R1:W-:Y:S01]  /*2b160*/  LDGSTS.E [R4+0x21500], desc[UR28][R6.64], P0 ;  /* 0x2150000006047fae */ /* 0x0003e200081a101c */
[----:B------:R-:W-:-:S03]  /*2b170*/  IADD3.X R14, PT, PT, R14, R252, RZ, P1, !PT ;  /* 0x000000fc0e0e7210 */ /* 0x000fc60000ffe4ff */
[----:B------:R-:W-:Y:S04]  /*2b180*/  STL [R1+0x11b0], R12 ;  /* 0x0011b00c01007387 */ /* 0x000fe80000100800 */
[----:B------:R1:W-:Y:S01]  /*2b190*/  STL [R1+0x11ac], R14 ;  /* 0x0011ac0e01007387 */ /* 0x0003e20000100800 */
[----:B------:R-:W-:Y:S01]  /*2b1a0*/  IMAD.X R15, R15, 0x1, R252, P2 ;  /* 0x000000010f0f7824 */ /* 0x000fe200010e06fc */
[----:B-1----:R-:W-:Y:S01]  /*2b1b0*/  MOV R6, R12 ;  /* 0x0000000c00067202 */ /* 0x002fe20000000f00 */
[----:B------:R-:W-:Y:S01]  /*2b1c0*/  IMAD.MOV.U32 R7, RZ, RZ, R14 ;  /* 0x000000ffff077224 */ /* 0x000fe200078e000e */
[----:B------:R-:W-:Y:S04]  /*2b1d0*/  STL [R1+0x11d0], R13 ;  /* 0x0011d00d01007387 */ /* 0x000fe80000100800 */
[----:B------:R1:W-:Y:S04]  /*2b1e0*/  LDGSTS.E [R4+0x21900], desc[UR28][R6.64], P0 ;  /* 0x2190000006047fae */ /* 0x0003e800081a101c */
[----:B------:R-:W3:Y:S04]  /*2b1f0*/  LDL.LU R14, [R1+0x1178] ;  /* 0x00117800010e7983 */ /* 0x000ee80000300800 */
[----:B------:R1:W-:Y:S04]  /*2b200*/  STL [R1+0x11cc], R15 ;  /* 0x0011cc0f01007387 */ /* 0x0003e80000100800 */
[----:B------:R-:W3:Y:S01]  /*2b210*/  LDL.LU R12, [R1+0x1198] ;  /* 0x00119800010c7983 */ /* 0x000ee20000300800 */
[----:B-1----:R-:W-:Y:S01]  /*2b220*/  IMAD.MOV.U32 R7, RZ, RZ, R15 ;  /* 0x000000ffff077224 */ /* 0x002fe200078e000f */
[----:B------:R-:W-:-:S02]  /*2b230*/  MOV R6, R13 ;  /* 0x0000000d00067202 */ /* 0x000fc40000000f00 */
[----:B------:R-:W3:Y:S01]  /*2b240*/  LDL.LU R15, [R1+0x1174] ;  /* 0x00117400010f7983 */ /* 0x000ee20000300800 */
[----:B------:R-:W-:-:S03]  /*2b250*/  IADD3 R9, P1, PT, R9, R11, RZ ;  /* 0x0000000b09097210 */ /* 0x000fc60007f3e0ff */
[----:B------:R-:W3:Y:S01]  /*2b260*/  LDL.LU R13, [R1+0x1194] ;  /* 0x00119400010d7983 */ /* 0x000ee20000300800 */
[----:B------:R-:W-:-:S03]  /*2b270*/  IADD3 R5, P2, PT, R5, R11, RZ ;  /* 0x0000000b05057210 */ /* 0x000fc60007f5e0ff */
[----:B------:R1:W-:Y:S04]  /*2b280*/  LDGSTS.E [R4+0x21d00], desc[UR28][R6.64], P0 ;  /* 0x21d0000006047fae */ /* 0x0003e800081a101c */
[----:B------:R1:W-:Y:S02]  /*2b290*/  STL [R1+0x10f8], R9 ;  /* 0x0010f80901007387 */ /* 0x0003e40000100800 */
[----:B-1----:R-:W-:Y:S01]  /*2b2a0*/  LOP3.LUT R4, R24, 0x40, RZ, 0x3c, !PT ;  /* 0x0000004018047812 */ /* 0x002fe200078e3cff */
[----:B------:R-:W-:Y:S01]  /*2b2b0*/  IMAD.MOV.U32 R6, RZ, RZ, R9 ;  /* 0x000000ffff067224 */ /* 0x000fe200078e0009 */
[----:B------:R1:W-:Y:S03]  /*2b2c0*/  STL [R1+0x1118], R5 ;  /* 0x0011180501007387 */ /* 0x0003e60000100800 */
[----:B------:R-:W-:Y:S01]  /*2b2d0*/  VIADD R4, R4, UR10 ;  /* 0x0000000a04047c36 */ /* 0x000fe20008000000 */
[----:B------:R-:W-:-:S02]  /*2b2e0*/  IADD3.X R10, PT, PT, R10, R252, RZ, P1, !PT ;  /* 0x000000fc0a0a7210 */ /* 0x000fc40000ffe4ff */
[----:B------:R-:W-:Y:S02]  /*2b2f0*/  IADD3.X R8, PT, PT, R8, R252, RZ, P2, !PT ;  /* 0x000000fc08087210 */ /* 0x000fe400017fe4ff */
[----:B------:R-:W-:Y:S01]  /*2b300*/  MOV R7, R10 ;  /* 0x0000000a00077202 */ /* 0x000fe20000000f00 */
[----:B------:R1:W-:Y:S04]  /*2b310*/  STL [R1+0x10f4], R10 ;  /* 0x0010f40a01007387 */ /* 0x0003e80000100800 */
[----:B------:R1:W-:Y:S04]  /*2b320*/  LDGSTS.E [R4+0x20200], desc[UR28][R6.64], P0 ;  /* 0x2020000006047fae */ /* 0x0003e800081a101c */
[----:B------:R1:W-:Y:S04]  /*2b330*/  STL [R1+0x1114], R8 ;  /* 0x0011140801007387 */ /* 0x0003e80000100800 */
[----:B------:R-:W3:Y:S01]  /*2b340*/  LDL.LU R9, [R1+0x11b4] ;  /* 0x0011b40001097983 */ /* 0x000ee20000300800 */
[----:B-1----:R-:W-:-:S03]  /*2b350*/  IMAD.MOV.U32 R6, RZ, RZ, R5 ;  /* 0x000000ffff067224 */ /* 0x002fc600078e0005 */
[----:B------:R-:W3:Y:S01]  /*2b360*/  LDL.LU R5, [R1+0x11b8] ;  /* 0x0011b80001057983 */ /* 0x000ee20000300800 */
[----:B------:R-:W-:-:S03]  /*2b370*/  MOV R7, R8 ;  /* 0x0000000800077202 */ /* 0x000fc60000000f00 */
[----:B------:R-:W3:Y:S04]  /*2b380*/  LDL.LU R10, [R1+0x11d4] ;  /* 0x0011d400010a7983 */ /* 0x000ee80000300800 */
[----:B------:R-:W3:Y:S04]  /*2b390*/  LDL.LU R8, [R1+0x11d8] ;  /* 0x0011d80001087983 */ /* 0x000ee80000300800 */
[----:B------:R1:W-:Y:S01]  /*2b3a0*/  LDGSTS.E [R4+0x20600], desc[UR28][R6.64], P0 ;  /* 0x2060000006047fae */ /* 0x0003e200081a101c */
[-C--:B----4-:R-:W-:Y:S02]  /*2b3b0*/  IADD3 R18, P1, PT, R18, R11.reuse, RZ ;  /* 0x0000000b12127210 */ /* 0x090fe40007f3e0ff */
[----:B--2---:R-:W-:-:S03]  /*2b3c0*/  IADD3 R16, P2, PT, R16, R11, RZ ;  /* 0x0000000b10107210 */ /* 0x004fc60007f5e0ff */
[----:B------:R2:W-:Y:S01]  /*2b3d0*/  STL [R1+0x1138], R18 ;  /* 0x0011381201007387 */ /* 0x0005e20000100800 */
[----:B---3--:R-:W-:Y:S01]  /*2b3e0*/  IMAD.X R19, R19, 0x1, R252, P1 ;  /* 0x0000000113137824 */ /* 0x008fe200008e06fc */
[----:B------:R-:W-:-:S04]  /*2b3f0*/  IADD3.X R17, PT, PT, R17, R252, RZ, P2, !PT ;  /* 0x000000fc11117210 */ /* 0x000fc800017fe4ff */
[----:B------:R-:W-:Y:S04]  /*2b400*/  STL [R1+0x1134], R19 ;  /* 0x0011341301007387 */ /* 0x000fe80000100800 */
[----:B------:R3:W-:Y:S04]  /*2b410*/  STL [R1+0x1158], R16 ;  /* 0x0011581001007387 */ /* 0x0007e80000100800 */
[----:B------:R4:W-:Y:S04]  /*2b420*/  STL [R1+0x1154], R17 ;  /* 0x0011541101007387 */ /* 0x0009e80000100800 */
[----:B------:R-:W3:Y:S04]  /*2b430*/  LDL.LU R23, [R1+0x10fc] ;  /* 0x0010fc0001177983 */ /* 0x000ee80000300800 */
[----:B------:R-:W3:Y:S01]  /*2b440*/  LDL.LU R22, [R1+0x1100] ;  /* 0x0011000001167983 */ /* 0x000ee20000300800 */
[----:B------:R-:W-:-:S03]  /*2b450*/  IADD3 R14, P1, PT, R14, R11, RZ ;  /* 0x0000000b0e0e7210 */ /* 0x000fc60007f3e0ff */
[----:B------:R-:W3:Y:S01]  /*2b460*/  LDL.LU R20, [R1+0x1120] ;  /* 0x0011200001147983 */ /* 0x000ee20000300800 */
[----:B-1----:R-:W-:Y:S01]  /*2b470*/  IMAD.MOV.U32 R6, RZ, RZ, R18 ;  /* 0x000000ffff067224 */ /* 0x002fe200078e0012 */
[----:B------:R-:W-:Y:S02]  /*2b480*/  IADD3 R12, P2, PT, R12, R11, RZ ;  /* 0x0000000b0c0c7210 */ /* 0x000fe40007f5e0ff */
[----:B------:R-:W-:Y:S01]  /*2b490*/  STL [R1+0x1178], R14 ;  /* 0x0011780e01007387 */ /* 0x000fe20000100800 */
[----:B------:R-:W-:Y:S01]  /*2b4a0*/  IMAD.X R15, R15, 0x1, R252, P1 ;  /* 0x000000010f0f7824 */ /* 0x000fe200008e06fc */
[----:B------:R-:W-:Y:S02]  /*2b4b0*/  MOV R7, R19 ;  /* 0x0000001300077202 */ /* 0x000fe40000000f00 */
[----:B------:R-:W-:Y:S02]  /*2b4c0*/  IADD3.X R13, PT, PT, R13, R252, RZ, P2, !PT ;  /* 0x000000fc0d0d7210 */ /* 0x000fe400017fe4ff */
[----:B------:R1:W-:Y:S04]  /*2b4d0*/  STL [R1+0x1174], R15 ;  /* 0x0011740f01007387 */ /* 0x0003e80000100800 */
[----:B------:R-:W-:Y:S04]  /*2b4e0*/  STL [R1+0x1198], R12 ;  /* 0x0011980c01007387 */ /* 0x000fe80000100800 */
[----:B------:R-:W3:Y:S04]  /*2b4f0*/  LDL.LU R21, [R1+0x111c] ;  /* 0x00111c0001157983 */ /* 0x000ee80000300800 */
[----:B------:R1:W-:Y:S04]  /*2b500*/  STL [R1+0x1194], R13 ;  /* 0x0011940d01007387 */ /* 0x0003e80000100800 */
[----:B--2---:R-:W2:Y:S04]  /*2b510*/  LDL.LU R18, [R1+0x1140] ;  /* 0x0011400001127983 */ /* 0x004ea80000300800 */
[----:B------:R1:W-:Y:S02]  /*2b520*/  LDGSTS.E [R4+0x20a00], desc[UR28][R6.64], P0 ;  /* 0x20a0000006047fae */ /* 0x0003e400081a101c */
[----:B-1----:R-:W-:Y:S01]  /*2b530*/  IMAD.MOV.U32 R6, RZ, RZ, R16 ;  /* 0x000000ffff067224 */ /* 0x002fe200078e0010 */
[----:B------:R-:W-:Y:S01]  /*2b540*/  MOV R7, R17 ;  /* 0x0000001100077202 */ /* 0x000fe20000000f00 */
[----:B---3--:R-:W3:Y:S04]  /*2b550*/  LDL.LU R16, [R1+0x1160] ;  /* 0x0011600001107983 */ /* 0x008ee80000300800 */
[----:B------:R-:W3:Y:S04]  /*2b560*/  LDL.LU R19, [R1+0x113c] ;  /* 0x00113c0001137983 */ /* 0x000ee80000300800 */
[----:B------:R1:W-:Y:S04]  /*2b570*/  LDGSTS.E [R4+0x20e00], desc[UR28][R6.64], P0 ;  /* 0x20e0000006047fae */ /* 0x0003e800081a101c */
[----:B----4-:R-:W4:Y:S01]  /*2b580*/  LDL.LU R17, [R1+0x115c] ;  /* 0x00115c0001117983 */ /* 0x010f220000300800 */
[----:B-1----:R-:W-:Y:S01]  /*2b590*/  IMAD.MOV.U32 R6, RZ, RZ, R14 ;  /* 0x000000ffff067224 */ /* 0x002fe200078e000e */
[----:B------:R-:W-:-:S02]  /*2b5a0*/  MOV R7, R15 ;  /* 0x0000000f00077202 */ /* 0x000fc40000000f00 */
[----:B------:R-:W4:Y:S04]  /*2b5b0*/  LDL.LU R15, [R1+0x117c] ;  /* 0x00117c00010f7983 */ /* 0x000f280000300800 */
[----:B------:R-:W4:Y:S04]  /*2b5c0*/  LDL.LU R14, [R1+0x1180] ;  /* 0x00118000010e7983 */ /* 0x000f280000300800 */
[----:B------:R1:W-:Y:S02]  /*2b5d0*/  LDGSTS.E [R4+0x21200], desc[UR28][R6.64], P0 ;  /* 0x2120000006047fae */ /* 0x0003e400081a101c */
[----:B-1----:R-:W-:Y:S01]  /*2b5e0*/  IMAD.MOV.U32 R6, RZ, RZ, R12 ;  /* 0x000000ffff067224 */ /* 0x002fe200078e000c */
[----:B------:R-:W-:-:S02]  /*2b5f0*/  MOV R7, R13 ;  /* 0x0000000d00077202 */ /* 0x000fc40000000f00 */
[----:B------:R-:W4:Y:S04]  /*2b600*/  LDL.LU R13, [R1+0x119c] ;  /* 0x00119c00010d7983 */ /* 0x000f280000300800 */
[----:B------:R-:W4:Y:S04]  /*2b610*/  LDL.LU R12, [R1+0x11a0] ;  /* 0x0011a000010c7983 */ /* 0x000f280000300800 */
[----:B------:R1:W-:Y:S01]  /*2b620*/  LDGSTS.E [R4+0x21600], desc[UR28][R6.64], P0 ;  /* 0x2160000006047fae */ /* 0x0003e200081a101c */
[----:B------:R-:W-:-:S05]  /*2b630*/  IADD3 R5, P1, PT, R5, R11, RZ ;  /* 0x0000000b05057210 */ /* 0x000fca0007f3e0ff */
[----:B------:R-:W-:Y:S01]  /*2b640*/  IMAD.X R9, R9, 0x1, R252, P1 ;  /* 0x0000000109097824 */ /* 0x000fe200008e06fc */
[----:B------:R-:W-:Y:S01]  /*2b650*/  IADD3 R8, P2, PT, R8, R11, RZ ;  /* 0x0000000b08087210 */ /* 0x000fe20007f5e0ff */
[----:B------:R-:W-:Y:S01]  /*2b660*/  STL [R1+0x11b8], R5 ;  /* 0x0011b80501007387 */ /* 0x000fe20000100800 */
[----:B-1----:R-:W-:Y:S02]  /*2b670*/  IMAD.MOV.U32 R6, RZ, RZ, R5 ;  /* 0x000000ffff067224 */ /* 0x002fe400078e0005 */
[----:B------:R-:W-:Y:S02]  /*2b680*/  MOV R7, R9 ;  /* 0x0000000900077202 */ /* 0x000fe40000000f00 */
[----:B------:R-:W-:Y:S01]  /*2b690*/  IADD3.X R10, PT, PT, R10, R252, RZ, P2, !PT ;  /* 0x000000fc0a0a7210 */ /* 0x000fe200017fe4ff */
[----:B------:R1:W-:Y:S04]  /*2b6a0*/  STL [R1+0x11b4], R9 ;  /* 0x0011b40901007387 */ /* 0x0003e80000100800 */
[----:B------:R-:W-:Y:S04]  /*2b6b0*/  STL [R1+0x11d8], R8 ;  /* 0x0011d80801007387 */ /* 0x000fe80000100800 */
[----:B------:R1:W-:Y:S04]  /*2b6c0*/  LDGSTS.E [R4+0x21a00], desc[UR28][R6.64], P0 ;  /* 0x21a0000006047fae */ /* 0x0003e800081a101c */
[----:B-1----:R-:W4:Y:S04]  /*2b6d0*/  LDL.LU R9, [R1+0x11c0] ;  /* 0x0011c00001097983 */ /* 0x002f280000300800 */
[----:B------:R1:W-:Y:S04]  /*2b6e0*/  STL [R1+0x11d4], R10 ;  /* 0x0011d40a01007387 */ /* 0x0003e80000100800 */
[----:B------:R-:W4:Y:S01]  /*2b6f0*/  LDL.LU R5, [R1+0x11e0] ;  /* 0x0011e00001057983 */ /* 0x000f220000300800 */
[----:B------:R-:W-:-:S03]  /*2b700*/  MOV R7, R10 ;  /* 0x0000000a00077202 */ /* 0x000fc60000000f00 */
[----:B-1----:R-:W4:Y:S01]  /*2b710*/  LDL.LU R10, [R1+0x11bc] ;  /* 0x0011bc00010a7983 */ /* 0x002f220000300800 */
[----:B------:R-:W-:-:S03]  /*2b720*/  IMAD.MOV.U32 R6, RZ, RZ, R8 ;  /* 0x000000ffff067224 */ /* 0x000fc600078e0008 */
[----:B------:R-:W4:Y:S04]  /*2b730*/  LDL.LU R8, [R1+0x11dc] ;  /* 0x0011dc0001087983 */ /* 0x000f280000300800 */
[----:B------:R1:W-:Y:S01]  /*2b740*/  LDGSTS.E [R4+0x21e00], desc[UR28][R6.64], P0 ;  /* 0x21e0000006047fae */ /* 0x0003e200081a101c */
[----:B------:R-:W-:Y:S02]  /*2b750*/  IADD3 R22, P1, PT, R22, R11, RZ ;  /* 0x0000000b16167210 */ /* 0x000fe40007f3e0ff */
[----:B-1----:R-:W-:-:S03]  /*2b760*/  LOP3.LUT R4, R24, 0x60, RZ, 0x3c, !PT ;  /* 0x0000006018047812 */ /* 0x002fc600078e3cff */
[----:B------:R-:W-:Y:S01]  /*2b770*/  IMAD.X R23, R23, 0x1, R252, P1 ;  /* 0x0000000117177824 */ /* 0x000fe200008e06fc */
[----:B------:R-:W-:Y:S02]  /*2b780*/  MOV R6, R22 ;  /* 0x0000001600067202 */ /* 0x000fe40000000f00 */
[----:B------:R-:W-:Y:S01]  /*2b790*/  IADD3 R20, P2, PT, R20, R11, RZ ;  /* 0x0000000b14147210 */ /* 0x000fe20007f5e0ff */
[----:B------:R-:W-:Y:S01]  /*2b7a0*/  IMAD.MOV.U32 R7, RZ, RZ, R23 ;  /* 0x000000ffff077224 */ /* 0x000fe200078e0017 */
[----:B------:R-:W-:-:S05]  /*2b7b0*/  IADD3 R4, PT, PT, R4, UR10, RZ ;  /* 0x0000000a04047c10 */ /* 0x000fca000fffe0ff */
[----:B------:R1:W-:Y:S02]  /*2b7c0*/  LDGSTS.E [R4+0x20300], desc[UR28][R6.64], P0 ;  /* 0x2030000006047fae */ /* 0x0003e400081a101c */
[----:B-1----:R-:W-:Y:S01]  /*2b7d0*/  MOV R6, R20 ;  /* 0x0000001400067202 */ /* 0x002fe20000000f00 */
[----:B------:R-:W-:-:S04]  /*2b7e0*/  IMAD.X R21, R21, 0x1, R252, P2 ;  /* 0x0000000115157824 */ /* 0x000fc800010e06fc */
[----:B------:R-:W-:Y:S01]  /*2b7f0*/  IMAD.MOV.U32 R7, RZ, RZ, R21 ;  /* 0x000000ffff077224 */ /* 0x000fe200078e0015 */
[----:B--2---:R-:W-:-:S04]  /*2b800*/  IADD3 R18, P1, PT, R18, R11, RZ ;  /* 0x0000000b12127210 */ /* 0x004fc80007f3e0ff */
[----:B------:R1:W-:Y:S02]  /*2b810*/  LDGSTS.E [R4+0x20700], desc[UR28][R6.64], P0 ;  /* 0x2070000006047fae */ /* 0x0003e400081a101c */
[----:B-1----:R-:W-:Y:S02]  /*2b820*/  MOV R6, R18 ;  /* 0x0000001200067202 */ /* 0x002fe40000000f00 */
[----:B---3--:R-:W-:Y:S02]  /*2b830*/  IADD3 R16, P2, PT, R16, R11, RZ ;  /* 0x0000000b10107210 */ /* 0x008fe40007f5e0ff */
[----:B------:R-:W-:-:S05]  /*2b840*/  IADD3.X R19, PT, PT, R19, R252, RZ, P1, !PT ;  /* 0x000000fc13137210 */ /* 0x000fca0000ffe4ff */
[----:B------:R-:W-:Y:S02]  /*2b850*/  IMAD.MOV.U32 R7, RZ, RZ, R19 ;  /* 0x000000ffff077224 */ /* 0x000fe400078e0013 */
[----:B----4-:R-:W-:-:S03]  /*2b860*/  IMAD.X R17, R17, 0x1, R252, P2 ;  /* 0x0000000111117824 */ /* 0x010fc600010e06fc */
[----:B------:R1:W-:Y:S01]  /*2b870*/  LDGSTS.E [R4+0x20b00], desc[UR28][R6.64], P0 ;  /* 0x20b0000006047fae */ /* 0x0003e200081a101c */
[----:B------:R-:W-:Y:S01]  /*2b880*/  IADD3 R14, P1, PT, R14, R11, RZ ;  /* 0x0000000b0e0e7210 */ /* 0x000fe20007f3e0ff */
[----:B-1----:R-:W-:Y:S01]  /*2b890*/  IMAD.MOV.U32 R7, RZ, RZ, R17 ;  /* 0x000000ffff077224 */ /* 0x002fe200078e0011 */
[----:B------:R-:W-:Y:S02]  /*2b8a0*/  MOV R6, R16 ;  /* 0x0000001000067202 */ /* 0x000fe40000000f00 */
[----:B------:R-:W-:-:S03]  /*2b8b0*/  IADD3.X R15, PT, PT, R15, R252, RZ, P1, !PT ;  /* 0x000000fc0f0f7210 */ /* 0x000fc60000ffe4ff */
[----:B------:R1:W-:Y:S02]  /*2b8c0*/  LDGSTS.E [R4+0x20f00], desc[UR28][R6.64], P0 ;  /* 0x20f0000006047fae */ /* 0x0003e400081a101c */
[----:B-1----:R-:W-:Y:S01]  /*2b8d0*/  MOV R6, R14 ;  /* 0x0000000e00067202 */ /* 0x002fe20000000f00 */
[----:B------:R-:W-:Y:S01]  /*2b8e0*/  IMAD.MOV.U32 R7, RZ, RZ, R15 ;  /* 0x000000ffff077224 */ /* 0x000fe200078e000f */
[----:B------:R-:W-:-:S04]  /*2b8f0*/  IADD3 R12, P2, PT, R12, R11, RZ ;  /* 0x0000000b0c0c7210 */ /* 0x000fc80007f5e0ff */
[----:B------:R1:W-:Y:S01]  /*2b900*/  LDGSTS.E [R4+0x21300], desc[UR28][R6.64], P0 ;  /* 0x2130000006047fae */ /* 0x0003e200081a101c */
[----:B------:R-:W-:-:S03]  /*2b910*/  IMAD.X R13, R13, 0x1, R252, P2 ;  /* 0x000000010d0d7824 */ /* 0x000fc600010e06fc */
[----:B------:R2:W-:Y:S04]  /*2b920*/  STL [R1+0x1100], R22 ;  /* 0x0011001601007387 */ /* 0x0005e80000100800 */
[----:B------:R2:W-:Y:S01]  /*2b930*/  STL [R1+0x1120], R20 ;  /* 0x0011201401007387 */ /* 0x0005e20000100800 */
[----:B-1----:R-:W-:Y:S01]  /*2b940*/  MOV R6, R12 ;  /* 0x0000000c00067202 */ /* 0x002fe20000000f00 */
[----:B------:R-:W-:Y:S02]  /*2b950*/  IMAD.MOV.U32 R7, RZ, RZ, R13 ;  /* 0x000000ffff077224 */ /* 0x000fe400078e000d */
[----:B------:R2:W-:Y:S04]  /*2b960*/  STL [R1+0x10fc], R23 ;  /* 0x0010fc1701007387 */ /* 0x0005e80000100800 */
[----:B------:R1:W-:Y:S04]  /*2b970*/  LDGSTS.E [R4+0x21700], desc[UR28][R6.64], P0 ;  /* 0x2170000006047fae */ /* 0x0003e800081a101c */
[----:B------:R2:W-:Y:S04]  /*2b980*/  STL [R1+0x111c], R21 ;  /* 0x00111c1501007387 */ /* 0x0005e80000100800 */
[----:B------:R2:W-:Y:S04]  /*2b990*/  STL [R1+0x1140], R18 ;  /* 0x0011401201007387 */ /* 0x0005e80000100800 */
[----:B------:R2:W-:Y:S04]  /*2b9a0*/  STL [R1+0x113c], R19 ;  /* 0x00113c1301007387 */ /* 0x0005e80000100800 */
[----:B------:R2:W-:Y:S04]  /*2b9b0*/  STL [R1+0x1160], R16 ;  /* 0x0011601001007387 */ /* 0x0005e80000100800 */
[----:B------:R2:W-:Y:S04]  /*2b9c0*/  STL [R1+0x115c], R17 ;  /* 0x00115c1101007387 */ /* 0x0005e80000100800 */
[----:B------:R2:W-:Y:S04]  /*2b9d0*/  STL [R1+0x1180], R14 ;  /* 0x0011800e01007387 */ /* 0x0005e80000100800 */
[----:B------:R2:W-:Y:S04]  /*2b9e0*/  STL [R1+0x117c], R15 ;  /* 0x00117c0f01007387 */ /* 0x0005e80000100800 */
[----:B------:R2:W-:Y:S04]  /*2b9f0*/  STL [R1+0x11a0], R12 ;  /* 0x0011a00c01007387 */ /* 0x0005e80000100800 */
[----:B------:R2:W-:Y:S01]  /*2ba00*/  STL [R1+0x119c], R13 ;  /* 0x00119c0d01007387 */ /* 0x0005e20000100800 */
[----:B------:R-:W-:-:S04]  /*2ba10*/  UIADD3 UR4, UPT, UPT, UR4, 0x1, URZ ;  /* 0x0000000104047890 */ /* 0x000fc8000fffe0ff */
[----:B------:R-:W-:Y:S01]  /*2ba20*/  UISETP.NE.U32.AND UP0, UPT, UR4, UR5, UPT ;  /* 0x000000050400728c */ /* 0x000fe2000bf05070 */
[----:B------:R-:W-:-:S04]  /*2ba30*/  IADD3 R9, P1, PT, R9, R11, RZ ;  /* 0x0000000b09097210 */ /* 0x000fc80007f3e0ff */
[----:B-1----:R-:W-:Y:S02]  /*2ba40*/  MOV R6, R9 ;  /* 0x0000000900067202 */ /* 0x002fe40000000f00 */
[----:B------:R-:W-:Y:S02]  /*2ba50*/  IADD3 R5, P2, PT, R5, R11, RZ ;  /* 0x0000000b05057210 */ /* 0x000fe40007f5e0ff */
[----:B------:R-:W-:-:S05]  /*2ba60*/  IADD3.X R10, PT, PT, R10, R252, RZ, P1, !PT ;  /* 0x000000fc0a0a7210 */ /* 0x000fca0000ffe4ff */
[----:B------:R-:W-:Y:S02]  /*2ba70*/  IMAD.MOV.U32 R7, RZ, RZ, R10 ;  /* 0x000000ffff077224 */ /* 0x000fe400078e000a */
[----:B------:R-:W-:-:S03]  /*2ba80*/  IMAD.X R8, R8, 0x1, R252, P2 ;  /* 0x0000000108087824 */ /* 0x000fc600010e06fc */
[----:B------:R1:W-:Y:S04]  /*2ba90*/  LDGSTS.E [R4+0x21b00], desc[UR28][R6.64], P0 ;  /* 0x21b0000006047fae */ /* 0x0003e800081a101c */
[----:B------:R2:W-:Y:S04]  /*2baa0*/  STL [R1+0x11c0], R9 ;  /* 0x0011c00901007387 */ /* 0x0005e80000100800 */
[----:B------:R2:W-:Y:S01]  /*2bab0*/  STL [R1+0x11bc], R10 ;  /* 0x0011bc0a01007387 */ /* 0x0005e20000100800 */
[----:B-1----:R-:W-:Y:S01]  /*2bac0*/  MOV R6, R5 ;  /* 0x0000000500067202 */ /* 0x002fe20000000f00 */
[----:B------:R-:W-:-:S02]  /*2bad0*/  IMAD.MOV.U32 R7, RZ, RZ, R8 ;  /* 0x000000ffff077224 */ /* 0x000fc400078e0008 */
[----:B------:R2:W-:Y:S04]  /*2bae0*/  STL [R1+0x11e0], R5 ;  /* 0x0011e00501007387 */ /* 0x0005e80000100800 */
[----:B------:R2:W-:Y:S04]  /*2baf0*/  LDGSTS.E [R4+0x21f00], desc[UR28][R6.64], P0 ;  /* 0x21f0000006047fae */ /* 0x0005e800081a101c */
[----:B------:R2:W-:Y:S04]  /*2bb00*/  STL [R1+0x11dc], R8 ;  /* 0x0011dc0801007387 */ /* 0x0005e80000100800 */
[----:B------:R-:W0:Y:S01]  /*2bb10*/  LDGDEPBAR ;  /* 0x00000000000079af */ /* 0x000e220000000000 */
[----:B------:R-:W-:Y:S05]  /*2bb20*/  BRA.U UP0, `(.L_x_1) ;  /* 0xfffffe7900047547 */ /* 0x000fea000b83ffff */
.L_x_0:
[----:B------:R-:W1:Y:S01]  /*2bb30*/  S2R R0, SR_TID.X ;  /* 0x0000000000007919 */ /* 0x000e620000002100 */
[----:B------:R-:W-:-:S04]  /*2bb40*/  DEPBAR.LE SB0, 0x0 ;  /* 0x000080000000791a */ /* 0x000fc80000000000 */
[----:B--2---:R-:W2:Y:S01]  /*2bb50*/  S2R R7, SR_TID.X ;  /* 0x0000000000077919 */ /* 0x004ea20000002100 */
[----:B------:R-:W3:Y:S01]  /*2bb60*/  LDL.LU R12, [R1+0x250] ;  /* 0x00025000010c7983 */ /* 0x000ee20000300800 */
[----:B-----5:R-:W-:Y:S01]  /*2bb70*/  IMAD.MOV.U32 R10, RZ, RZ, R96 ;  /* 0x000000ffff0a7224 */ /* 0x020fe200078e0060 */
[----:B------:R-:W-:Y:S01]  /*2bb80*/  MOV R11, R98 ;  /* 0x00000062000b7202 */ /* 0x000fe20000000f00 */
[----:B------:R-:W-:Y:S01]  /*2bb90*/  IMAD.MOV.U32 R21, RZ, RZ, R47 ;  /* 0x000000ffff157224 */ /* 0x000fe200078e002f */
[----:B------:R-:W4:Y:S01]  /*2bba0*/  LDL.LU R4, [R1+0x5a0] ;  /* 0x0005a00001047983 */ /* 0x000f220000300800 */
[----:B------:R-:W-:Y:S01]  /*2bbb0*/  MOV R20, R45 ;  /* 0x0000002d00147202 */ /* 0x000fe20000000f00 */
[----:B------:R-:W-:Y:S01]  /*2bbc0*/  IMAD.MOV.U32 R23, RZ, RZ, R79 ;  /* 0x000000ffff177224 */ /* 0x000fe200078e004f */
[----:B------:R-:W-:Y:S01]  /*2bbd0*/  MOV R22, R77 ;  /* 0x0000004d00167202 */ /* 0x000fe20000000f00 */
[----:B------:R-:W4:Y:S01]  /*2bbe0*/  LDL.LU R5, [R1+0x5a8] ;  /* 0x0005a80001057983 */ /* 0x000f220000300800 */
[----:B------:R-:W-:Y:S01]  /*2bbf0*/  MOV R192, R168 ;  /* 0x000000a800c07202 */ /* 0x000fe20000000f00 */
[----:B------:R-:W-:Y:S01]  /*2bc00*/  IMAD.MOV.U32 R193, RZ, RZ, R170 ;  /* 0x000000ffffc17224 */ /* 0x000fe200078e00aa */
        /* <DEDUP_REMOVED lines=10> */
[----:B------:R-:W3:Y:S01]  /*2bcb0*/  LDCU UR38, c[0x0][0x3b4] ;  /* 0x00007680ff2677ac */ /* 0x000ee20008000800 */
[----:B------:R-:W3:Y:S01]  /*2bcc0*/  LDC R216, c[0x0][0x3b4] ;  /* 0x0000ed00ffd87b82 */ /* 0x000ee20000000800 */
[C---:B-1----:R-:W-:Y:S01]  /*2bcd0*/  IMAD.SHL.U32 R2, R0.reuse, 0x20, RZ ;  /* 0x0000002000027824 */ /* 0x042fe200078e00ff */
[C---:B------:R-:W-:Y:S01]  /*2bce0*/  SHF.L.U32 R3, R0.reuse, 0x4, RZ ;  /* 0x0000000400037819 */ /* 0x040fe200000006ff */
[----:B------:R-:W1:Y:S01]  /*2bcf0*/  LDCU.64 UR32, c[0x0][0x390] ;  /* 0x00007200ff2077ac */ /* 0x000e620008000a00 */
[----:B------:R-:W-:-:S02]  /*2bd00*/  LOP3.LUT R6, R0, 0x20, RZ, 0xc0, !PT ;  /* 0x0000002000067812 */ /* 0x000fc400078ec0ff */
[----:B------:R-:W-:Y:S01]  /*2bd10*/  LOP3.LUT R3, R3, 0xf0, RZ, 0xc0, !PT ;  /* 0x000000f003037812 */ /* 0x000fe200078ec0ff */
[----:B------:R-:W1:Y:S01]  /*2bd20*/  LDCU.64 UR34, c[0x0][0x390] ;  /* 0x00007200ff2277ac */ /* 0x000e620008000a00 */
[----:B------:R-:W-:Y:S02]  /*2bd30*/  LOP3.LUT R2, R2, 0x200, RZ, 0xc0, !PT ;  /* 0x0000020002027812 */ /* 0x000fe400078ec0ff */
[----:B--2---:R-:W-:Y:S01]  /*2bd40*/  LOP3.LUT R8, R7, 0x3f, RZ, 0xc0, !PT ;  /* 0x0000003f07087812 */ /* 0x004fe200078ec0ff */
[----:B------:R-:W2:Y:S01]  /*2bd50*/  LDCU.64 UR36, c[0x0][0x390] ;  /* 0x00007200ff2477ac */ /* 0x000ea20008000a00 */
[----:B------:R-:W-:Y:S01]  /*2bd60*/  IADD3 R0, PT, PT, R2, UR6, R3 ;  /* 0x0000000602007c10 */ /* 0x000fe2000fffe003 */
[----:B------:R-:W1:Y:S03]  /*2bd70*/  LDCU.64 UR40, c[0x0][0x390] ;  /* 0x00007200ff2877ac */ /* 0x000e660008000a00 */
[----:B------:R-:W-:Y:S01]  /*2bd80*/  LEA R0, R6, R0, 0x3 ;  /* 0x0000000006007211 */ /* 0x000fe200078e18ff */
[----:B------:R-:W-:Y:S01]  /*2bd90*/  BAR.SYNC.DEFER_BLOCKING 0x0 ;  /* 0x0000000000007b1d */ /* 0x000fe20000010000 */
[----:B------:R-:W-:Y:S01]  /*2bda0*/  LEA R252, R8, UR6, 0x4 ;  /* 0x0000000608fc7c11 */ /* 0x000fe2000f8e20ff */
[----:B------:R-:W-:Y:S01]  /*2bdb0*/  IMAD.MOV.U32 R79, RZ, RZ, R119 ;  /* 0x000000ffff4f7224 */ /* 0x000fe200078e0077 */
[----:B------:R-:W-:-:S02]  /*2bdc0*/  MOV R56, R57 ;  /* 0x0000003900387202 */ /* 0x000fc40000000f00 */
[----:B------:R-:W-:-:S03]  /*2bdd0*/  MOV R58, R89 ;  /* 0x00000059003a7202 */ /* 0x000fc60000000f00 */
[----:B------:R-:W1:Y:S01]  /*2bde0*/  LDC R2, c[0x0][0x3b4] ;  /* 0x0000ed00ff027b82 */ /* 0x000e620000000800 */
[----:B------:R-:W1:Y:S01]  /*2bdf0*/  LDCU.64 UR30, c[0x0][0x398] ;  /* 0x00007300ff1e77ac */ /* 0x000e620008000a00 */
[----:B------:R-:W4:Y:S01]  /*2be00*/  LDL.LU R6, [R1+0x520] ;  /* 0x0005200001067983 */ /* 0x000f220000300800 */
[----:B------:R-:W1:Y:S03]  /*2be10*/  LDCU UR42, c[0x0][0x3b8] ;  /* 0x00007700ff2a77ac */ /* 0x000e660008000800 */
[----:B------:R-:W4:Y:S02]  /*2be20*/  LDL.LU R7, [R1+0x528] ;  /* 0x0005280001077983 */ /* 0x000f240000300800 */
[----:B------:R-:W1:Y:S01]  /*2be30*/  LDC R3, c[0x0][0x3b4] ;  /* 0x0000ed00ff037b82 */ /* 0x000e620000000800 */
[----:B------:R-:W1:Y:S01]  /*2be40*/  LDCU.64 UR44, c[0x0][0x390] ;  /* 0x00007200ff2c77ac */ /* 0x000e620008000a00 */
[----:B------:R-:W2:Y:S01]  /*2be50*/  LDL.LU R8, [R1+0x620] ;  /* 0x0006200001087983 */ /* 0x000ea20000300800 */
[----:B------:R-:W1:Y:S03]  /*2be60*/  LDCU.64 UR46, c[0x0][0x390] ;  /* 0x00007200ff2e77ac */ /* 0x000e660008000a00 */
[----:B------:R-:W2:Y:S02]  /*2be70*/  LDL.LU R9, [R1+0x628] ;  /* 0x0006280001097983 */ /* 0x000ea40000300800 */
[----:B------:R-:W1:Y:S01]  /*2be80*/  LDC R150, c[0x0][0x3b4] ;  /* 0x0000ed00ff967b82 */ /* 0x000e620000000800 */
[----:B------:R-:W1:Y:S01]  /*2be90*/  LDCU.64 UR50, c[0x0][0x390] ;  /* 0x00007200ff3277ac */ /* 0x000e620008000a00 */
[----:B------:R-:W1:Y:S01]  /*2bea0*/  LDCU UR53, c[0x0][0x39c] ;  /* 0x00007380ff3577ac */ /* 0x000e620008000800 */
[----:B------:R-:W1:Y:S01]  /*2beb0*/  LDCU.64 UR48, c[0x0][0x398] ;  /* 0x00007300ff3077ac */ /* 0x000e620008000a00 */
[----:B------:R-:W1:Y:S01]  /*2bec0*/  LDCU UR52, c[0x0][0x3b8] ;  /* 0x00007700ff3477ac */ /* 0x000e620008000800 */
        /* <DEDUP_REMOVED lines=48> */
[----:B----4-:R4:W-:Y:S01]  /*2c1d0*/  STSM.16.M88.4 [R0], R4 ;  /* 0x0000000400007844 */ /* 0x0109e20000000200 */
[----:B------:R-:W-:Y:S06]  /*2c1e0*/  BAR.SYNC.DEFER_BLOCKING 0x0 ;  /* 0x0000000000007b1d */ /* 0x000fec0000010000 */
[----:B----4-:R-:W4:Y:S04]  /*2c1f0*/  LDL.LU R4, [R1+0x8b0] ;  /* 0x0008b00001047983 */ /* 0x010f280000300800 */
[----:B------:R-:W4:Y:S04]  /*2c200*/  LDL.LU R5, [R1+0x8b8] ;  /* 0x0008b80001057983 */ /* 0x000f280000300800 */
[----:B------:R-:W1:Y:S01]  /*2c210*/  LDS.128 R16, [R252] ;  /* 0x00000000fc107984 */ /* 0x000e620000000c00 */
[----:B------:R-:W-:Y:S06]  /*2c220*/  BAR.SYNC.DEFER_BLOCKING 0x0 ;  /* 0x0000000000007b1d */ /* 0x000fec0000010000 */
[----:B-1----:R-:W-:Y:S04]  /*2c230*/  STL.64 [R1+0x150], R16 ;  /* 0x0001501001007387 */ /* 0x002fe80000100a00 */
[----:B------:R-:W-:Y:S04]  /*2c240*/  STL.64 [R1+0x158], R18 ;  /* 0x0001581201007387 */ /* 0x000fe80000100a00 */
[----:B------:R-:W4:Y:S04]  /*2c250*/  LDL.LU R6, [R1+0x740] ;  /* 0x0007400001067983 */ /* 0x000f280000300800 */
[----:B------:R-:W4:Y:S04]  /*2c260*/  LDL.LU R7, [R1+0x748] ;  /* 0x0007480001077983 */ /* 0x000f280000300800 */
[----:B--2---:R-:W-:Y:S01]  /*2c270*/  STSM.16.M88.4 [R0], R8 ;  /* 0x0000000800007844 */ /* 0x004fe20000000200 */
[----:B------:R-:W-:Y:S06]  /*2c280*/  BAR.SYNC.DEFER_BLOCKING 0x0 ;  /* 0x0000000000007b1d */ /* 0x000fec0000010000 */
[----:B------:R-:W1:Y:S02]  /*2c290*/  LDS.128 R16, [R252] ;  /* 0x00000000fc107984 */ /* 0x000e640000000c00 */
[----:B------:R-:W-:Y:S06]  /*2c2a0*/  BAR.SYNC.DEFER_BLOCKING 0x0 ;  /* 0x0000000000007b1d */ /* 0x000fec0000010000 */
[----:B-1----:R-:W-:Y:S04]  /*2c2b0*/  STL.64 [R1+0x180], R16 ;  /* 0x0001801001007387 */ /* 0x002fe80000100a00 */
[----:B------:R-:W-:Y:S04]  /*2c2c0*/  STL.64 [R1+0x188], R18 ;  /* 0x0001881201007387 */ /* 0x000fe80000100a00 */
[----:B----4-:R1:W-:Y:S01]  /*2c2d0*/  STSM.16.M88.4 [R0], R4 ;  /* 0x0000000400007844 */ /* 0x0103e20000000200 */
[----:B------:R-:W-:Y:S06]  /*2c2e0*/  BAR.SYNC.DEFER_BLOCKING 0x0 ;  /* 0x0000000000007b1d */ /* 0x000fec0000010000 */
[----:B-1----:R-:W2:Y:S04]  /*2c2f0*/  LDL.LU R4, [R1+0x840] ;  /* 0x0008400001047983 */ /* 0x002ea80000300800 */
[----:B------:R-:W2:Y:S04]  /*2c300*/  LDL.LU R5, [R1+0x848] ;  /* 0x0008480001057983 */ /* 0x000ea80000300800 */
[----:B------:R-:W1:Y:S04]  /*2c310*/  LDS.128 R16, [R252] ;  /* 0x00000000fc107984 */ /* 0x000e680000000c00 */
[----:B-1----:R-:W-:Y:S04]  /*2c320*/  STL.64 [R1+0x140], R16 ;  /* 0x0001401001007387 */ /* 0x002fe80000100a00 */
[----:B------:R-:W-:Y:S04]  /*2c330*/  STL.64 [R1+0x148], R18 ;  /* 0x0001481201007387 */ /* 0x000fe80000100a00 */
[----:B------:R-:W2:Y:S04]  /*2c340*/  LDL.LU R6, [R1+0x6d0] ;  /* 0x0006d00001067983 */ /* 0x000ea80000300800 */
[----:B------:R-:W2:Y:S01]  /*2c350*/  LDL.LU R7, [R1+0x6d8] ;  /* 0x0006d80001077983 */ /* 0x000ea20000300800 */
[----:B------:R-:W-:Y:S01]  /*2c360*/  BAR.SYNC.DEFER_BLOCKING 0x0 ;  /* 0x0000000000007b1d */ /* 0x000fe20000010000 */
[----:B------:R-:W-:Y:S01]  /*2c370*/  IMAD.MOV.U32 R8, RZ, RZ, R180 ;  /* 0x000000ffff087224 */ /* 0x000fe200078e00b4 */
[----:B------:R-:W-:Y:S01]  /*2c380*/  MOV R9, R182 ;  /* 0x000000b600097202 */ /* 0x000fe20000000f00 */
[----:B------:R-:W-:Y:S01]  /*2c390*/  IMAD.MOV.U32 R10, RZ, RZ, R164 ;  /* 0x000000ffff0a7224 */ /* 0x000fe200078e00a4 */
[----:B------:R-:W-:-:S05]  /*2c3a0*/  MOV R11, R166 ;  /* 0x000000a6000b7202 */ /* 0x000fca0000000f00 */
[----:B------:R-:W-:Y:S01]  /*2c3b0*/  STSM.16.M88.4 [R0], R8 ;  /* 0x0000000800007844 */ /* 0x000fe20000000200 */
[----:B------:R-:W-:Y:S06]  /*2c3c0*/  BAR.SYNC.DEFER_BLOCKING 0x0 ;  /* 0x0000000000007b1d */ /* 0x000fec0000010000 */
[----:B------:R-:W1:Y:S02]  /*2c3d0*/  LDS.128 R16, [R252] ;  /* 0x00000000fc107984 */ /* 0x000e640000000c00 */
[----:B------:R-:W-:Y:S06]  /*2c3e0*/  BAR.SYNC.DEFER_BLOCKING 0x0 ;  /* 0x0000000000007b1d */ /* 0x000fec0000010000 */
[----:B-1----:R-:W-:Y:S04]  /*2c3f0*/  STL.64 [R1+0x170], R16 ;  /* 0x0001701001007387 */ /* 0x002fe80000100a00 */
[----:B------:R-:W-:Y:S04]  /*2c400*/  STL.64 [R1+0x178], R18 ;  /* 0x0001781201007387 */ /* 0x000fe80000100a00 */
[----:B--2---:R1:W-:Y:S01]  /*2c410*/  STSM.16.M88.4 [R0], R4 ;  /* 0x0000000400007844 */ /* 0x0043e20000000200 */
        /* <DEDUP_REMOVED lines=13> */
[----:B------:R3:W-:Y:S01]  /*2c4f0*/  STSM.16.M88.4 [R0], R8 ;  /* 0x0000000800007844 */ /* 0x0007e20000000200 */
[----:B------:R-:W-:Y:S06]  /*2c500*/  BAR.SYNC.DEFER_BLOCKING 0x0 ;  /* 0x0000000000007b1d */ /* 0x000fec0000010000 */
[----:B------:R-:W1:Y:S02]  /*2c510*/  LDS.128 R16, [R252] ;  /* 0x00000000fc107984 */ /* 0x000e640000000c00 */
[----:B------:R-:W-:Y:S01]  /*2c520*/  BAR.SYNC.DEFER_BLOCKING 0x0 ;  /* 0x0000000000007b1d */ /* 0x000fe20000010000 */
[----:B---3--:R-:W-:-:S05]  /*2c530*/  IMAD.MOV.U32 R10, RZ, RZ, R12 ;  /* 0x000000ffff0a7224 */ /* 0x008fca00078e000c */
[----:B-1----:R-:W-:Y:S04]  /*2c540*/  STL.64 [R1+0x160], R16 ;  /* 0x0001601001007387 */ /* 0x002fe80000100a00 */
[----:B------:R-:W-:Y:S04]  /*2c550*/  STL.64 [R1+0x168], R18 ;  /* 0x0001681201007387 */ /* 0x000fe80000100a00 */
[----:B------:R-:W3:Y:S04]  /*2c560*/  LDL.LU R11, [R1+0x258] ;  /* 0x00025800010b7983 */ /* 0x000ee80000300800 */
        /* <DEDUP_REMOVED lines=11> */
[----:B------:R-:W-:-:S05]  /*2c620*/  MOV R9, R234 ;  /* 0x000000ea00097202 */ /* 0x000fca0000000f00 */
[----:B---3--:R1:W-:Y:S01]  /*2c630*/  STSM.16.M88.4 [R0], R8 ;  /* 0x0000000800007844 */ /* 0x0083e20000000200 */
[----:B------:R-:W-:Y:S06]  /*2c640*/  BAR.SYNC.DEFER_BLOCKING 0x0 ;  /* 0x0000000000007b1d */ /* 0x000fec0000010000 */
[----:B-1----:R-:W3:Y:S04]  /*2c650*/  LDL.LU R8, [R1+0x624] ;  /* 0x0006240001087983 */ /* 0x002ee80000300800 */
[----:B------:R-:W3:Y:S04]  /*2c660*/  LDL.LU R9, [R1+0x62c] ;  /* 0x00062c0001097983 */ /* 0x000ee80000300800 */
[----:B------:R-:W1:Y:S01]  /*2c670*/  LDS.128 R12, [R252] ;  /* 0x00000000fc0c7984 */ /* 0x000e620000000c00 */
        /* <DEDUP_REMOVED lines=13> */
[----:B------:R-:W-:Y:S01]  /*2c750*/  MOV R10, R97 ;  /* 0x00000061000a7202 */ /* 0x000fe20000000f00 */
[----:B------:R-:W-:-:S05]  /*2c760*/  IMAD.MOV.U32 R11, RZ, RZ, R99 ;  /* 0x000000ffff0b7224 */ /* 0x000fca00078e0063 */
[----:B---3--:R-:W-:Y:S01]  /*2c770*/  STSM.16.M88.4 [R0], R8 ;  /* 0x0000000800007844 */ /* 0x008fe20000000200 */
        /* <DEDUP_REMOVED lines=16> */
[----:B------:R-:W-:Y:S01]  /*2c880*/  IMAD.MOV.U32 R9, RZ, RZ, R183 ;  /* 0x000000ffff097224 */ /* 0x000fe200078e00b7 */
[----:B------:R-:W-:Y:S01]  /*2c890*/  MOV R10, R165 ;  /* 0x000000a5000a7202 */ /* 0x000fe20000000f00 */
[----:B------:R-:W-:-:S05]  /*2c8a0*/  IMAD.MOV.U32 R11, RZ, RZ, R167 ;  /* 0x000000ffff0b7224 */ /* 0x000fca00078e00a7 */
        /* <DEDUP_REMOVED lines=11> */
[----:B-1----:R-:W-:Y:S04]  /*2c960*/  STL.64 [R1], R12 ;  /* 0x0000000c01007387 */ /* 0x002fe80000100a00 */
        /* <DEDUP_REMOVED lines=12> */
[----:B-1----:R-:W-:Y:S04]  /*2ca30*/  STL [R1+0x1208], R248 ;  /* 0x001208f801007387 */ /* 0x002fe80000100800 */
[----:B------:R-:W-:Y:S04]  /*2ca40*/  STL [R1+0x1204], R249 ;  /* 0x001204f901007387 */ /* 0x000fe80000100800 */
[----:B------:R-:W-:Y:S04]  /*2ca50*/  STL [R1+0x1200], R250 ;  /* 0x001200fa01007387 */ /* 0x000fe80000100800 */
[----:B------:R-:W-:Y:S04]  /*2ca60*/  STL [R1+0x11fc], R251 ;  /* 0x0011fcfb01007387 */ /* 0x000fe80000100800 */
[----:B------:R-:W3:Y:S04]  /*2ca70*/  LDL.LU R10, [R1+0x254] ;  /* 0x00025400010a7983 */ /* 0x000ee80000300800 */
[----:B------:R-:W3:Y:S04]  /*2ca80*/  LDL.LU R11, [R1+0x25c] ;  /* 0x00025c00010b7983 */ /* 0x000ee80000300800 */
[----:B--2---:R1:W-:Y:S01]  /*2ca90*/  STSM.16.M88.4 [R0], R4 ;  /* 0x0000000400007844 */ /* 0x0043e20000000200 */
[----:B------:R-:W-:Y:S06]  /*2caa0*/  BAR.SYNC.DEFER_BLOCKING 0x0 ;  /* 0x0000000000007b1d */ /* 0x000fec0000010000 */
[----:B-1----:R-:W2:Y:S04]  /*2cab0*/  LDL.LU R4, [R1+0x590] ;  /* 0x0005900001047983 */ /* 0x002ea80000300800 */
[----:B------:R-:W2:Y:S04]  /*2cac0*/  LDL.LU R5, [R1+0x598] ;  /* 0x0005980001057983 */ /* 0x000ea80000300800 */
[----:B------:R-:W2:Y:S04]  /*2cad0*/  LDL.LU R6, [R1+0x510] ;  /* 0x0005100001067983 */ /* 0x000ea80000300800 */
[----:B------:R-:W2:Y:S04]  /*2cae0*/  LDL.LU R7, [R1+0x518] ;  /* 0x0005180001077983 */ /* 0x000ea80000300800 */
[----:B------:R-:W-:Y:S01]  /*2caf0*/  LDS.128 R240, [R252] ;  /* 0x00000000fcf07984 */ /* 0x000fe20000000c00 */
[----:B------:R-:W-:Y:S01]  /*2cb00*/  MOV R8, R233 ;  /* 0x000000e900087202 */ /* 0x000fe20000000f00 */
[----:B------:R-:W-:Y:S01]  /*2cb10*/  IMAD.MOV.U32 R9, RZ, RZ, R235 ;  /* 0x000000ffff097224 */ /* 0x000fe200078e00eb */
[----:B------:R-:W-:Y:S06]  /*2cb20*/  BAR.SYNC.DEFER_BLOCKING 0x0 ;  /* 0x0000000000007b1d */ /* 0x000fec0000010000 */
[----:B---3--:R1:W-:Y:S02]  /*2cb30*/  STSM.16.M88.4 [R0], R8 ;  /* 0x0000000800007844 */ /* 0x0083e40000000200 */
[----:B------:R-:W-:Y:S06]  /*2cb40*/  BAR.SYNC.DEFER_BLOCKING 0x0 ;  /* 0x0000000000007b1d */ /* 0x000fec0000010000 */
[----:B-1----:R-:W3:Y:S04]  /*2cb50*/  LDL.LU R8, [R1+0x610] ;  /* 0x0006100001087983 */ /* 0x002ee80000300800 */
[----:B------:R-:W3:Y:S04]  /*2cb60*/  LDL.LU R9, [R1+0x618] ;  /* 0x0006180001097983 */ /* 0x000ee80000300800 */
[----:B------:R-:W-:Y:S01]  /*2cb70*/  LDS.128 R232, [R252] ;  /* 0x00000000fce87984 */ /* 0x000fe20000000c00 */
[----:B------:R-:W-:Y:S06]  /*2cb80*/  BAR.SYNC.DEFER_BLOCKING 0x0 ;  /* 0x0000000000007b1d */ /* 0x000fec0000010000 */
[----:B--2---:R1:W-:Y:S02]  /*2cb90*/  STSM.16.M88.4 [R0], R4 ;  /* 0x0000000400007844 */ /* 0x0043e40000000200 */
        /* <DEDUP_REMOVED lines=30> */
[----:B------:R-:W-:Y:S01]  /*2cd80*/  IMAD.MOV.U32 R11, RZ, RZ, R162 ;  /* 0x000000ffff0b7224 */ /* 0x000fe200078e00a2 */
[----:B------:R-:W-:Y:S01]  /*2cd90*/  MOV R100, R177 ;  /* 0x000000b100647202 */ /* 0x000fe20000000f00 */
[----:B------:R-:W-:Y:S01]  /*2cda0*/  IMAD.MOV.U32 R167, RZ, RZ, R123 ;  /* 0x000000ffffa77224 */ /* 0x000fe200078e007b */
[----:B------:R-:W-:-:S02]  /*2cdb0*/  MOV R102, R141 ;  /* 0x0000008d00667202 */ /* 0x000fc40000000f00 */
[----:B------:R-:W-:Y:S01]  /*2cdc0*/  MOV R166, R121 ;  /* 0x0000007900a67202 */ /* 0x000fe20000000f00 */
[----:B------:R-:W-:Y:S01]  /*2cdd0*/  IMAD.MOV.U32 R183, RZ, RZ, R211 ;  /* 0x000000ffffb77224 */ /* 0x000fe200078e00d3 */
[----:B------:R-:W-:Y:S01]  /*2cde0*/  MOV R182, R209 ;  /* 0x000000d100b67202 */ /* 0x000fe20000000f00 */
[----:B------:R-:W-:Y:S01]  /*2cdf0*/  IMAD.MOV.U32 R57, RZ, RZ, R59 ;  /* 0x000000ffff397224 */ /* 0x000fe200078e003b */
[----:B------:R-:W1:Y:S01]  /*2ce00*/  LDC R228, c[0x0][0x3b4] ;  /* 0x0000ed00ffe47b82 */ /* 0x000e620000000800 */
[----:B------:R-:W-:Y:S07]  /*2ce10*/  STSM.16.M88.4 [R0], R8 ;  /* 0x0000000800007844 */ /* 0x000fee0000000200 */
[----:B------:R-:W-:Y:S06]  /*2ce20*/  BAR.SYNC.DEFER_BLOCKING 0x0 ;  /* 0x0000000000007b1d */ /* 0x000fec0000010000 */
[----:B------:R-:W3:Y:S02]  /*2ce30*/  LDS.128 R12, [R252] ;  /* 0x00000000fc0c7984 */ /* 0x000ee40000000c00 */
[----:B------:R-:W-:Y:S06]  /*2ce40*/  BAR.SYNC.DEFER_BLOCKING 0x0 ;  /* 0x0000000000007b1d */ /* 0x000fec0000010000 */
[----:B---3--:R-:W-:Y:S04]  /*2ce50*/  STL.64 [R1+0x2d0], R12 ;  /* 0x0002d00c01007387 */ /* 0x008fe80000100a00 */
[----:B------:R-:W-:Y:S04]  /*2ce60*/  STL.64 [R1+0x2d8], R14 ;  /* 0x0002d80e01007387 */ /* 0x000fe80000100a00 */
[----:B--2---:R2:W-:Y:S01]  /*2ce70*/  STSM.16.M88.4 [R0], R4 ;  /* 0x0000000400007844 */ /* 0x0045e20000000200 */
[----:B------:R-:W-:Y:S06]  /*2ce80*/  BAR.SYNC.DEFER_BLOCKING 0x0 ;  /* 0x0000000000007b1d */ /* 0x000fec0000010000 */
[----:B--2---:R-:W2:Y:S04]  /*2ce90*/  LDL.LU R4, [R1+0x7f0] ;  /* 0x0007f00001047983 */ /* 0x004ea80000300800 */
[----:B------:R-:W2:Y:S04]  /*2cea0*/  LDL.LU R5, [R1+0x7f8] ;  /* 0x0007f80001057983 */ /* 0x000ea80000300800 */
[----:B------:R-:W3:Y:S04]  /*2ceb0*/  LDS.128 R12, [R252] ;  /* 0x00000000fc0c7984 */ /* 0x000ee80000000c00 */
[----:B---3--:R-:W-:Y:S04]  /*2cec0*/  STL.64 [R1+0x280], R12 ;  /* 0x0002800c01007387 */ /* 0x008fe80000100a00 */
        /* <DEDUP_REMOVED lines=10> */
[----:B------:R-:W3:Y:S02]  /*2cf70*/  LDS.128 R12, [R252] ;  /* 0x00000000fc0c7984 */ /* 0x000ee40000000c00 */
[----:B------:R-:W-:Y:S06]  /*2cf80*/  BAR.SYNC.DEFER_BLOCKING 0x0 ;  /* 0x0000000000007b1d */ /* 0x000fec0000010000 */
[----:B---3--:R-:W-:Y:S04]  /*2cf90*/  STL.64 [R1+0x2b0], R12 ;  /* 0x0002b00c01007387 */ /* 0x008fe80000100a00 */
[----:B------:R-:W-:Y:S04]  /*2cfa0*/  STL.64 [R1+0x2b8], R14 ;  /* 0x0002b80e01007387 */ /* 0x000fe80000100a00 */
[----:B------:R-:W3:Y:S04]  /*2cfb0*/  LDL.LU R10, [R1+0x230] ;  /* 0x00023000010a7983 */ /* 0x000ee80000300800 */
[----:B------:R-:W3:Y:S04]  /*2cfc0*/  LDL.LU R11, [R1+0x238] ;  /* 0x00023800010b7983 */ /* 0x000ee80000300800 */
[----:B--2---:R2:W-:Y:S01]  /*2cfd0*/  STSM.16.M88.4 [R0], R4 ;  /* 0x0000000400007844 */ /* 0x0045e20000000200 */
[----:B------:R-:W-:Y:S06]  /*2cfe0*/  BAR.SYNC.DEFER_BLOCKING 0x0 ;  /* 0x0000000000007b1d */ /* 0x000fec0000010000 */
[----:B--2---:R-:W2:Y:S04]  /*2cff0*/  LDL.LU R4, [R1+0x594] ;  /* 0x0005940001047983 */ /* 0x004ea80000300800 */
[----:B------:R-:W2:Y:S04]  /*2d000*/  LDL.LU R5, [R1+0x59c] ;  /* 0x00059c0001057983 */ /* 0x000ea80000300800 */
[----:B------:R-:W4:Y:S04]  /*2d010*/  LDS.128 R12, [R252] ;  /* 0x00000000fc0c7984 */ /* 0x000f280000000c00 */
[----:B----4-:R-:W-:Y:S04]  /*2d020*/  STL.64 [R1+0x250], R12 ;  /* 0x0002500c01007387 */ /* 0x010fe80000100a00 */
[----:B------:R-:W-:Y:S04]  /*2d030*/  STL.64 [R1+0x258], R14 ;  /* 0x0002580e01007387 */ /* 0x000fe80000100a00 */
[----:B------:R-:W2:Y:S04]  /*2d040*/  LDL.LU R6, [R1+0x514] ;  /* 0x0005140001067983 */ /* 0x000ea80000300800 */
[----:B------:R-:W2:Y:S01]  /*2d050*/  LDL.LU R7, [R1+0x51c] ;  /* 0x00051c0001077983 */ /* 0x000ea20000300800 */
[----:B------:R-:W-:Y:S01]  /*2d060*/  BAR.SYNC.DEFER_BLOCKING 0x0 ;  /* 0x0000000000007b1d */ /* 0x000fe20000010000 */
[----:B------:R-:W-:Y:S01]  /*2d070*/  MOV R8, R244 ;  /* 0x000000f400087202 */ /* 0x000fe20000000f00 */
[----:B------:R-:W-:-:S05]  /*2d080*/  IMAD.MOV.U32 R9, RZ, RZ, R246 ;  /* 0x000000ffff097224 */ /* 0x000fca00078e00f6 */
[----:B---3--:R3:W-:Y:S01]  /*2d090*/  STSM.16.M88.4 [R0], R8 ;  /* 0x0000000800007844 */ /* 0x0087e20000000200 */
[----:B------:R-:W-:Y:S06]  /*2d0a0*/  BAR.SYNC.DEFER_BLOCKING 0x0 ;  /* 0x0000000000007b1d */ /* 0x000fec0000010000 */
[----:B---3--:R-:W3:Y:S04]  /*2d0b0*/  LDL.LU R8, [R1+0x614] ;  /* 0x0006140001087983 */ /* 0x008ee80000300800 */
[----:B------:R-:W3:Y:S04]  /*2d0c0*/  LDL.LU R9, [R1+0x61c] ;  /* 0x00061c0001097983 */ /* 0x000ee80000300800 */
[----:B------:R-:W4:Y:S01]  /*2d0d0*/  LDS.128 R12, [R252] ;  /* 0x00000000fc0c7984 */ /* 0x000f220000000c00 */
[----:B------:R-:W-:Y:S06]  /*2d0e0*/  BAR.SYNC.DEFER_BLOCKING 0x0 ;  /* 0x0000000000007b1d */ /* 0x000fec0000010000 */
[----:B----4-:R-:W-:Y:S04]  /*2d0f0*/  STL.64 [R1+0x240], R12 ;  /* 0x0002400c01007387 */ /* 0x010fe80000100a00 */
[----:B------:R-:W-:Y:S04]  /*2d100*/  STL.64 [R1+0x248], R14 ;  /* 0x0002480e01007387 */ /* 0x000fe80000100a00 */
        /* <DEDUP_REMOVED lines=31> */
[----:B------:R-:W-:-:S02]  /*2d300*/  IMAD.MOV.U32 R11, RZ, RZ, R163 ;  /* 0x000000ffff0b7224 */ /* 0x000fc400078e00a3 */
[----:B------:R-:W-:Y:S02]  /*2d310*/  IMAD.MOV.U32 R101, RZ, RZ, R179 ;  /* 0x000000ffff657224 */ /* 0x000fe400078e00b3 */
[----:B------:R-:W3:Y:S01]  /*2d320*/  LDC R229, c[0x0][0x3b4] ;  /* 0x0000ed00ffe57b82 */ /* 0x000ee20000000800 */
[----:B------:R-:W-:Y:S07]  /*2d330*/  STSM.16.M88.4 [R0], R8 ;  /* 0x0000000800007844 */ /* 0x000fee0000000200 */
[----:B------:R-:W-:Y:S06]  /*2d340*/  BAR.SYNC.DEFER_BLOCKING 0x0 ;  /* 0x0000000000007b1d */ /* 0x000fec0000010000 */
[----:B------:R-:W4:Y:S02]  /*2d350*/  LDS.128 R12, [R252] ;  /* 0x00000000fc0c7984 */ /* 0x000f240000000c00 */
        /* <DEDUP_REMOVED lines=19> */
[----:B------:R-:W4:Y:S02]  /*2d490*/  LDS.128 R12, [R252] ;  /* 0x00000000fc0c7984 */ /* 0x000f240000000c00 */
[----:B------:R-:W-:Y:S06]  /*2d4a0*/  BAR.SYNC.DEFER_BLOCKING 0x0 ;  /* 0x0000000000007b1d */ /* 0x000fec0000010000 */
[----:B----4-:R-:W-:Y:S04]  /*2d4b0*/  STL.64 [R1+0x190], R12 ;  /* 0x0001900c01007387 */ /* 0x010fe80000100a00 */
[----:B------:R-:W-:Y:S04]  /*2d4c0*/  STL.64 [R1+0x198], R14 ;  /* 0x0001980e01007387 */ /* 0x000fe80000100a00 */
[----:B------:R-:W4:Y:S04]  /*2d4d0*/  LDL.LU R10, [R1+0x234] ;  /* 0x00023400010a7983 */ /* 0x000f280000300800 */
[----:B------:R-:W4:Y:S04]  /*2d4e0*/  LDL.LU R11, [R1+0x23c] ;  /* 0x00023c00010b7983 */ /* 0x000f280000300800 */
[----:B--2---:R2:W-:Y:S01]  /*2d4f0*/  STSM.16.M88.4 [R0], R4 ;  /* 0x0000000400007844 */ /* 0x0045e20000000200 */
[----:B------:R-:W-:Y:S06]  /*2d500*/  BAR.SYNC.DEFER_BLOCKING 0x0 ;  /* 0x0000000000007b1d */ /* 0x000fec0000010000 */
[----:B--2---:R-:W2:Y:S04]  /*2d510*/  LDL.LU R4, [R1+0x580] ;  /* 0x0005800001047983 */ /* 0x004ea80000300800 */
        /* <DEDUP_REMOVED lines=9> */
[----:B----4-:R1:W-:Y:S01]  /*2d5b0*/  STSM.16.M88.4 [R0], R8 ;  /* 0x0000000800007844 */ /* 0x0103e20000000200 */
[----:B------:R-:W-:Y:S06]  /*2d5c0*/  BAR.SYNC.DEFER_BLOCKING 0x0 ;  /* 0x0000000000007b1d */ /* 0x000fec0000010000 */
[----:B-1----:R-:W4:Y:S04]  /*2d5d0*/  LDL.LU R8, [R1+0x600] ;  /* 0x0006000001087983 */ /* 0x002f280000300800 */
[----:B------:R-:W4:Y:S04]  /*2d5e0*/  LDL.LU R9, [R1+0x608] ;  /* 0x0006080001097983 */ /* 0x000f280000300800 */
        /* <DEDUP_REMOVED lines=14> */
[----:B----4-:R-:W-:Y:S01]  /*2d6d0*/  STSM.16.M88.4 [R0], R8 ;  /* 0x0000000800007844 */ /* 0x010fe20000000200 */
        /* <DEDUP_REMOVED lines=39> */
[----:B------:R1:W-:Y:S01]  /*2d950*/  STSM.16.M88.4 [R0], R8 ;  /* 0x0000000800007844 */ /* 0x0003e20000000200 */
[----:B------:R-:W-:Y:S06]  /*2d960*/  BAR.SYNC.DEFER_BLOCKING 0x0 ;  /* 0x0000000000007b1d */ /* 0x000fec0000010000 */
[----:B-1----:R-:W4:Y:S04]  /*2d970*/  LDL.LU R8, [R1+0x10] ;  /* 0x0000100001087983 */ /* 0x002f280000300800 */
[----:B------:R-:W4:Y:S04]  /*2d980*/  LDL.LU R9, [R1+0x18] ;  /* 0x0000180001097983 */ /* 0x000f280000300800 */
[----:B------:R-:W1:Y:S01]  /*2d990*/  LDS.128 R12, [R252] ;  /* 0x00000000fc0c7984 */ /* 0x000e620000000c00 */
[----:B------:R-:W-:Y:S06]  /*2d9a0*/  BAR.SYNC.DEFER_BLOCKING 0x0 ;  /* 0x0000000000007b1d */ /* 0x000fec0000010000 */
[----:B-1----:R-:W-:Y:S04]  /*2d9b0*/  STL.64 [R1+0x390], R12 ;  /* 0x0003900c01007387 */ /* 0x002fe80000100a00 */
[----:B------:R-:W-:Y:S04]  /*2d9c0*/  STL.64 [R1+0x398], R14 ;  /* 0x0003980e01007387 */ /* 0x000fe80000100a00 */
[----:B------:R-:W4:Y:S04]  /*2d9d0*/  LDL.LU R10, [R1+0x220] ;  /* 0x00022000010a7983 */ /* 0x000f280000300800 */
[----:B------:R-:W4:Y:S04]  /*2d9e0*/  LDL.LU R11, [R1+0x228] ;  /* 0x00022800010b7983 */ /* 0x000f280000300800 */
[----:B--2---:R1:W-:Y:S01]  /*2d9f0*/  STSM.16.M88.4 [R0], R4 ;  /* 0x0000000400007844 */ /* 0x0043e20000000200 */
[----:B------:R-:W-:Y:S06]  /*2da00*/  BAR.SYNC.DEFER_BLOCKING 0x0 ;  /* 0x0000000000007b1d */ /* 0x000fec0000010000 */
[----:B-1----:R-:W2:Y:S04]  /*2da10*/  LDL.LU R4, [R1+0x584] ;  /* 0x0005840001047983 */ /* 0x002ea80000300800 */
[----:B------:R-:W2:Y:S04]  /*2da20*/  LDL.LU R5, [R1+0x58c] ;  /* 0x00058c0001057983 */ /* 0x000ea80000300800 */
[----:B------:R-:W1:Y:S01]  /*2da30*/  LDS.128 R12, [R252] ;  /* 0x00000000fc0c7984 */ /* 0x000e620000000c00 */
[----:B------:R-:W-:Y:S06]  /*2da40*/  BAR.SYNC.DEFER_BLOCKING 0x0 ;  /* 0x0000000000007b1d */ /* 0x000fec0000010000 */
[----:B-1----:R-:W-:Y:S04]  /*2da50*/  STL.64 [R1+0x350], R12 ;  /* 0x0003500c01007387 */ /* 0x002fe80000100a00 */
[----:B------:R-:W-:Y:S04]  /*2da60*/  STL.64 [R1+0x358], R14 ;  /* 0x0003580e01007387 */ /* 0x000fe80000100a00 */
[----:B------:R-:W2:Y:S04]  /*2da70*/  LDL.LU R6, [R1+0x504] ;  /* 0x0005040001067983 */ /* 0x000ea80000300800 */
[----:B------:R-:W2:Y:S04]  /*2da80*/  LDL.LU R7, [R1+0x50c] ;  /* 0x00050c0001077983 */ /* 0x000ea80000300800 */
[----:B----4-:R1:W-:Y:S01]  /*2da90*/  STSM.16.M88.4 [R0], R8 ;  /* 0x0000000800007844 */ /* 0x0103e20000000200 */
[----:B------:R-:W-:Y:S06]  /*2daa0*/  BAR.SYNC.DEFER_BLOCKING 0x0 ;  /* 0x0000000000007b1d */ /* 0x000fec0000010000 */
[----:B-1----:R-:W4:Y:S04]  /*2dab0*/  LDL.LU R8, [R1+0x604] ;  /* 0x0006040001087983 */ /* 0x002f280000300800 */
[----:B------:R-:W4:Y:S04]  /*2dac0*/  LDL.LU R9, [R1+0x60c] ;  /* 0x00060c0001097983 */ /* 0x000f280000300800 */
        /* <DEDUP_REMOVED lines=287> */
[----:B-1----:R1:W-:Y:S04]  /*2ecc0*/  STL.64 [R1+0x4d0], R12 ;  /* 0x0004d00c01007387 */ /* 0x0023e80000100a00 */
        /* <DEDUP_REMOVED lines=8> */
[----:B-1----:R-:W4:Y:S04]  /*2ed50*/  LDL.LU R12, [R1+0x270] ;  /* 0x00027000010c7983 */ /* 0x002f280000300800 */
[----:B------:R-:W4:Y:S04]  /*2ed60*/  LDL.LU R13, [R1+0x278] ;  /* 0x00027800010d7983 */ /* 0x000f280000300800 */
[----:B------:R-:W-:Y:S01]  /*2ed70*/  STSM.16.M88.4 [R0], R8 ;  /* 0x0000000800007844 */ /* 0x000fe20000000200 */
[----:B------:R-:W-:Y:S06]  /*2ed80*/  BAR.SYNC.DEFER_BLOCKING 0x0 ;  /* 0x0000000000007b1d */ /* 0x000fec0000010000 */
[----:B------:R-:W1:Y:S02]  /*2ed90*/  LDS.128 R8, [R252] ;  /* 0x00000000fc087984 */ /* 0x000e640000000c00 */
[----:B------:R-:W-:Y:S06]  /*2eda0*/  BAR.SYNC.DEFER_BLOCKING 0x0 ;  /* 0x0000000000007b1d */ /* 0x000fec0000010000 */
[----:B-1----:R1:W-:Y:S04]  /*2edb0*/  STL.64 [R1+0x4c0], R8 ;  /* 0x0004c00801007387 */ /* 0x0023e80000100a00 */
[----:B------:R-:W-:Y:S04]  /*2edc0*/  STL.64 [R1+0x4c8], R10 ;  /* 0x0004c80a01007387 */ /* 0x000fe80000100a00 */
[----:B------:R-:W4:Y:S04]  /*2edd0*/  LDL.LU R14, [R1+0x1d0] ;  /* 0x0001d000010e7983 */ /* 0x000f280000300800 */
[----:B------:R-:W4:Y:S04]  /*2ede0*/  LDL.LU R15, [R1+0x1d8] ;  /* 0x0001d800010f7983 */ /* 0x000f280000300800 */
[----:B-1----:R-:W3:Y:S04]  /*2edf0*/  LDL.LU R8, [R1+0x564] ;  /* 0x0005640001087983 */ /* 0x002ee80000300800 */
[----:B------:R-:W3:Y:S04]  /*2ee00*/  LDL.LU R9, [R1+0x56c] ;  /* 0x00056c0001097983 */ /* 0x000ee80000300800 */
[----:B--2---:R-:W-:Y:S01]  /*2ee10*/  STSM.16.M88.4 [R0], R4 ;  /* 0x0000000400007844 */ /* 0x004fe20000000200 */
[----:B------:R-:W-:Y:S06]  /*2ee20*/  BAR.SYNC.DEFER_BLOCKING 0x0 ;  /* 0x0000000000007b1d */ /* 0x000fec0000010000 */
[----:B------:R-:W1:Y:S02]  /*2ee30*/  LDS.128 R4, [R252] ;  /* 0x00000000fc047984 */ /* 0x000e640000000c00 */
[----:B------:R-:W-:Y:S06]  /*2ee40*/  BAR.SYNC.DEFER_BLOCKING 0x0 ;  /* 0x0000000000007b1d */ /* 0x000fec0000010000 */
[----:B-1----:R1:W-:Y:S04]  /*2ee50*/  STL.64 [R1+0x4b0], R4 ;  /* 0x0004b00401007387 */ /* 0x0023e80000100a00 */
[----:B------:R-:W-:Y:S04]  /*2ee60*/  STL.64 [R1+0x4b8], R6 ;  /* 0x0004b80601007387 */ /* 0x000fe80000100a00 */
[----:B------:R-:W3:Y:S04]  /*2ee70*/  LDL.LU R10, [R1+0x784] ;  /* 0x00078400010a7983 */ /* 0x000ee80000300800 */
[----:B------:R-:W3:Y:S04]  /*2ee80*/  LDL.LU R11, [R1+0x78c] ;  /* 0x00078c00010b7983 */ /* 0x000ee80000300800 */
[----:B-1----:R-:W2:Y:S04]  /*2ee90*/  LDL.LU R4, [R1+0x5e4] ;  /* 0x0005e40001047983 */ /* 0x002ea80000300800 */
[----:B------:R-:W2:Y:S04]  /*2eea0*/  LDL.LU R5, [R1+0x5ec] ;  /* 0x0005ec0001057983 */ /* 0x000ea80000300800 */
[----:B----4-:R-:W-:Y:S01]  /*2eeb0*/  STSM.16.M88.4 [R0], R12 ;  /* 0x0000000c00007844 */ /* 0x010fe20000000200 */
[----:B------:R-:W-:Y:S06]  /*2eec0*/  BAR.SYNC.DEFER_BLOCKING 0x0 ;  /* 0x0000000000007b1d */ /* 0x000fec0000010000 */
[----:B------:R-:W1:Y:S02]  /*2eed0*/  LDS.128 R12, [R252] ;  /* 0x00000000fc0c7984 */ /* 0x000e640000000c00 */
[----:B------:R-:W-:Y:S06]  /*2eee0*/  BAR.SYNC.DEFER_BLOCKING 0x0 ;  /* 0x0000000000007b1d */ /* 0x000fec0000010000 */
[----:B-1----:R-:W-:Y:S04]  /*2eef0*/  STL.64 [R1+0x4a0], R12 ;  /* 0x0004a00c01007387 */ /* 0x002fe80000100a00 */
[----:B------:R-:W-:Y:S04]  /*2ef00*/  STL.64 [R1+0x4a8], R14 ;  /* 0x0004a80e01007387 */ /* 0x000fe80000100a00 */
[----:B---3--:R1:W-:Y:S01]  /*2ef10*/  STSM.16.M88.4 [R0], R8 ;  /* 0x0000000800007844 */ /* 0x0083e20000000200 */
[----:B------:R-:W-:Y:S06]  /*2ef20*/  BAR.SYNC.DEFER_BLOCKING 0x0 ;  /* 0x0000000000007b1d */ /* 0x000fec0000010000 */
[----:B-1----:R-:W3:Y:S04]  /*2ef30*/  LDL.LU R8, [R1+0x874] ;  /* 0x0008740001087983 */ /* 0x002ee80000300800 */
[----:B------:R-:W3:Y:S04]  /*2ef40*/  LDL.LU R9, [R1+0x87c] ;  /* 0x00087c0001097983 */ /* 0x000ee80000300800 */
[----:B------:R-:W1:Y:S04]  /*2ef50*/  LDS.128 R12, [R252] ;  /* 0x00000000fc0c7984 */ /* 0x000e680000000c00 */
[----:B-1----:R-:W-:Y:S04]  /*2ef60*/  STL.64 [R1+0x490], R12 ;  /* 0x0004900c01007387 */ /* 0x002fe80000100a00 */
[----:B------:R-:W-:Y:S04]  /*2ef70*/  STL.64 [R1+0x498], R14 ;  /* 0x0004980e01007387 */ /* 0x000fe80000100a00 */
[----:B------:R-:W3:Y:S04]  /*2ef80*/  LDL.LU R10, [R1+0x704] ;  /* 0x00070400010a7983 */ /* 0x000ee80000300800 */
[----:B------:R-:W3:Y:S01]  /*2ef90*/  LDL.LU R11, [R1+0x70c] ;  /* 0x00070c00010b7983 */ /* 0x000ee20000300800 */
[----:B------:R-:W-:Y:S01]  /*2efa0*/  BAR.SYNC.DEFER_BLOCKING 0x0 ;  /* 0x0000000000007b1d */ /* 0x000fe20000010000 */
[----:B------:R-:W-:Y:S01]  /*2efb0*/  MOV R6, R113 ;  /* 0x0000007100067202 */ /* 0x000fe20000000f00 */
[----:B------:R-:W-:-:S05]  /*2efc0*/  IMAD.MOV.U32 R7, RZ, RZ, R115 ;  /* 0x000000ffff077224 */ /* 0x000fca00078e0073 */
[----:B--2---:R-:W-:Y:S01]  /*2efd0*/  STSM.16.M88.4 [R0], R4 ;  /* 0x0000000400007844 */ /* 0x004fe20000000200 */
[----:B------:R-:W-:Y:S06]  /*2efe0*/  BAR.SYNC.DEFER_BLOCKING 0x0 ;  /* 0x0000000000007b1d */ /* 0x000fec0000010000 */
[----:B------:R-:W1:Y:S02]  /*2eff0*/  LDS.128 R4, [R252] ;  /* 0x00000000fc047984 */ /* 0x000e640000000c00 */
[----:B------:R-:W-:Y:S06]  /*2f000*/  BAR.SYNC.DEFER_BLOCKING 0x0 ;  /* 0x0000000000007b1d */ /* 0x000fec0000010000 */
[----:B-1----:R-:W-:Y:S04]  /*2f010*/  STL.64 [R1+0x210], R4 ;  /* 0x0002100401007387 */ /* 0x002fe80000100a00 */
[----:B------:R-:W-:Y:S04]  /*2f020*/  STL.64 [R1+0x218], R6 ;  /* 0x0002180601007387 */ /* 0x000fe80000100a00 */
[----:B------:R-:W2:Y:S04]  /*2f030*/  LDL.LU R16, [R1+0x104] ;  /* 0x0001040001107983 */ /* 0x000ea80000300800 */
[----:B------:R-:W2:Y:S04]  /*2f040*/  LDL.LU R17, [R1+0x10c] ;  /* 0x00010c0001117983 */ /* 0x000ea80000300800 */
[----:B---3--:R-:W-:Y:S01]  /*2f050*/  STSM.16.M88.4 [R0], R8 ;  /* 0x0000000800007844 */ /* 0x008fe20000000200 */
[----:B------:R-:W-:Y:S06]  /*2f060*/  BAR.SYNC.DEFER_BLOCKING 0x0 ;  /* 0x0000000000007b1d */ /* 0x000fec0000010000 */
        /* <DEDUP_REMOVED lines=12> */
[----:B------:R-:W-:Y:S02]  /*2f130*/  LDS.128 R4, [R252] ;  /* 0x00000000fc047984 */ /* 0x000fe40000000c00 */
[----:B------:R-:W-:Y:S06]  /*2f140*/  BAR.SYNC.DEFER_BLOCKING 0x0 ;  /* 0x0000000000007b1d */ /* 0x000fec0000010000 */
[----:B--2---:R1:W-:Y:S02]  /*2f150*/  STSM.16.M88.4 [R0], R16 ;  /* 0x0000001000007844 */ /* 0x0043e40000000200 */
[----:B------:R-:W-:Y:S06]  /*2f160*/  BAR.SYNC.DEFER_BLOCKING 0x0 ;  /* 0x0000000000007b1d */ /* 0x000fec0000010000 */
[----:B-1----:R-:W2:Y:S04]  /*2f170*/  LDL.LU R16, [R1+0x7c4] ;  /* 0x0007c40001107983 */ /* 0x002ea80000300800 */
[----:B------:R-:W2:Y:S04]  /*2f180*/  LDL.LU R17, [R1+0x7cc] ;  /* 0x0007cc0001117983 */ /* 0x000ea80000300800 */
[----:B------:R-:W2:Y:S04]  /*2f190*/  LDL.LU R18, [R1+0x664] ;  /* 0x0006640001127983 */ /* 0x000ea80000300800 */
[----:B------:R-:W2:Y:S04]  /*2f1a0*/  LDL.LU R19, [R1+0x66c] ;  /* 0x00066c0001137983 */ /* 0x000ea80000300800 */
[----:B------:R-:W-:Y:S01]  /*2f1b0*/  LDS.128 R8, [R252] ;  /* 0x00000000fc087984 */ /* 0x000fe20000000c00 */
[----:B------:R-:W-:Y:S06]  /*2f1c0*/  BAR.SYNC.DEFER_BLOCKING 0x0 ;  /* 0x0000000000007b1d */ /* 0x000fec0000010000 */
[----:B------:R1:W-:Y:S02]  /*2f1d0*/  STSM.16.M88.4 [R0], R20 ;  /* 0x0000001400007844 */ /* 0x0003e40000000200 */
[----:B------:R-:W-:Y:S06]  /*2f1e0*/  BAR.SYNC.DEFER_BLOCKING 0x0 ;  /* 0x0000000000007b1d */ /* 0x000fec0000010000 */
[----:B-1----:R-:W3:Y:S04]  /*2f1f0*/  LDL.LU R20, [R1+0x274] ;  /* 0x0002740001147983 */ /* 0x002ee80000300800 */
[----:B------:R-:W3:Y:S04]  /*2f200*/  LDL.LU R21, [R1+0x27c] ;  /* 0x00027c0001157983 */ /* 0x000ee80000300800 */
[----:B------:R-:W3:Y:S04]  /*2f210*/  LDL.LU R22, [R1+0x1d4] ;  /* 0x0001d40001167983 */ /* 0x000ee80000300800 */
[----:B------:R-:W3:Y:S04]  /*2f220*/  LDL.LU R23, [R1+0x1dc] ;  /* 0x0001dc0001177983 */ /* 0x000ee80000300800 */
[----:B------:R-:W4:Y:S04]  /*2f230*/  LDL.LU R24, [R1+0x550] ;  /* 0x0005500001187983 */ /* 0x000f280000300800 */
[----:B------:R-:W4:Y:S04]  /*2f240*/  LDL.LU R25, [R1+0x558] ;  /* 0x0005580001197983 */ /* 0x000f280000300800 */
[----:B------:R-:W4:Y:S04]  /*2f250*/  LDL.LU R26, [R1+0x770] ;  /* 0x00077000011a7983 */ /* 0x000f280000300800 */
[----:B------:R-:W4:Y:S04]  /*2f260*/  LDL.LU R27, [R1+0x778] ;  /* 0x00077800011b7983 */ /* 0x000f280000300800 */
[----:B------:R-:W-:Y:S01]  /*2f270*/  LDS.128 R12, [R252] ;  /* 0x00000000fc0c7984 */ /* 0x000fe20000000c00 */
[----:B------:R-:W-:Y:S06]  /*2f280*/  BAR.SYNC.DEFER_BLOCKING 0x0 ;  /* 0x0000000000007b1d */ /* 0x000fec0000010000 */
[----:B--2---:R1:W-:Y:S02]  /*2f290*/  STSM.16.M88.4 [R0], R16 ;  /* 0x0000001000007844 */ /* 0x0043e40000000200 */
[----:B------:R-:W-:Y:S06]  /*2f2a0*/  BAR.SYNC.DEFER_BLOCKING 0x0 ;  /* 0x0000000000007b1d */ /* 0x000fec0000010000 */
[----:B-1----:R-:W2:Y:S04]  /*2f2b0*/  LDL.LU R16, [R1+0x5d0] ;  /* 0x0005d00001107983 */ /* 0x002ea80000300800 */
[----:B------:R-:W2:Y:S04]  /*2f2c0*/  LDL.LU R17, [R1+0x5d8] ;  /* 0x0005d80001117983 */ /* 0x000ea80000300800 */
[----:B------:R-:W-:Y:S01]  /*2f2d0*/  LDS.128 R64, [R252] ;  /* 0x00000000fc407984 */ /* 0x000fe20000000c00 */
[----:B------:R-:W-:Y:S06]  /*2f2e0*/  BAR.SYNC.DEFER_BLOCKING 0x0 ;  /* 0x0000000000007b1d */ /* 0x000fec0000010000 */
[----:B---3--:R-:W-:Y:S02]  /*2f2f0*/  STSM.16.M88.4 [R0], R20 ;  /* 0x0000001400007844 */ /* 0x008fe40000000200 */
[----:B------:R-:W-:Y:S06]  /*2f300*/  BAR.SYNC.DEFER_BLOCKING 0x0 ;  /* 0x0000000000007b1d */ /* 0x000fec0000010000 */
[----:B------:R-:W-:Y:S02]  /*2f310*/  LDS.128 R60, [R252] ;  /* 0x00000000fc3c7984 */ /* 0x000fe40000000c00 */
[----:B------:R-:W-:Y:S06]  /*2f320*/  BAR.SYNC.DEFER_BLOCKING 0x0 ;  /* 0x0000000000007b1d */ /* 0x000fec0000010000 */
[----:B----4-:R1:W-:Y:S02]  /*2f330*/  STSM.16.M88.4 [R0], R24 ;  /* 0x0000001800007844 */ /* 0x0103e40000000200 */
[----:B------:R-:W-:Y:S06]  /*2f340*/  BAR.SYNC.DEFER_BLOCKING 0x0 ;  /* 0x0000000000007b1d */ /* 0x000fec0000010000 */
[----:B-1----:R-:W3:Y:S04]  /*2f350*/  LDL.LU R24, [R1+0x860] ;  /* 0x0008600001187983 */ /* 0x002ee80000300800 */
[----:B------:R-:W3:Y:S04]  /*2f360*/  LDL.LU R25, [R1+0x868] ;  /* 0x0008680001197983 */ /* 0x000ee80000300800 */
[----:B------:R-:W3:Y:S04]  /*2f370*/  LDL.LU R26, [R1+0x6f0] ;  /* 0x0006f000011a7983 */ /* 0x000ee80000300800 */
[----:B------:R-:W3:Y:S04]  /*2f380*/  LDL.LU R27, [R1+0x6f8] ;  /* 0x0006f800011b7983 */ /* 0x000ee80000300800 */
[----:B------:R-:W-:Y:S01]  /*2f390*/  LDS.128 R44, [R252] ;  /* 0x00000000fc2c7984 */ /* 0x000fe20000000c00 */
[----:B------:R-:W-:Y:S01]  /*2f3a0*/  MOV R18, R116 ;  /* 0x0000007400127202 */ /* 0x000fe20000000f00 */
[----:B------:R-:W-:Y:S01]  /*2f3b0*/  IMAD.MOV.U32 R19, RZ, RZ, R118 ;  /* 0x000000ffff137224 */ /* 0x000fe200078e0076 */
[----:B------:R-:W-:Y:S06]  /*2f3c0*/  BAR.SYNC.DEFER_BLOCKING 0x0 ;  /* 0x0000000000007b1d */ /* 0x000fec0000010000 */
[----:B--2---:R-:W-:Y:S02]  /*2f3d0*/  STSM.16.M88.4 [R0], R16 ;  /* 0x0000001000007844 */ /* 0x004fe40000000200 */
[----:B------:R-:W-:Y:S06]  /*2f3e0*/  BAR.SYNC.DEFER_BLOCKING 0x0 ;  /* 0x0000000000007b1d */ /* 0x000fec0000010000 */
[----:B------:R-:W-:Y:S02]  /*2f3f0*/  LDS.128 R20, [R252] ;  /* 0x00000000fc147984 */ /* 0x000fe40000000c00 */
[----:B------:R-:W-:Y:S06]  /*2f400*/  BAR.SYNC.DEFER_BLOCKING 0x0 ;  /* 0x0000000000007b1d */ /* 0x000fec0000010000 */
[----:B---3--:R1:W-:Y:S02]  /*2f410*/  STSM.16.M88.4 [R0], R24 ;  /* 0x0000001800007844 */ /* 0x0083e40000000200 */
        /* <DEDUP_REMOVED lines=8> */
[----:B------:R-:W-:Y:S01]  /*2f4a0*/  MOV R18, R140 ;  /* 0x0000008c00127202 */ /* 0x000fe20000000f00 */
[----:B------:R-:W-:Y:S01]  /*2f4b0*/  IMAD.MOV.U32 R19, RZ, RZ, R142 ;  /* 0x000000ffff137224 */ /* 0x000fe200078e008e */
[----:B------:R-:W-:Y:S06]  /*2f4c0*/  BAR.SYNC.DEFER_BLOCKING 0x0 ;  /* 0x0000000000007b1d */ /* 0x000fec0000010000 */
[----:B------:R-:W3:Y:S04]  /*2f4d0*/  LDL.LU R68, [R1+0x7b0] ;  /* 0x0007b00001447983 */ /* 0x000ee80000300800 */
[----:B------:R-:W3:Y:S04]  /*2f4e0*/  LDL.LU R69, [R1+0x7b8] ;  /* 0x0007b80001457983 */ /* 0x000ee80000300800 */
[----:B------:R-:W3:Y:S04]  /*2f4f0*/  LDL.LU R70, [R1+0x650] ;  /* 0x0006500001467983 */ /* 0x000ee80000300800 */
[----:B------:R-:W3:Y:S04]  /*2f500*/  LDL.LU R71, [R1+0x658] ;  /* 0x0006580001477983 */ /* 0x000ee80000300800 */
[----:B------:R1:W-:Y:S01]  /*2f510*/  STSM.16.M88.4 [R0], R16 ;  /* 0x0000001000007844 */ /* 0x0003e20000000200 */
[----:B------:R-:W-:Y:S06]  /*2f520*/  BAR.SYNC.DEFER_BLOCKING 0x0 ;  /* 0x0000000000007b1d */ /* 0x000fec0000010000 */
[----:B------:R-:W-:Y:S02]  /*2f530*/  LDS.128 R36, [R252] ;  /* 0x00000000fc247984 */ /* 0x000fe40000000c00 */
[----:B------:R-:W-:Y:S01]  /*2f540*/  BAR.SYNC.DEFER_BLOCKING 0x0 ;  /* 0x0000000000007b1d */ /* 0x000fe20000010000 */
[----:B-1----:R-:W-:Y:S01]  /*2f550*/  MOV R16, R48 ;  /* 0x0000003000107202 */ /* 0x002fe20000000f00 */
[----:B------:R-:W-:Y:S01]  /*2f560*/  IMAD.MOV.U32 R17, RZ, RZ, R50 ;  /* 0x000000ffff117224 */ /* 0x000fe200078e0032 */
[----:B------:R-:W-:Y:S01]  /*2f570*/  MOV R18, R80 ;  /* 0x0000005000127202 */ /* 0x000fe20000000f00 */
[----:B------:R-:W-:-:S02]  /*2f580*/  IMAD.MOV.U32 R19, RZ, RZ, R82 ;  /* 0x000000ffff137224 */ /* 0x000fc400078e0052 */
[----:B--2---:R-:W-:Y:S02]  /*2f590*/  STSM.16.M88.4 [R0], R24 ;  /* 0x0000001800007844 */ /* 0x004fe40000000200 */
[----:B------:R-:W-:Y:S06]  /*2f5a0*/  BAR.SYNC.DEFER_BLOCKING 0x0 ;  /* 0x0000000000007b1d */ /* 0x000fec0000010000 */
[----:B------:R-:W-:Y:S02]  /*2f5b0*/  LDS.128 R28, [R252] ;  /* 0x00000000fc1c7984 */ /* 0x000fe40000000c00 */
[----:B------:R-:W-:Y:S06]  /*2f5c0*/  BAR.SYNC.DEFER_BLOCKING 0x0 ;  /* 0x0000000000007b1d */ /* 0x000fec0000010000 */
[----:B------:R1:W-:Y:S02]  /*2f5d0*/  STSM.16.M88.4 [R0], R16 ;  /* 0x0000001000007844 */ /* 0x0003e40000000200 */
[----:B------:R-:W-:Y:S06]  /*2f5e0*/  BAR.SYNC.DEFER_BLOCKING 0x0 ;  /* 0x0000000000007b1d */ /* 0x000fec0000010000 */
[----:B-1----:R-:W2:Y:S04]  /*2f5f0*/  LDL.LU R16, [R1+0x2c0] ;  /* 0x0002c00001107983 */ /* 0x002ea80000300800 */
        /* <DEDUP_REMOVED lines=13> */
[----:B------:R-:W-:Y:S01]  /*2f6d0*/  LDS.128 R24, [R252] ;  /* 0x00000000fc187984 */ /* 0x000fe20000000c00 */
[----:B------:R-:W-:Y:S06]  /*2f6e0*/  BAR.SYNC.DEFER_BLOCKING 0x0 ;  /* 0x0000000000007b1d */ /* 0x000fec0000010000 */
[----:B------:R-:W4:Y:S04]  /*2f6f0*/  LDL.LU R104, [R1+0x814] ;  /* 0x0008140001687983 */ /* 0x000f280000300800 */
[----:B------:R-:W4:Y:S04]  /*2f700*/  LDL.LU R105, [R1+0x81c] ;  /* 0x00081c0001697983 */ /* 0x000f280000300800 */
[----:B------:R-:W4:Y:S04]  /*2f710*/  LDL.LU R106, [R1+0x74] ;  /* 0x00007400016a7983 */ /* 0x000f280000300800 */
[----:B------:R-:W4:Y:S04]  /*2f720*/  LDL.LU R107, [R1+0x7c] ;  /* 0x00007c00016b7983 */ /* 0x000f280000300800 */
[----:B---3--:R-:W-:Y:S01]  /*2f730*/  STSM.16.M88.4 [R0], R68 ;  /* 0x0000004400007844 */ /* 0x008fe20000000200 */
[----:B------:R-:W-:Y:S06]  /*2f740*/  BAR.SYNC.DEFER_BLOCKING 0x0 ;  /* 0x0000000000007b1d */ /* 0x000fec0000010000 */
[----:B------:R-:W-:Y:S02]  /*2f750*/  LDS.128 R68, [R252] ;  /* 0x00000000fc447984 */ /* 0x000fe40000000c00 */
[----:B------:R-:W-:Y:S01]  /*2f760*/  BAR.SYNC.DEFER_BLOCKING 0x0 ;  /* 0x0000000000007b1d */ /* 0x000fe20000010000 */
[----:B------:R-:W-:-:S05]  /*2f770*/  MOV R78, R117 ;  /* 0x00000075004e7202 */ /* 0x000fca0000000f00 */
[----:B--2---:R-:W-:Y:S02]  /*2f780*/  STSM.16.M88.4 [R0], R16 ;  /* 0x0000001000007844 */ /* 0x004fe40000000200 */
[----:B------:R-:W-:Y:S06]  /*2f790*/  BAR.SYNC.DEFER_BLOCKING 0x0 ;  /* 0x0000000000007b1d */ /* 0x000fec0000010000 */
[----:B------:R-:W-:Y:S02]  /*2f7a0*/  LDS.128 R16, [R252] ;  /* 0x00000000fc107984 */ /* 0x000fe40000000c00 */
[----:B------:R-:W-:Y:S06]  /*2f7b0*/  BAR.SYNC.DEFER_BLOCKING 0x0 ;  /* 0x0000000000007b1d */ /* 0x000fec0000010000 */
[----:B----4-:R-:W-:Y:S02]  /*2f7c0*/  STSM.16.M88.4 [R0], R72 ;  /* 0x0000004800007844 */ /* 0x010fe40000000200 */
[----:B------:R-:W-:Y:S06]  /*2f7d0*/  BAR.SYNC.DEFER_BLOCKING 0x0 ;  /* 0x0000000000007b1d */ /* 0x000fec0000010000 */
[----:B------:R-:W-:Y:S02]  /*2f7e0*/  LDS.128 R72, [R252] ;  /* 0x00000000fc487984 */ /* 0x000fe40000000c00 */
[----:B------:R-:W-:Y:S06]  /*2f7f0*/  BAR.SYNC.DEFER_BLOCKING 0x0 ;  /* 0x0000000000007b1d */ /* 0x000fec0000010000 */
[----:B------:R-:W-:Y:S02]  /*2f800*/  STSM.16.M88.4 [R0], R76 ;  /* 0x0000004c00007844 */ /* 0x000fe40000000200 */
[----:B------:R-:W-:Y:S06]  /*2f810*/  BAR.SYNC.DEFER_BLOCKING 0x0 ;  /* 0x0000000000007b1d */ /* 0x000fec0000010000 */
[----:B------:R-:W-:Y:S02]  /*2f820*/  LDS.128 R76, [R252] ;  /* 0x00000000fc4c7984 */ /* 0x000fe40000000c00 */
[----:B------:R-:W-:Y:S06]  /*2f830*/  BAR.SYNC.DEFER_BLOCKING 0x0 ;  /* 0x0000000000007b1d */ /* 0x000fec0000010000 */
[----:B------:R-:W-:Y:S02]  /*2f840*/  STSM.16.M88.4 [R0], R96 ;  /* 0x0000006000007844 */ /* 0x000fe40000000200 */
[----:B------:R-:W-:Y:S01]  /*2f850*/  BAR.SYNC.DEFER_BLOCKING 0x0 ;  /* 0x0000000000007b1d */ /* 0x000fe20000010000 */
[----:B------:R-:W-:-:S05]  /*2f860*/  IMAD.MOV.U32 R103, RZ, RZ, R143 ;  /* 0x000000ffff677224 */ /* 0x000fca00078e008f */
[----:B------:R-:W-:Y:S02]  /*2f870*/  LDS.128 R96, [R252] ;  /* 0x00000000fc607984 */ /* 0x000fe40000000c00 */
[----:B------:R-:W-:Y:S06]  /*2f880*/  BAR.SYNC.DEFER_BLOCKING 0x0 ;  /* 0x0000000000007b1d */ /* 0x000fec0000010000 */
[----:B------:R-:W-:Y:S02]  /*2f890*/  STSM.16.M88.4 [R0], R100 ;  /* 0x0000006400007844 */ /* 0x000fe40000000200 */
[----:B------:R-:W-:Y:S01]  /*2f8a0*/  BAR.SYNC.DEFER_BLOCKING 0x0 ;  /* 0x0000000000007b1d */ /* 0x000fe20000010000 */
[----:B------:R-:W-:Y:S01]  /*2f8b0*/  MOV R108, R49 ;  /* 0x00000031006c7202 */ /* 0x000fe20000000f00 */
[----:B------:R-:W-:-:S04]  /*2f8c0*/  IMAD.MOV.U32 R109, RZ, RZ, R51 ;  /* 0x000000ffff6d7224 */ /* 0x000fc800078e0033 */
[----:B------:R-:W-:Y:S02]  /*2f8d0*/  LDS.128 R48, [R252] ;  /* 0x00000000fc307984 */ /* 0x000fe40000000c00 */
[----:B------:R-:W-:Y:S06]  /*2f8e0*/  BAR.SYNC.DEFER_BLOCKING 0x0 ;  /* 0x0000000000007b1d */ /* 0x000fec0000010000 */
[----:B------:R1:W-:Y:S04]  /*2f8f0*/  STSM.16.M88.4 [R0], R104 ;  /* 0x0000006800007844 */ /* 0x0003e80000000200 */
[----:B-1----:R-:W2:Y:S04]  /*2f900*/  LDL.LU R104, [R1+0x7b4] ;  /* 0x0007b40001687983 */ /* 0x002ea80000300800 */
[----:B------:R-:W2:Y:S04]  /*2f910*/  LDL.LU R105, [R1+0x7bc] ;  /* 0x0007bc0001697983 */ /* 0x000ea80000300800 */
[----:B------:R-:W2:Y:S04]  /*2f920*/  LDL.LU R106, [R1+0x654] ;  /* 0x00065400016a7983 */ /* 0x000ea80000300800 */
[----:B------:R-:W2:Y:S01]  /*2f930*/  LDL.LU R107, [R1+0x65c] ;  /* 0x00065c00016b7983 */ /* 0x000ea20000300800 */
[----:B------:R-:W-:Y:S01]  /*2f940*/  BAR.SYNC.DEFER_BLOCKING 0x0 ;  /* 0x0000000000007b1d */ /* 0x000fe20000010000 */
[----:B------:R-:W-:Y:S01]  /*2f950*/  MOV R110, R81 ;  /* 0x00000051006e7202 */ /* 0x000fe20000000f00 */
[----:B------:R-:W-:-:S04]  /*2f960*/  IMAD.MOV.U32 R111, RZ, RZ, R83 ;  /* 0x000000ffff6f7224 */ /* 0x000fc800078e0053 */
[----:B------:R-:W-:Y:S02]  /*2f970*/  LDS.128 R80, [R252] ;  /* 0x00000000fc507984 */ /* 0x000fe40000000c00 */
[----:B------:R-:W-:Y:S06]  /*2f980*/  BAR.SYNC.DEFER_BLOCKING 0x0 ;  /* 0x0000000000007b1d */ /* 0x000fec0000010000 */
[----:B------:R1:W-:Y:S02]  /*2f990*/  STSM.16.M88.4 [R0], R108 ;  /* 0x0000006c00007844 */ /* 0x0003e40000000200 */
[----:B------:R-:W-:Y:S06]  /*2f9a0*/  BAR.SYNC.DEFER_BLOCKING 0x0 ;  /* 0x0000000000007b1d */ /* 0x000fec0000010000 */
[----:B-1----:R-:W3:Y:S04]  /*2f9b0*/  LDL.LU R108, [R1+0x2c4] ;  /* 0x0002c400016c7983 */ /* 0x002ee80000300800 */
[----:B------:R-:W3:Y:S04]  /*2f9c0*/  LDL.LU R109, [R1+0x2cc] ;  /* 0x0002cc00016d7983 */ /* 0x000ee80000300800 */
[----:B------:R-:W3:Y:S04]  /*2f9d0*/  LDL.LU R110, [R1+0x1c4] ;  /* 0x0001c400016e7983 */ /* 0x000ee80000300800 */
[----:B------:R-:W3:Y:S04]  /*2f9e0*/  LDL.LU R111, [R1+0x1cc] ;  /* 0x0001cc00016f7983 */ /* 0x000ee80000300800 */
[----:B------:R-:W-:Y:S01]  /*2f9f0*/  LDS.128 R100, [R252] ;  /* 0x00000000fc647984 */ /* 0x000fe20000000c00 */
        /* <DEDUP_REMOVED lines=9> */
[----:B---3--:R-:W-:Y:S02]  /*2fa90*/  STSM.16.M88.4 [R0], R108 ;  /* 0x0000006c00007844 */ /* 0x008fe40000000200 */
[----:B------:R-:W-:Y:S06]  /*2faa0*/  BAR.SYNC.DEFER_BLOCKING 0x0 ;  /* 0x0000000000007b1d */ /* 0x000fec0000010000 */
[----:B------:R-:W-:Y:S02]  /*2fab0*/  LDS.128 R144, [R252] ;  /* 0x00000000fc907984 */ /* 0x000fe40000000c00 */
[----:B------:R-:W-:Y:S06]  /*2fac0*/  BAR.SYNC.DEFER_BLOCKING 0x0 ;  /* 0x0000000000007b1d */ /* 0x000fec0000010000 */
[----:B--2---:R1:W-:Y:S02]  /*2fad0*/  STSM.16.M88.4 [R0], R104 ;  /* 0x0000006800007844 */ /* 0x0043e40000000200 */
[----:B------:R-:W-:Y:S06]  /*2fae0*/  BAR.SYNC.DEFER_BLOCKING 0x0 ;  /* 0x0000000000007b1d */ /* 0x000fec0000010000 */
[----:B-1----:R-:W2:Y:S04]  /*2faf0*/  LDL.LU R104, [R1+0x5c0] ;  /* 0x0005c00001687983 */ /* 0x002ea80000300800 */
[----:B------:R-:W2:Y:S04]  /*2fb00*/  LDL.LU R105, [R1+0x5c8] ;  /* 0x0005c80001697983 */ /* 0x000ea80000300800 */
[----:B------:R-:W-:Y:S01]  /*2fb10*/  LDS.128 R132, [R252] ;  /* 0x00000000fc847984 */ /* 0x000fe20000000c00 */
[----:B------:R-:W-:Y:S01]  /*2fb20*/  MOV R106, R120 ;  /* 0x00000078006a7202 */ /* 0x000fe20000000f00 */
[----:B------:R-:W-:Y:S01]  /*2fb30*/  IMAD.MOV.U32 R107, RZ, RZ, R122 ;  /* 0x000000ffff6b7224 */ /* 0x000fe200078e007a */
        /* <DEDUP_REMOVED lines=9> */
[----:B--2---:R1:W-:Y:S02]  /*2fbd0*/  STSM.16.M88.4 [R0], R104 ;  /* 0x0000006800007844 */ /* 0x0043e40000000200 */
[----:B------:R-:W-:Y:S06]  /*2fbe0*/  BAR.SYNC.DEFER_BLOCKING 0x0 ;  /* 0x0000000000007b1d */ /* 0x000fec0000010000 */
[----:B------:R-:W-:Y:S01]  /*2fbf0*/  LDS.128 R128, [R252] ;  /* 0x00000000fc807984 */ /* 0x000fe20000000c00 */
[----:B-1----:R-:W-:Y:S01]  /*2fc00*/  MOV R104, R172 ;  /* 0x000000ac00687202 */ /* 0x002fe20000000f00 */
[----:B------:R-:W-:Y:S01]  /*2fc10*/  IMAD.MOV.U32 R105, RZ, RZ, R174 ;  /* 0x000000ffff697224 */ /* 0x000fe200078e00ae */
[----:B------:R-:W-:Y:S01]  /*2fc20*/  MOV R106, R136 ;  /* 0x00000088006a7202 */ /* 0x000fe20000000f00 */
[----:B------:R-:W-:Y:S01]  /*2fc30*/  IMAD.MOV.U32 R107, RZ, RZ, R138 ;  /* 0x000000ffff6b7224 */ /* 0x000fe200078e008a */
[----:B------:R-:W-:Y:S06]  /*2fc40*/  BAR.SYNC.DEFER_BLOCKING 0x0 ;  /* 0x0000000000007b1d */ /* 0x000fec0000010000 */
[----:B------:R1:W-:Y:S02]  /*2fc50*/  STSM.16.M88.4 [R0], R104 ;  /* 0x0000006800007844 */ /* 0x0003e40000000200 */
[----:B------:R-:W-:Y:S06]  /*2fc60*/  BAR.SYNC.DEFER_BLOCKING 0x0 ;  /* 0x0000000000007b1d */ /* 0x000fec0000010000 */
[----:B-1----:R-:W2:Y:S04]  /*2fc70*/  LDL.LU R104, [R1+0xe0] ;  /* 0x0000e00001687983 */ /* 0x002ea80000300800 */
        /* <DEDUP_REMOVED lines=9> */
[----:B------:R-:W-:Y:S01]  /*2fd10*/  LDS.128 R116, [R252] ;  /* 0x00000000fc747984 */ /* 0x000fe20000000c00 */
[----:B------:R-:W-:Y:S01]  /*2fd20*/  BAR.SYNC.DEFER_BLOCKING 0x0 ;  /* 0x0000000000007b1d */ /* 0x000fe20000010000 */
[----:B------:R-:W-:Y:S01]  /*2fd30*/  MOV R158, R208 ;  /* 0x000000d0009e7202 */ /* 0x000fe20000000f00 */
[----:B------:R-:W-:-:S04]  /*2fd40*/  IMAD.MOV.U32 R159, RZ, RZ, R210 ;  /* 0x000000ffff9f7224 */ /* 0x000fc800078e00d2 */
        /* <DEDUP_REMOVED lines=8> */
[----:B------:R-:W-:Y:S02]  /*2fdd0*/  STSM.16.M88.4 [R0], R104 ;  /* 0x0000006800007844 */ /* 0x000fe40000000200 */
[----:B------:R-:W-:Y:S06]  /*2fde0*/  BAR.SYNC.DEFER_BLOCKING 0x0 ;  /* 0x0000000000007b1d */ /* 0x000fec0000010000 */
[----:B------:R-:W-:Y:S02]  /*2fdf0*/  LDS.128 R104, [R252] ;  /* 0x00000000fc687984 */ /* 0x000fe40000000c00 */
[----:B------:R-:W-:Y:S06]  /*2fe00*/  BAR.SYNC.DEFER_BLOCKING 0x0 ;  /* 0x0000000000007b1d */ /* 0x000fec0000010000 */
[----:B---3--:R-:W-:Y:S02]  /*2fe10*/  STSM.16.M88.4 [R0], R108 ;  /* 0x0000006c00007844 */ /* 0x008fe40000000200 */
[----:B------:R-:W-:Y:S06]  /*2fe20*/  BAR.SYNC.DEFER_BLOCKING 0x0 ;  /* 0x0000000000007b1d */ /* 0x000fec0000010000 */
[----:B------:R-:W-:Y:S02]  /*2fe30*/  LDS.128 R108, [R252] ;  /* 0x00000000fc6c7984 */ /* 0x000fe40000000c00 */
[----:B------:R-:W-:Y:S06]  /*2fe40*/  BAR.SYNC.DEFER_BLOCKING 0x0 ;  /* 0x0000000000007b1d */ /* 0x000fec0000010000 */
[----:B----4-:R1:W-:Y:S02]  /*2fe50*/  STSM.16.M88.4 [R0], R156 ;  /* 0x0000009c00007844 */ /* 0x0103e40000000200 */
[----:B------:R-:W-:Y:S06]  /*2fe60*/  BAR.SYNC.DEFER_BLOCKING 0x0 ;  /* 0x0000000000007b1d */ /* 0x000fec0000010000 */
[----:B-1----:R-:W2:Y:S04]  /*2fe70*/  LDL.LU R156, [R1+0x544] ;  /* 0x00054400019c7983 */ /* 0x002ea80000300800 */
[----:B------:R-:W2:Y:S04]  /*2fe80*/  LDL.LU R157, [R1+0x54c] ;  /* 0x00054c00019d7983 */ /* 0x000ea80000300800 */
[----:B------:R-:W2:Y:S04]  /*2fe90*/  LDL.LU R158, [R1+0x764] ;  /* 0x00076400019e7983 */ /* 0x000ea80000300800 */
[----:B------:R-:W2:Y:S04]  /*2fea0*/  LDL.LU R159, [R1+0x76c] ;  /* 0x00076c00019f7983 */ /* 0x000ea80000300800 */
[----:B------:R-:W3:Y:S04]  /*2feb0*/  LDL.LU R164, [R1+0x5c4] ;  /* 0x0005c40001a47983 */ /* 0x000ee80000300800 */
[----:B------:R-:W3:Y:S04]  /*2fec0*/  LDL.LU R165, [R1+0x5cc] ;  /* 0x0005cc0001a57983 */ /* 0x000ee80000300800 */
[----:B------:R-:W-:Y:S01]  /*2fed0*/  LDS.128 R160, [R252] ;  /* 0x00000000fca07984 */ /* 0x000fe20000000c00 */
        /* <DEDUP_REMOVED lines=12> */
[----:B------:R-:W-:Y:S01]  /*2ffa0*/  BAR.SYNC.DEFER_BLOCKING 0x0 ;  /* 0x0000000000007b1d */ /* 0x000fe20000010000 */
[----:B------:R-:W-:Y:S01]  /*2ffb0*/  MOV R172, R173 ;  /* 0x000000ad00ac7202 */ /* 0x000fe20000000f00 */
        /* <DEDUP_REMOVED lines=19> */
[----:B------:R-:W3:Y:S04]  /*300f0*/  LDL.LU R188, [R1+0x530] ;  /* 0x0005300001bc7983 */ /* 0x000ee80000300800 */
[----:B------:R-:W3:Y:S04]  /*30100*/  LDL.LU R189, [R1+0x538] ;  /* 0x0005380001bd7983 */ /* 0x000ee80000300800 */
[----:B------:R-:W4:Y:S04]  /*30110*/  LDL.LU R190, [R1+0x630] ;  /* 0x0006300001be7983 */ /* 0x000f280000300800 */
[----:B------:R-:W4:Y:S04]  /*30120*/  LDL.LU R191, [R1+0x638] ;  /* 0x0006380001bf7983 */ /* 0x000f280000300800 */
[----:B------:R-:W-:Y:S01]  /*30130*/  LDS.128 R164, [R252] ;  /* 0x00000000fca47984 */ /* 0x000fe20000000c00 */
[----:B------:R-:W-:Y:S06]  /*30140*/  BAR.SYNC.DEFER_BLOCKING 0x0 ;  /* 0x0000000000007b1d */ /* 0x000fec0000010000 */
[----:B--2---:R1:W-:Y:S02]  /*30150*/  STSM.16.M88.4 [R0], R172 ;  /* 0x000000ac00007844 */ /* 0x0043e40000000200 */
[----:B-1----:R-:W-:Y:S01]  /*30160*/  MOV R172, R53 ;  /* 0x0000003500ac7202 */ /* 0x002fe20000000f00 */
[----:B------:R-:W-:Y:S01]  /*30170*/  IMAD.MOV.U32 R173, RZ, RZ, R55 ;  /* 0x000000ffffad7224 */ /* 0x000fe200078e0037 */
[----:B------:R-:W-:Y:S01]  /*30180*/  BAR.SYNC.DEFER_BLOCKING 0x0 ;  /* 0x0000000000007b1d */ /* 0x000fe20000010000 */
[----:B------:R-:W-:Y:S01]  /*30190*/  MOV R174, R85 ;  /* 0x0000005500ae7202 */ /* 0x000fe20000000f00 */
[----:B------:R-:W-:-:S04]  /*301a0*/  IMAD.MOV.U32 R175, RZ, RZ, R87 ;  /* 0x000000ffffaf7224 */ /* 0x000fc800078e0057 */
[----:B------:R-:W-:Y:S02]  /*301b0*/  LDS.128 R52, [R252] ;  /* 0x00000000fc347984 */ /* 0x000fe40000000c00 */
        /* <DEDUP_REMOVED lines=15> */
[----:B------:R-:W1:Y:S04]  /*302b0*/  LDS.128 R180, [R252] ;  /* 0x00000000fcb47984 */ /* 0x000e680000000c00 */
[----:B-1----:R-:W-:Y:S04]  /*302c0*/  STL [R1+0x11f8], R183 ;  /* 0x0011f8b701007387 */ /* 0x002fe80000100800 */
[----:B------:R-:W2:Y:S04]  /*302d0*/  LDL.LU R188, [R1+0x750] ;  /* 0x0007500001bc7983 */ /* 0x000ea80000300800 */
[----:B------:R-:W2:Y:S04]  /*302e0*/  LDL.LU R189, [R1+0x758] ;  /* 0x0007580001bd7983 */ /* 0x000ea80000300800 */
[----:B------:R-:W2:Y:S04]  /*302f0*/  LDL.LU R190, [R1+0x50] ;  /* 0x0000500001be7983 */ /* 0x000ea80000300800 */
[----:B------:R-:W2:Y:S04]  /*30300*/  LDL.LU R191, [R1+0x58] ;  /* 0x0000580001bf7983 */ /* 0x000ea80000300800 */
[----:B------:R-:W3:Y:S04]  /*30310*/  LDL.LU R196, [R1+0xd0] ;  /* 0x0000d00001c47983 */ /* 0x000ee80000300800 */
[----:B------:R-:W3:Y:S04]  /*30320*/  LDL.LU R197, [R1+0xd8] ;  /* 0x0000d80001c57983 */ /* 0x000ee80000300800 */
[----:B------:R-:W4:Y:S04]  /*30330*/  LDL.LU R204, [R1+0x6b0] ;  /* 0x0006b00001cc7983 */ /* 0x000f280000300800 */
[----:B------:R-:W4:Y:S01]  /*30340*/  LDL.LU R205, [R1+0x6b8] ;  /* 0x0006b80001cd7983 */ /* 0x000f220000300800 */
        /* <DEDUP_REMOVED lines=9> */
[----:B--2---:R-:W-:Y:S02]  /*303e0*/  STSM.16.M88.4 [R0], R188 ;  /* 0x000000bc00007844 */ /* 0x004fe40000000200 */
[----:B------:R-:W-:Y:S06]  /*303f0*/  BAR.SYNC.DEFER_BLOCKING 0x0 ;  /* 0x0000000000007b1d */ /* 0x000fec0000010000 */
        /* <DEDUP_REMOVED lines=10> */
[----:B------:R-:W-:Y:S02]  /*304a0*/  STSM.16.M88.4 [R0], R200 ;  /* 0x000000c800007844 */ /* 0x000fe40000000200 */
[----:B------:R-:W-:Y:S06]  /*304b0*/  BAR.SYNC.DEFER_BLOCKING 0x0 ;  /* 0x0000000000007b1d */ /* 0x000fec0000010000 */
[----:B------:R-:W1:Y:S02]  /*304c0*/  LDS.128 R200, [R252] ;  /* 0x00000000fcc87984 */ /* 0x000e640000000c00 */
[----:B------:R-:W-:Y:S06]  /*304d0*/  BAR.SYNC.DEFER_BLOCKING 0x0 ;  /* 0x0000000000007b1d */ /* 0x000fec0000010000 */
[----:B----4-:R2:W-:Y:S02]  /*304e0*/  STSM.16.M88.4 [R0], R204 ;  /* 0x000000cc00007844 */ /* 0x0105e40000000200 */
[----:B------:R-:W-:Y:S06]  /*304f0*/  BAR.SYNC.DEFER_BLOCKING 0x0 ;  /* 0x0000000000007b1d */ /* 0x000fec0000010000 */
[----:B-1----:R-:W-:Y:S04]  /*30500*/  STL [R1+0x11f4], R203 ;  /* 0x0011f4cb01007387 */ /* 0x002fe80000100800 */
[----:B--2---:R-:W2:Y:S04]  /*30510*/  LDL.LU R204, [R1+0x2a0] ;  /* 0x0002a00001cc7983 */ /* 0x004ea80000300800 */
[----:B------:R-:W2:Y:S04]  /*30520*/  LDL.LU R205, [R1+0x2a8] ;  /* 0x0002a80001cd7983 */ /* 0x000ea80000300800 */
[----:B------:R-:W1:Y:S01]  /*30530*/  LDS.128 R208, [R252] ;  /* 0x00000000fcd07984 */ /* 0x000e620000000c00 */
[----:B------:R-:W-:Y:S01]  /*30540*/  MOV R206, R220 ;  /* 0x000000dc00ce7202 */ /* 0x000fe20000000f00 */
[----:B------:R-:W-:Y:S01]  /*30550*/  IMAD.MOV.U32 R207, RZ, RZ, R222 ;  /* 0x000000ffffcf7224 */ /* 0x000fe200078e00de */
[----:B------:R-:W-:Y:S01]  /*30560*/  MOV R92, R93 ;  /* 0x0000005d005c7202 */ /* 0x000fe20000000f00 */
[----:B------:R-:W-:Y:S01]  /*30570*/  BAR.SYNC.DEFER_BLOCKING 0x0 ;  /* 0x0000000000007b1d */ /* 0x000fe20000010000 */
[----:B------:R-:W-:Y:S01]  /*30580*/  MOV R94, R125 ;  /* 0x0000007d005e7202 */ /* 0x000fe20000000f00 */
[----:B------:R-:W-:-:S06]  /*30590*/  IMAD.MOV.U32 R59, RZ, RZ, R91 ;  /* 0x000000ffff3b7224 */ /* 0x000fcc00078e005b */
[----:B------:R-:W3:Y:S01]  /*305a0*/  LDC R220, c[0x0][0x3b4] ;  /* 0x0000ed00ffdc7b82 */ /* 0x000ee20000000800 */
[----:B-1----:R-:W-:Y:S04]  /*305b0*/  STL [R1+0x11f0], R211 ;  /* 0x0011f0d301007387 */ /* 0x002fe80000100800 */
[----:B--2---:R1:W-:Y:S03]  /*305c0*/  STSM.16.M88.4 [R0], R204 ;  /* 0x000000cc00007844 */ /* 0x0043e60000000200 */
[----:B------:R-:W-:Y:S06]  /*305d0*/  BAR.SYNC.DEFER_BLOCKING 0x0 ;  /* 0x0000000000007b1d */ /* 0x000fec0000010000 */
[----:B-1----:R-:W2:Y:S04]  /*305e0*/  LDL.LU R204, [R1+0x534] ;  /* 0x0005340001cc7983 */ /* 0x002ea80000300800 */
[----:B------:R-:W2:Y:S04]  /*305f0*/  LDL.LU R205, [R1+0x53c] ;  /* 0x00053c0001cd7983 */ /* 0x000ea80000300800 */
[----:B------:R-:W2:Y:S04]  /*30600*/  LDL.LU R206, [R1+0x634] ;  /* 0x0006340001ce7983 */ /* 0x000ea80000300800 */
[----:B------:R-:W2:Y:S04]  /*30610*/  LDL.LU R207, [R1+0x63c] ;  /* 0x00063c0001cf7983 */ /* 0x000ea80000300800 */
[----:B------:R-:W1:Y:S01]  /*30620*/  LDS.128 R212, [R252] ;  /* 0x00000000fcd47984 */ /* 0x000e620000000c00 */
[----:B------:R-:W-:Y:S01]  /*30630*/  BAR.SYNC.DEFER_BLOCKING 0x0 ;  /* 0x0000000000007b1d */ /* 0x000fe20000010000 */
[----:B------:R-:W-:-:S02]  /*30640*/  IMAD.MOV.U32 R93, RZ, RZ, R95 ;  /* 0x000000ffff5d7224 */ /* 0x000fc400078e005f */
[----:B------:R-:W-:-:S03]  /*30650*/  IMAD.MOV.U32 R95, RZ, RZ, R127 ;  /* 0x000000ffff5f7224 */ /* 0x000fc600078e007f */
[----:B-1----:R-:W-:Y:S04]  /*30660*/  STL [R1+0x11ec], R215 ;  /* 0x0011ecd701007387 */ /* 0x002fe80000100800 */
[----:B--2---:R-:W-:Y:S01]  /*30670*/  STSM.16.M88.4 [R0], R204 ;  /* 0x000000cc00007844 */ /* 0x004fe20000000200 */
        /* <DEDUP_REMOVED lines=9> */
[----:B------:R-:W1:Y:S01]  /*30710*/  LDS.128 R204, [R252] ;  /* 0x00000000fccc7984 */ /* 0x000e620000000c00 */
[----:B------:R-:W-:Y:S06]  /*30720*/  BAR.SYNC.DEFER_BLOCKING 0x0 ;  /* 0x0000000000007b1d */ /* 0x000fec0000010000 */
[----:B-1----:R-:W-:Y:S04]  /*30730*/  STL [R1+0x11e4], R207 ;  /* 0x0011e4cf01007387 */ /* 0x002fe80000100800 */
[----:B--2---:R1:W-:Y:S02]  /*30740*/  STSM.16.M88.4 [R0], R92 ;  /* 0x0000005c00007844 */ /* 0x0043e40000000200 */
[----:B-1----:R-:W-:Y:S01]  /*30750*/  MOV R92, R169 ;  /* 0x000000a9005c7202 */ /* 0x002fe20000000f00 */
[----:B------:R-:W-:Y:S01]  /*30760*/  IMAD.MOV.U32 R93, RZ, RZ, R171 ;  /* 0x000000ffff5d7224 */ /* 0x000fe200078e00ab */
[----:B------:R-:W-:Y:S06]  /*30770*/  BAR.SYNC.DEFER_BLOCKING 0x0 ;  /* 0x0000000000007b1d */ /* 0x000fec0000010000 */
[----:B------:R-:W1:Y:S01]  /*30780*/  LDS.128 R168, [R252] ;  /* 0x00000000fca87984 */ /* 0x000e620000000c00 */
[----:B------:R-:W-:Y:S01]  /*30790*/  MOV R94, R237 ;  /* 0x000000ed005e7202 */ /* 0x000fe20000000f00 */
[----:B------:R-:W-:Y:S01]  /*307a0*/  IMAD.MOV.U32 R95, RZ, RZ, R239 ;  /* 0x000000ffff5f7224 */ /* 0x000fe200078e00ef */
[----:B------:R-:W-:Y:S06]  /*307b0*/  BAR.SYNC.DEFER_BLOCKING 0x0 ;  /* 0x0000000000007b1d */ /* 0x000fec0000010000 */
[----:B------:R2:W-:Y:S04]  /*307c0*/  STSM.16.M88.4 [R0], R92 ;  /* 0x0000005c00007844 */ /* 0x0005e80000000200 */
[----:B-1----:R-:W-:Y:S04]  /*307d0*/  STL [R1+0x11e8], R171 ;  /* 0x0011e8ab01007387 */ /* 0x002fe80000100800 */
[----:B--2---:R-:W2:Y:S04]  /*307e0*/  LDL.LU R92, [R1+0xd4] ;  /* 0x0000d400015c7983 */ /* 0x004ea80000300800 */
[----:B------:R-:W2:Y:S01]  /*307f0*/  LDL.LU R93, [R1+0xdc] ;  /* 0x0000dc00015d7983 */ /* 0x000ea20000300800 */
[----:B------:R-:W-:Y:S01]  /*30800*/  MOV R94, R33 ;  /* 0x00000021005e7202 */ /* 0x000fe20000000f00 */
[----:B------:R-:W-:Y:S01]  /*30810*/  IMAD.MOV.U32 R95, RZ, RZ, R35 ;  /* 0x000000ffff5f7224 */ /* 0x000fe200078e0023 */
[----:B------:R-:W-:Y:S06]  /*30820*/  BAR.SYNC.DEFER_BLOCKING 0x0 ;  /* 0x0000000000007b1d */ /* 0x000fec0000010000 */
[----:B------:R-:W4:Y:S04]  /*30830*/  LDL.LU R183, [R1+0x8c4] ;  /* 0x0008c40001b77983 */ /* 0x000f280000300800 */
[----:B------:R-:W3:Y:S04]  /*30840*/  LDL.LU R203, [R1+0x8c0] ;  /* 0x0008c00001cb7983 */ /* 0x000ee80000300800 */
[----:B------:R-:W1:Y:S01]  /*30850*/  LDS.128 R32, [R252] ;  /* 0x00000000fc207984 */ /* 0x000e620000000c00 */
[----:B------:R-:W-:Y:S06]  /*30860*/  BAR.SYNC.DEFER_BLOCKING 0x0 ;  /* 0x0000000000007b1d */ /* 0x000fec0000010000 */
[----:B--2---:R-:W-:Y:S02]  /*30870*/  STSM.16.M88.4 [R0], R92 ;  /* 0x0000005c00007844 */ /* 0x004fe40000000200 */
[----:B------:R-:W-:Y:S06]  /*30880*/  BAR.SYNC.DEFER_BLOCKING 0x0 ;  /* 0x0000000000007b1d */ /* 0x000fec0000010000 */
[----:B------:R-:W2:Y:S02]  /*30890*/  LDS.128 R88, [R252] ;  /* 0x00000000fc587984 */ /* 0x000ea40000000c00 */
[----:B------:R-:W-:Y:S06]  /*308a0*/  BAR.SYNC.DEFER_BLOCKING 0x0 ;  /* 0x0000000000007b1d */ /* 0x000fec0000010000 */
[----:B------:R1:W-:Y:S02]  /*308b0*/  STSM.16.M88.4 [R0], R56 ;  /* 0x0000003800007844 */ /* 0x0003e40000000200 */
[----:B------:R-:W-:Y:S06]  /*308c0*/  BAR.SYNC.DEFER_BLOCKING 0x0 ;  /* 0x0000000000007b1d */ /* 0x000fec0000010000 */
[----:B-1----:R-:W2:Y:S04]  /*308d0*/  LDL.LU R56, [R1+0x6b4] ;  /* 0x0006b40001387983 */ /* 0x002ea80000300800 */
[----:B------:R-:W2:Y:S04]  /*308e0*/  LDL.LU R57, [R1+0x6bc] ;  /* 0x0006bc0001397983 */ /* 0x000ea80000300800 */
[----:B------:R-:W1:Y:S01]  /*308f0*/  LDS.128 R92, [R252] ;  /* 0x00000000fc5c7984 */ /* 0x000e620000000c00 */
[----:B---3--:R-:W-:Y:S01]  /*30900*/  IMAD R148, R203, UR38, RZ ;  /* 0x00000026cb947c24 */ /* 0x008fe2000f8e02ff */
[----:B------:R-:W3:Y:S04]  /*30910*/  LDCU.64 UR38, c[0x0][0x390] ;  /* 0x00007200ff2677ac */ /* 0x000ee80008000a00 */
[----:B------:R-:W-:Y:S01]  /*30920*/  LEA R2, R2, R148, 0x6 ;  /* 0x0000009402027211 */ /* 0x000fe200078e30ff */
[----:B------:R-:W-:Y:S01]  /*30930*/  IMAD.MOV.U32 R59, RZ, RZ, R151 ;  /* 0x000000ffff3b7224 */ /* 0x000fe200078e0097 */
[----:B------:R-:W-:Y:S01]  /*30940*/  MOV R58, R149 ;  /* 0x00000095003a7202 */ /* 0x000fe20000000f00 */
[----:B------:R-:W-:Y:S02]  /*30950*/  BAR.SYNC.DEFER_BLOCKING 0x0 ;  /* 0x0000000000007b1d */ /* 0x000fe40000010000 */
[----:B------:R-:W-:Y:S01]  /*30960*/  IMAD R3, R3, 0x40, R2 ;  /* 0x0000004003037824 */ /* 0x000fe200078e0202 */
[----:B------:R-:W-:-:S02]  /*30970*/  LEA R226, P2, R148, UR32, 0x2 ;  /* 0x0000002094e27c11 */ /* 0x000fc4000f8410ff */
[----:B------:R-:W-:Y:S02]  /*30980*/  LEA R224, P3, R2, UR34, 0x2 ;  /* 0x0000002202e07c11 */ /* 0x000fe4000f8610ff */
[----:B------:R-:W-:Y:S01]  /*30990*/  LEA.HI.X.SX32 R227, R148, UR33, 0x2, P2 ;  /* 0x0000002194e37c11 */ /* 0x000fe200090f16ff */
[----:B------:R-:W1:Y:S01]  /*309a0*/  LDCU.64 UR32, c[0x0][0x398] ;  /* 0x00007300ff2077ac */ /* 0x000e620008000a00 */
[----:B------:R-:W-:Y:S02]  /*309b0*/  LEA.HI.X.SX32 R225, R2, UR35, 0x2, P3 ;  /* 0x0000002302e17c11 */ /* 0x000fe400098f16ff */
[C---:B------:R-:W-:Y:S01]  /*309c0*/  LEA R2, P2, R3.reuse, UR36, 0x2 ;  /* 0x0000002403027c11 */ /* 0x040fe2000f8410ff */
[----:B------:R-:W1:Y:S01]  /*309d0*/  LDCU.64 UR34, c[0x0][0x398] ;  /* 0x00007300ff2277ac */ /* 0x000e620008000a00 */
[----:B--2---:R2:W-:Y:S02]  /*309e0*/  STSM.16.M88.4 [R0], R56 ;  /* 0x0000003800007844 */ /* 0x0045e40000000200 */
[----:B--2---:R-:W-:Y:S01]  /*309f0*/  LEA R57, R150, R3, 0x6 ;  /* 0x0000000396397211 */ /* 0x004fe200078e30ff */
[----:B------:R-:W-:Y:S04]  /*30a00*/  BAR.SYNC.DEFER_BLOCKING 0x0 ;  /* 0x0000000000007b1d */ /* 0x000fe80000010000 */
[----:B------:R-:W-:Y:S01]  /*30a10*/  IMAD R56, R216, 0x40, R57 ;  /* 0x00000040d8387824 */ /* 0x000fe200078e0239 */
[----:B------:R-:W-:-:S02]  /*30a20*/  LEA.HI.X.SX32 R3, R3, UR37, 0x2, P2 ;  /* 0x0000002503037c11 */ /* 0x000fc400090f16ff */
[----:B------:R-:W-:Y:S02]  /*30a30*/  ISETP.GE.AND P1, PT, R203, UR30, PT ;  /* 0x0000001ecb007c0c */ /* 0x000fe4000bf26270 */
[----:B----4-:R-:W-:Y:S01]  /*30a40*/  ISETP.GE.AND P0, PT, R183, UR31, PT ;  /* 0x0000001fb7007c0c */ /* 0x010fe2000bf06270 */
[----:B------:R-:W2:Y:S01]  /*30a50*/  LDCU.64 UR30, c[0x0][0x398] ;  /* 0x00007300ff1e77ac */ /* 0x000ea20008000a00 */
[----:B---3--:R-:W-:Y:S02]  /*30a60*/  LEA R216, P2, R56, UR38, 0x2 ;  /* 0x0000002638d87c11 */ /* 0x008fe4000f8410ff */
[----:B------:R-:W-:Y:S01]  /*30a70*/  LEA R218, P3, R57, UR40, 0x2 ;  /* 0x0000002839da7c11 */ /* 0x000fe2000f8610ff */
[----:B------:R-:W-:Y:S01]  /*30a80*/  IMAD.MOV.U32 R58, RZ, RZ, R221 ;  /* 0x000000ffff3a7224 */ /* 0x000fe200078e00dd */
[----:B------:R-:W-:Y:S01]  /*30a90*/  LEA R220, R220, R56, 0x6 ;  /* 0x00000038dcdc7211 */ /* 0x000fe200078e30ff */
[----:B------:R-:W3:Y:S01]  /*30aa0*/  LDCU.64 UR36, c[0x0][0x398] ;  /* 0x00007300ff2477ac */ /* 0x000ee20008000a00 */
[----:B------:R-:W-:-:S02]  /*30ab0*/  LEA.HI.X.SX32 R217, R56, UR39, 0x2, P2 ;  /* 0x0000002738d97c11 */ /* 0x000fc400090f16ff */
[----:B------:R-:W-:Y:S01]  /*30ac0*/  LEA.HI.X.SX32 R219, R57, UR41, 0x2, P3 ;  /* 0x0000002939db7c11 */ /* 0x000fe200098f16ff */
[----:B------:R-:W4:Y:S01]  /*30ad0*/  LDL.LU R56, [R1+0x2a4] ;  /* 0x0002a40001387983 */ /* 0x000f220000300800 */
[----:B------:R-:W-:Y:S01]  /*30ae0*/  MOV R59, R223 ;  /* 0x000000df003b7202 */ /* 0x000fe20000000f00 */
[----:B------:R-:W1:Y:S02]  /*30af0*/  LDCU.64 UR38, c[0x0][0x398] ;  /* 0x00007300ff2677ac */ /* 0x000e640008000a00 */
[----:B------:R-:W4:Y:S04]  /*30b00*/  LDL.LU R57, [R1+0x2ac] ;  /* 0x0002ac0001397983 */ /* 0x000f280000300800 */
[----:B------:R-:W1:Y:S01]  /*30b10*/  LDS.128 R148, [R252] ;  /* 0x00000000fc947984 */ /* 0x000e620000000c00 */
[----:B------:R-:W-:Y:S01]  /*30b20*/  BAR.SYNC.DEFER_BLOCKING 0x0 ;  /* 0x0000000000007b1d */ /* 0x000fe20000010000 */
[C---:B--2---:R-:W-:Y:S01]  /*30b30*/  ISETP.LT.AND P1, PT, R183.reuse, UR31, !P1 ;  /* 0x0000001fb7007c0c */ /* 0x044fe2000cf21270 */
[----:B------:R-:W-:Y:S01]  /*30b40*/  IMAD R236, R183, UR42, RZ ;  /* 0x0000002ab7ec7c24 */ /* 0x000fe2000f8e02ff */
[----:B------:R-:W-:-:S03]  /*30b50*/  LEA R222, P2, R220, UR44, 0x2 ;  /* 0x0000002cdcde7c11 */ /* 0x000fc6000f8410ff */
[----:B------:R-:W2:Y:S01]  /*30b60*/  LDCU.64 UR40, c[0x0][0x398] ;  /* 0x00007300ff2877ac */ /* 0x000ea20008000a00 */
[----:B------:R-:W2:Y:S01]  /*30b70*/  LDL.LU R251, [R1+0x150] ;  /* 0x0001500001fb7983 */ /* 0x000ea20000300800 */
[----:B------:R-:W1:Y:S03]  /*30b80*/  LDCU.64 UR42, c[0x0][0x398] ;  /* 0x00007300ff2a77ac */ /* 0x000e660008000a00 */
[----:B------:R-:W2:Y:S01]  /*30b90*/  LDL.LU R249, [R1+0x180] ;  /* 0x0001800001f97983 */ /* 0x000ea20000300800 */
[----:B------:R-:W1:Y:S03]  /*30ba0*/  LDCU UR31, c[0x0][0x398] ;  /* 0x00007300ff1f77ac */ /* 0x000e660008000800 */
[----:B------:R-:W2:Y:S04]  /*30bb0*/  LDL.LU R230, [R1+0x140] ;  /* 0x0001400001e67983 */ /* 0x000ea80000300800 */
[----:B------:R-:W2:Y:S04]  /*30bc0*/  LDL.LU R248, [R1+0x170] ;  /* 0x0001700001f87983 */ /* 0x000ea80000300800 */
[----:B------:R-:W2:Y:S04]  /*30bd0*/  LDL.LU R250, [R1+0x130] ;  /* 0x0001300001fa7983 */ /* 0x000ea80000300800 */
[----:B------:R-:W1:Y:S04]  /*30be0*/  LDL.LU R211, [R1+0xadc] ;  /* 0x000adc0001d37983 */ /* 0x000e680000300800 */
[----:B------:R-:W2:Y:S04]  /*30bf0*/  LDL.LU R215, [R1+0xa7c] ;  /* 0x000a7c0001d77983 */ /* 0x000ea80000300800 */
[----:B------:R-:W3:Y:S04]  /*30c00*/  LDL.LU R171, [R1+0x8c8] ;  /* 0x0008c80001ab7983 */ /* 0x000ee80000300800 */
[----:B------:R-:W3:Y:S04]  /*30c10*/  LDL.LU R207, [R1+0x928] ;  /* 0x0009280001cf7983 */ /* 0x000ee80000300800 */
[----:B------:R-:W3:Y:S01]  /*30c20*/  LDL.LU R239, [R1+0x8d4] ;  /* 0x0008d40001ef7983 */ /* 0x000ee20000300800 */
[----:B------:R-:W-:Y:S01]  /*30c30*/  LEA.HI.X.SX32 R223, R220, UR45, 0x2, P2 ;  /* 0x0000002ddcdf7c11 */ /* 0x000fe200090f16ff */
[----:B------:R-:W1:Y:S02]  /*30c40*/  LDCU.64 UR44, c[0x0][0x398] ;  /* 0x00007300ff2c77ac */ /* 0x000e640008000a00 */
[----:B------:R-:W3:Y:S04]  /*30c50*/  LDL.LU R238, [R1+0x8d0] ;  /* 0x0008d00001ee7983 */ /* 0x000ee80000300800 */
[----:B------:R-:W3:Y:S04]  /*30c60*/  LDL.LU R237, [R1+0x8cc] ;  /* 0x0008cc0001ed7983 */ /* 0x000ee80000300800 */
[----:B----4-:R4:W-:Y:S02]  /*30c70*/  STSM.16.M88.4 [R0], R56 ;  /* 0x0000003800007844 */ /* 0x0109e40000000200 */
[----:B----4-:R-:W-:Y:S01]  /*30c80*/  IMAD.WIDE R56, R236, 0x4, R226 ;  /* 0x00000004ec387825 */ /* 0x010fe200078e02e2 */
[----:B------:R-:W-:Y:S03]  /*30c90*/  BAR.SYNC.DEFER_BLOCKING 0x0 ;  /* 0x0000000000007b1d */ /* 0x000fe60000010000 */
[----:B------:R-:W-:-:S02]  /*30ca0*/  IMAD R0, R228, 0x40, R220 ;  /* 0x00000040e4007824 */ /* 0x000fc400078e02dc */
[----:B------:R-:W-:Y:S01]  /*30cb0*/  IMAD.WIDE R58, R236, 0x4, R224 ;  /* 0x00000004ec3a7825 */ /* 0x000fe200078e02e0 */
[----:B-1----:R-:W-:Y:S01]  /*30cc0*/  ISETP.LT.AND P3, PT, R211, UR32, !P0 ;  /* 0x00000020d3007c0c */ /* 0x002fe2000c761270 */
[----:B------:R-:W1:Y:S01]  /*30cd0*/  LDCU UR32, c[0x0][0x398] ;  /* 0x00007300ff2077ac */ /* 0x000e620008000800 */
[----:B--2---:R-:W-:Y:S01]  /*30ce0*/  ISETP.LT.AND P4, PT, R215, UR34, !P0 ;  /* 0x00000022d7007c0c */ /* 0x004fe2000c781270 */
[----:B------:R2:W-:Y:S01]  /*30cf0*/  @P1 STG.E desc[UR28][R56.64], R251 ;  /* 0x000000fb38001986 */ /* 0x0005e2000c10191c */
[----:B------:R-:W-:Y:S01]  /*30d00*/  LEA R220, P1, R0, UR46, 0x2 ;  /* 0x0000002e00dc7c11 */ /* 0x000fe2000f8210ff */
[----:B------:R-:W4:Y:S01]  /*30d10*/  LDCU UR34, c[0x0][0x398] ;  /* 0x00007300ff2277ac */ /* 0x000f220008000800 */
[----:B---3--:R-:W-:-:S07]  /*30d20*/  ISETP.LT.AND P2, PT, R171, UR36, !P0 ;  /* 0x00000024ab007c0c */ /* 0x008fce000c741270 */
[----:B------:R3:W-:Y:S01]  /*30d30*/  @P3 STG.E desc[UR28][R58.64], R249 ;  /* 0x000000f93a003986 */ /* 0x0007e2000c10191c */
[----:B------:R-:W-:Y:S01]  /*30d40*/  ISETP.LT.AND P5, PT, R207, UR38, !P0 ;  /* 0x00000026cf007c0c */ /* 0x000fe2000c7a1270 */
[----:B------:R-:W1:Y:S01]  /*30d50*/  LDCU UR36, c[0x0][0x398] ;  /* 0x00007300ff2477ac */ /* 0x000e620008000800 */
[----:B------:R-:W-:Y:S01]  /*30d60*/  LEA.HI.X.SX32 R221, R0, UR47, 0x2, P1 ;  /* 0x0000002f00dd7c11 */ /* 0x000fe200088f16ff */
[C---:B--2---:R-:W-:Y:S01]  /*30d70*/  IMAD.WIDE R56, R236.reuse, 0x4, R2 ;  /* 0x00000004ec387825 */ /* 0x044fe200078e0202 */
[----:B------:R-:W2:Y:S01]  /*30d80*/  LDCU.64 UR46, c[0x0][0x398] ;  /* 0x00007300ff2e77ac */ /* 0x000ea20008000a00 */
[----:B---3--:R-:W-:Y:S01]  /*30d90*/  LEA R59, R229, R0, 0x6 ;  /* 0x00000000e53b7211 */ /* 0x008fe200078e30ff */
[----:B------:R-:W3:Y:S01]  /*30da0*/  LDL.LU R249, [R1+0x160] ;  /* 0x0001600001f97983 */ /* 0x000ee20000300800 */
[----:B------:R-:W-:Y:S01]  /*30db0*/  VIADD R0, R183, 0x1 ;  /* 0x00000001b7007836 */ /* 0x000fe20000000000 */
[----:B------:R-:W-:Y:S01]  /*30dc0*/  ISETP.LT.AND P3, PT, R239, UR40, !P0 ;  /* 0x00000028ef007c0c */ /* 0x000fe2000c761270 */
[----:B------:R-:W-:Y:S01]  /*30dd0*/  IMAD.WIDE R228, R236, 0x4, R218 ;  /* 0x00000004ece47825 */ /* 0x000fe200078e02da */
[C---:B------:R-:W-:Y:S01]  /*30de0*/  LEA R58, P1, R59.reuse, UR50, 0x2 ;  /* 0x000000323b3a7c11 */ /* 0x040fe2000f8210ff */
[----:B------:R-:W4:Y:S01]  /*30df0*/  LDL.LU R251, [R1+0x110] ;  /* 0x0001100001fb7983 */ /* 0x000f220000300800 */
[----:B------:R-:W1:Y:S02]  /*30e00*/  LDCU UR38, c[0x0][0x398] ;  /* 0x00007300ff2677ac */ /* 0x000e640008000800 */
[----:B------:R-:W-:Y:S01]  /*30e10*/  LEA.HI.X.SX32 R59, R59, UR51, 0x2, P1 ;  /* 0x000000333b3b7c11 */ /* 0x000fe200088f16ff */
[----:B------:R2:W-:Y:S01]  /*30e20*/  @P4 STG.E desc[UR28][R56.64], R230 ;  /* 0x000000e638004986 */ /* 0x0005e2000c10191c */
[----:B------:R-:W-:Y:S01]  /*30e30*/  ISETP.GE.AND P1, PT, R0, UR53, PT ;  /* 0x0000003500007c0c */ /* 0x000fe2000bf26270 */
[----:B------:R-:W1:Y:S02]  /*30e40*/  LDCU.64 UR50, c[0x0][0x398] ;  /* 0x00007300ff3277ac */ /* 0x000e640008000a00 */
[----:B------:R1:W-:Y:S01]  /*30e50*/  @P2 STG.E desc[UR28][R228.64], R248 ;  /* 0x000000f8e4002986 */ /* 0x0003e2000c10191c */
[----:B------:R-:W3:Y:S03]  /*30e60*/  LDCU UR40, c[0x0][0x398] ;  /* 0x00007300ff2877ac */ /* 0x000ee60008000800 */
[----:B--2---:R-:W2:Y:S01]  /*30e70*/  LDL.LU R57, [R1+0xc0] ;  /* 0x0000c00001397983 */ /* 0x004ea20000300800 */
[----:B------:R-:W-:-:S03]  /*30e80*/  IMAD.WIDE R230, R236, 0x4, R216 ;  /* 0x00000004ece67825 */ /* 0x000fc600078e02d8 */
[----:B------:R-:W2:Y:S04]  /*30e90*/  LDL.LU R0, [R1+0xf0] ;  /* 0x0000f00001007983 */ /* 0x000ea80000300800 */
[----:B-1----:R-:W2:Y:S04]  /*30ea0*/  LDL.LU R248, [R1+0x1208] ;  /* 0x0012080001f87983 */ /* 0x002ea80000300800 */
[----:B------:R1:W-:Y:S04]  /*30eb0*/  @P5 STG.E desc[UR28][R230.64], R250 ;  /* 0x000000fae6005986 */ /* 0x0003e8000c10191c */
[----:B-1----:R-:W2:Y:S01]  /*30ec0*/  LDL.LU R250, [R1+0x80] ;  /* 0x0000800001fa7983 */ /* 0x002ea20000300800 */
[----:B------:R-:W-:Y:S01]  /*30ed0*/  ISETP.LT.AND P4, PT, R238, UR42, !P0 ;  /* 0x0000002aee007c0c */ /* 0x000fe2000c781270 */
[C---:B------:R-:W-:Y:S01]  /*30ee0*/  IMAD.WIDE R228, R236.reuse, 0x4, R222 ;  /* 0x00000004ece47825 */ /* 0x040fe200078e02de */
[----:B------:R-:W-:Y:S01]  /*30ef0*/  ISETP.LT.AND P0, PT, R237, UR44, !P0 ;  /* 0x0000002ced007c0c */ /* 0x000fe2000c701270 */
[----:B------:R-:W1:Y:S01]  /*30f00*/  LDCU UR42, c[0x0][0x398] ;  /* 0x00007300ff2a77ac */ /* 0x000e620008000800 */
[----:B------:R-:W-:Y:S01]  /*30f10*/  ISETP.LT.AND P2, PT, R203, UR46, !P1 ;  /* 0x0000002ecb007c0c */ /* 0x000fe2000cf41270 */
[C---:B------:R-:W-:Y:S01]  /*30f20*/  IMAD.WIDE R230, R236.reuse, 0x4, R220 ;  /* 0x00000004ece67825 */ /* 0x040fe200078e02dc */
[C---:B------:R-:W-:Y:S01]  /*30f30*/  IADD3 R56, PT, PT, R236.reuse, UR52, RZ ;  /* 0x00000034ec387c10 */ /* 0x040fe2000fffe0ff */
[----:B------:R-:W1:Y:S01]  /*30f40*/  LDCU.64 UR52, c[0x0][0x398] ;  /* 0x00007300ff3477ac */ /* 0x000e620008000a00 */
[----:B------:R-:W-:Y:S01]  /*30f50*/  ISETP.LT.AND P6, PT, R207, UR30, !P1 ;  /* 0x0000001ecf007c0c */ /* 0x000fe2000cfc1270 */
[----:B------:R-:W1:Y:S01]  /*30f60*/  LDCU UR46, c[0x0][0x3b8] ;  /* 0x00007700ff2e77ac */ /* 0x000e620008000800 */
[----:B------:R-:W1:Y:S01]  /*30f70*/  LDCU UR30, c[0x0][0x398] ;  /* 0x00007300ff1e77ac */ /* 0x000e620008000800 */
[----:B------:R-:W1:Y:S01]  /*30f80*/  LDCU UR44, c[0x0][0x3b8] ;  /* 0x00007700ff2c77ac */ /* 0x000e620008000800 */
[----:B---3--:R3:W-:Y:S01]  /*30f90*/  @P3 STG.E desc[UR28][R228.64], R249 ;  /* 0x000000f9e4003986 */ /* 0x0087e2000c10191c */
[----:B------:R-:W-:Y:S01]  /*30fa0*/  ISETP.LT.AND P3, PT, R211, UR48, !P1 ;  /* 0x00000030d3007c0c */ /* 0x000fe2000cf61270 */
[----:B------:R-:W1:Y:S02]  /*30fb0*/  LDCU UR48, c[0x0][0x39c] ;  /* 0x00007380ff3077ac */ /* 0x000e640008000800 */
[----:B----4-:R4:W-:Y:S01]  /*30fc0*/  @P4 STG.E desc[UR28][R230.64], R251 ;  /* 0x000000fbe6004986 */ /* 0x0109e2000c10191c */
[----:B---3--:R-:W-:-:S03]  /*30fd0*/  IMAD.WIDE R228, R236, 0x4, R58 ;  /* 0x00000004ece47825 */ /* 0x008fc600078e023a */
[----:B------:R-:W3:Y:S01]  /*30fe0*/  LDL.LU R249, [R1+0x1204] ;  /* 0x0012040001f97983 */ /* 0x000ee20000300800 */
[----:B----4-:R-:W-:-:S03]  /*30ff0*/  IMAD.WIDE R230, R56, 0x4, R226 ;  /* 0x0000000438e67825 */ /* 0x010fc600078e02e2 */
[----:B------:R-:W4:Y:S04]  /*31000*/  LDL.LU R251, [R1] ;  /* 0x0000000001fb7983 */ /* 0x000f280000300800 */
[----:B------:R-:W3:Y:S04]  /*31010*/  LDL.LU R236, [R1+0x154] ;  /* 0x0001540001ec7983 */ /* 0x000ee80000300800 */
[----:B--2---:R2:W-:Y:S04]  /*31020*/  @P0 STG.E desc[UR28][R228.64], R0 ;  /* 0x00000000e4000986 */ /* 0x0045e8000c10191c */
[----:B------:R1:W-:Y:S01]  /*31030*/  @P2 STG.E desc[UR28][R230.64], R57 ;  /* 0x00000039e6002986 */ /* 0x0003e2000c10191c */
[----:B--2---:R-:W-:-:S04]  /*31040*/  IMAD.WIDE R228, R56, 0x4, R224 ;  /* 0x0000000438e47825 */ /* 0x004fc800078e02e0 */
[----:B-1----:R-:W-:Y:S01]  /*31050*/  VIADD R57, R183, 0x2 ;  /* 0x00000002b7397836 */ /* 0x002fe20000000000 */
[----:B------:R1:W-:Y:S04]  /*31060*/  @P3 STG.E desc[UR28][R228.64], R250 ;  /* 0x000000fae4003986 */ /* 0x0003e8000c10191c */
[----:B------:R-:W-:Y:S02]  /*31070*/  ISETP.GE.AND P3, PT, R57, UR48, PT ;  /* 0x0000003039007c0c */ /* 0x000fe4000bf66270 */
[----:B------:R-:W-:Y:S02]  /*31080*/  ISETP.LT.AND P4, PT, R215, UR50, !P1 ;  /* 0x00000032d7007c0c */ /* 0x000fe4000cf81270 */
[----:B------:R-:W-:Y:S01]  /*31090*/  ISETP.LT.AND P5, PT, R171, UR52, !P1 ;  /* 0x00000034ab007c0c */ /* 0x000fe2000cfa1270 */
[----:B------:R-:W-:Y:S01]  /*310a0*/  IMAD.WIDE R230, R56, 0x4, R2 ;  /* 0x0000000438e67825 */ /* 0x000fe200078e0202 */
[----:B------:R-:W-:Y:S01]  /*310b0*/  ISETP.LT.AND P0, PT, R239, UR72, !P1 ;  /* 0x00000048ef007c0c */ /* 0x000fe2000cf01270 */
[----:B------:R-:W2:Y:S01]  /*310c0*/  LDCU UR72, c[0x0][0x3b8] ;  /* 0x00007700ff4877ac */ /* 0x000ea20008000800 */
[----:B-1----:R-:W2:Y:S01]  /*310d0*/  LDL.LU R250, [R1+0x1200] ;  /* 0x0012000001fa7983 */ /* 0x002ea20000300800 */
[----:B------:R-:W-:Y:S01]  /*310e0*/  ISETP.LT.AND P2, PT, R238, UR71, !P1 ;  /* 0x00000047ee007c0c */ /* 0x000fe2000cf41270 */
[----:B------:R-:W1:Y:S02]  /*310f0*/  LDCU UR48, c[0x0][0x398] ;  /* 0x00007300ff3077ac */ /* 0x000e640008000800 */
[----:B------:R-:W2:Y:S01]  /*31100*/  LDL.LU R229, [R1+0x30] ;  /* 0x0000300001e57983 */ /* 0x000ea20000300800 */
[C---:B------:R-:W-:Y:S01]  /*31110*/  IADD3 R0, PT, PT, R56.reuse, UR46, RZ ;  /* 0x0000002e38007c10 */ /* 0x040fe2000fffe0ff */
[----:B------:R-:W1:Y:S02]  /*31120*/  LDCU UR46, c[0x0][0x39c] ;  /* 0x00007380ff2e77ac */ /* 0x000e640008000800 */
[----:B------:R-:W3:Y:S01]  /*31130*/  LDL.LU R57, [R1+0x20] ;  /* 0x0000200001397983 */ /* 0x000ee20000300800 */
[----:B------:R-:W-:Y:S01]  /*31140*/  ISETP.LT.AND P1, PT, R237, UR70, !P1 ;  /* 0x00000046ed007c0c */ /* 0x000fe2000cf21270 */
[----:B------:R-:W1:Y:S01]  /*31150*/  LDCU UR50, c[0x0][0x398] ;  /* 0x00007300ff3277ac */ /* 0x000e620008000800 */
[----:B------:R-:W1:Y:S01]  /*31160*/  LDCU UR52, c[0x0][0x398] ;  /* 0x00007300ff3477ac */ /* 0x000e620008000800 */
[----:B------:R-:W1:Y:S01]  /*31170*/  LDCU UR70, c[0x0][0x39c] ;  /* 0x00007380ff4677ac */ /* 0x000e620008000800 */
[----:B------:R-:W1:Y:S01]  /*31180*/  LDCU UR71, c[0x0][0x398] ;  /* 0x00007300ff4777ac */ /* 0x000e620008000800 */
[----:B--2---:R2:W-:Y:S02]  /*31190*/  @P4 STG.E desc[UR28][R230.64], R229 ;  /* 0x000000e5e6004986 */ /* 0x0045e4000c10191c */
[----:B--2---:R-:W-:-:S04]  /*311a0*/  IMAD.WIDE R228, R56, 0x4, R218 ;  /* 0x0000000438e47825 */ /* 0x004fc800078e02da */
[C---:B------:R-:W-:Y:S01]  /*311b0*/  IMAD.WIDE R230, R56.reuse, 0x4, R216 ;  /* 0x0000000438e67825 */ /* 0x040fe200078e02d8 */
[----:B---3--:R-:W-:Y:S04]  /*311c0*/  @P5 STG.E desc[UR28][R228.64], R57 ;  /* 0x00000039e4005986 */ /* 0x008fe8000c10191c */
[----:B----4-:R2:W-:Y:S04]  /*311d0*/  @P6 STG.E desc[UR28][R230.64], R251 ;  /* 0x000000fbe6006986 */ /* 0x0105e8000c10191c */
[----:B--2---:R-:W2:Y:S01]  /*311e0*/  LDL.LU R251, [R1+0x184] ;  /* 0x0001840001fb7983 */ /* 0x004ea20000300800 */
[----:B------:R-:W-:Y:S01]  /*311f0*/  ISETP.LT.AND P4, PT, R203, UR69, !P3 ;  /* 0x00000045cb007c0c */ /* 0x000fe2000df81270 */
[C---:B------:R-:W-:Y:S01]  /*31200*/  IMAD.WIDE R228, R56.reuse, 0x4, R222 ;  /* 0x0000000438e47825 */ /* 0x040fe200078e02de */
[----:B------:R-:W-:Y:S01]  /*31210*/  ISETP.LT.AND P5, PT, R211, UR68, !P3 ;  /* 0x00000044d3007c0c */ /* 0x000fe2000dfa1270 */
[----:B------:R-:W3:Y:S02]  /*31220*/  LDCU UR68, c[0x0][0x39c] ;  /* 0x00007380ff4477ac */ /* 0x000ee40008000800 */
[C---:B------:R-:W-:Y:S01]  /*31230*/  IMAD.WIDE R230, R56.reuse, 0x4, R220 ;  /* 0x0000000438e67825 */ /* 0x040fe200078e02dc */
[----:B------:R4:W-:Y:S01]  /*31240*/  @P0 STG.E desc[UR28][R228.64], R248 ;  /* 0x000000f8e4000986 */ /* 0x0009e2000c10191c */
[----:B------:R-:W-:Y:S01]  /*31250*/  ISETP.LT.AND P6, PT, R215, UR67, !P3 ;  /* 0x00000043d7007c0c */ /* 0x000fe2000dfc1270 */
[----:B------:R-:W1:Y:S01]  /*31260*/  LDCU UR67, c[0x0][0x398] ;  /* 0x00007300ff4377ac */ /* 0x000e620008000800 */
[----:B------:R-:W-:Y:S01]  /*31270*/  IMAD.WIDE R56, R56, 0x4, R58 ;  /* 0x0000000438387825 */ /* 0x000fe200078e023a */
[----:B------:R-:W-:Y:S01]  /*31280*/  @P2 STG.E desc[UR28][R230.64], R240 ;  /* 0x000000f0e6002986 */ /* 0x000fe2000c10191c */
[----:B------:R-:W1:Y:S03]  /*31290*/  LDCU UR69, c[0x0][0x398] ;  /* 0x00007300ff4577ac */ /* 0x000e660008000800 */
[----:B------:R1:W-:Y:S01]  /*312a0*/  @P1 STG.E desc[UR28][R56.64], R232 ;  /* 0x000000e838001986 */ /* 0x0003e2000c10191c */
[----:B----4-:R-:W-:-:S03]  /*312b0*/  IMAD.WIDE R228, R0, 0x4, R226 ;  /* 0x0000000400e47825 */ /* 0x010fc600078e02e2 */
[----:B------:R-:W4:Y:S04]  /*312c0*/  LDL.LU R248, [R1+0x174] ;  /* 0x0001740001f87983 */ /* 0x000f280000300800 */
[----:B------:R3:W-:Y:S04]  /*312d0*/  @P4 STG.E desc[UR28][R228.64], R236 ;  /* 0x000000ece4004986 */ /* 0x0007e8000c10191c */
[----:B-1----:R-:W4:Y:S04]  /*312e0*/  LDL.LU R232, [R1+0x134] ;  /* 0x0001340001e87983 */ /* 0x002f280000300800 */
[----:B------:R-:W4:Y:S01]  /*312f0*/  LDL.LU R240, [R1+0x164] ;  /* 0x0001640001f07983 */ /* 0x000f220000300800 */
[----:B---3--:R-:W-:-:S03]  /*31300*/  IMAD.WIDE R228, R0, 0x4, R224 ;  /* 0x0000000400e47825 */ /* 0x008fc600078e02e0 */
[----:B------:R-:W3:Y:S04]  /*31310*/  LDL.LU R236, [R1+0x114] ;  /* 0x0001140001ec7983 */ /* 0x000ee80000300800 */
[----:B--2---:R1:W-:Y:S04]  /*31320*/  @P5 STG.E desc[UR28][R228.64], R251 ;  /* 0x000000fbe4005986 */ /* 0x0043e8000c10191c */
[----:B-1----:R-:W2:Y:S04]  /*31330*/  LDL.LU R251, [R1+0x11fc] ;  /* 0x0011fc0001fb7983 */ /* 0x002ea80000300800 */
[----:B------:R-:W2:Y:S01]  /*31340*/  LDL.LU R229, [R1+0x144] ;  /* 0x0001440001e57983 */ /* 0x000ea20000300800 */
[----:B------:R-:W-:Y:S01]  /*31350*/  ISETP.LT.AND P0, PT, R171, UR66, !P3 ;  /* 0x00000042ab007c0c */ /* 0x000fe2000df01270 */
[----:B------:R-:W-:Y:S01]  /*31360*/  IMAD.WIDE R230, R0, 0x4, R2 ;  /* 0x0000000400e67825 */ /* 0x000fe200078e0202 */
[----:B------:R-:W-:Y:S01]  /*31370*/  ISETP.LT.AND P2, PT, R207, UR65, !P3 ;  /* 0x00000041cf007c0c */ /* 0x000fe2000df41270 */
[----:B------:R-:W1:Y:S01]  /*31380*/  LDCU UR66, c[0x0][0x398] ;  /* 0x00007300ff4277ac */ /* 0x000e620008000800 */
[----:B------:R-:W-:-:S02]  /*31390*/  ISETP.LT.AND P1, PT, R239, UR64, !P3 ;  /* 0x00000040ef007c0c */ /* 0x000fc4000df21270 */
[----:B------:R-:W-:Y:S01]  /*313a0*/  ISETP.LT.AND P4, PT, R238, UR63, !P3 ;  /* 0x0000003fee007c0c */ /* 0x000fe2000df81270 */
[----:B------:R-:W-:Y:S01]  /*313b0*/  VIADD R57, R183, 0x3 ;  /* 0x00000003b7397836 */ /* 0x000fe20000000000 */
[C---:B------:R-:W-:Y:S01]  /*313c0*/  IADD3 R56, PT, PT, R0.reuse, UR72, RZ ;  /* 0x0000004800387c10 */ /* 0x040fe2000fffe0ff */
[----:B------:R-:W1:Y:S03]  /*313d0*/  LDCU UR72, c[0x0][0x3b8] ;  /* 0x00007700ff4877ac */ /* 0x000e660008000800 */
[----:B------:R-:W-:Y:S01]  /*313e0*/  ISETP.GE.AND P5, PT, R57, UR77, PT ;  /* 0x0000004d39007c0c */ /* 0x000fe2000bfa6270 */
[----:B------:R-:W1:Y:S01]  /*313f0*/  LDCU UR77, c[0x0][0x3b8] ;  /* 0x00007700ff4d77ac */ /* 0x000e620008000800 */
[----:B------:R-:W3:Y:S04]  /*31400*/  LDL.LU R57, [R1+0xc4] ;  /* 0x0000c40001397983 */ /* 0x000ee80000300800 */
[----:B--2---:R2:W-:Y:S01]  /*31410*/  @P6 STG.E desc[UR28][R230.64], R229 ;  /* 0x000000e5e6006986 */ /* 0x0045e2000c10191c */
[----:B------:R-:W1:Y:S01]  /*31420*/  LDCU UR65, c[0x0][0x398] ;  /* 0x00007300ff4177ac */ /* 0x000e620008000800 */
[----:B------:R-:W1:Y:S01]  /*31430*/  LDCU UR64, c[0x0][0x398] ;  /* 0x00007300ff4077ac */ /* 0x000e620008000800 */
[----:B------:R-:W1:Y:S01]  /*31440*/  LDCU UR63, c[0x0][0x398] ;  /* 0x00007300ff3f77ac */ /* 0x000e620008000800 */
[----:B--2---:R-:W-:-:S04]  /*31450*/  IMAD.WIDE R228, R0, 0x4, R218 ;  /* 0x0000000400e47825 */ /* 0x004fc800078e02da */
[C---:B------:R-:W-:Y:S01]  /*31460*/  IMAD.WIDE R230, R0.reuse, 0x4, R216 ;  /* 0x0000000400e67825 */ /* 0x040fe200078e02d8 */
[----:B----4-:R2:W-:Y:S04]  /*31470*/  @P0 STG.E desc[UR28][R228.64], R248 ;  /* 0x000000f8e4000986 */ /* 0x0105e8000c10191c */
[----:B------:R4:W-:Y:S01]  /*31480*/  @P2 STG.E desc[UR28][R230.64], R232 ;  /* 0x000000e8e6002986 */ /* 0x0009e2000c10191c */
[----:B--2---:R-:W-:-:S03]  /*31490*/  IMAD.WIDE R228, R0, 0x4, R222 ;  /* 0x0000000400e47825 */ /* 0x004fc600078e02de */
[----:B------:R-:W2:Y:S01]  /*314a0*/  LDL.LU R248, [R1+0x84] ;  /* 0x0000840001f87983 */ /* 0x000ea20000300800 */
[----:B----4-:R-:W-:-:S03]  /*314b0*/  IMAD.WIDE R230, R0, 0x4, R220 ;  /* 0x0000000400e67825 */ /* 0x010fc600078e02dc */
[----:B------:R-:W4:Y:S04]  /*314c0*/  LDL.LU R232, [R1+0x34] ;  /* 0x0000340001e87983 */ /* 0x000f280000300800 */
[----:B------:R1:W-:Y:S04]  /*314d0*/  @P1 STG.E desc[UR28][R228.64], R240 ;  /* 0x000000f0e4001986 */ /* 0x0003e8000c10191c */
[----:B---3--:R3:W-:Y:S04]  /*314e0*/  @P4 STG.E desc[UR28][R230.64], R236 ;  /* 0x000000ece6004986 */ /* 0x0087e8000c10191c */
[----:B-1----:R-:W2:Y:S01]  /*314f0*/  LDL.LU R240, [R1+0x24] ;  /* 0x0000240001f07983 */ /* 0x002ea20000300800 */
[----:B------:R-:W-:-:S03]  /*31500*/  IMAD.WIDE R228, R0, 0x4, R58 ;  /* 0x0000000400e47825 */ /* 0x000fc600078e023a */
[----:B---3--:R-:W3:Y:S04]  /*31510*/  LDL.LU R236, [R1+0x4] ;  /* 0x0000040001ec7983 */ /* 0x008ee80000300800 */
[----:B------:R-:W2:Y:S01]  /*31520*/  LDL.LU R0, [R1+0xf4] ;  /* 0x0000f40001007983 */ /* 0x000ea20000300800 */
[----:B------:R-:W-:Y:S02]  /*31530*/  ISETP.LT.AND P3, PT, R237, UR62, !P3 ;  /* 0x0000003eed007c0c */ /* 0x000fe4000df61270 */
[----:B------:R-:W-:Y:S02]  /*31540*/  ISETP.LT.AND P6, PT, R203, UR61, !P5 ;  /* 0x0000003dcb007c0c */ /* 0x000fe4000efc1270 */
[----:B------:R-:W-:Y:S02]  /*31550*/  ISETP.LT.AND P0, PT, R211, UR60, !P5 ;  /* 0x0000003cd3007c0c */ /* 0x000fe4000ef01270 */
[----:B------:R-:W-:Y:S01]  /*31560*/  ISETP.LT.AND P2, PT, R215, UR4, !P5 ;  /* 0x00000004d7007c0c */ /* 0x000fe2000ef41270 */
[C---:B------:R-:W-:Y:S01]  /*31570*/  IMAD.WIDE R230, R56.reuse, 0x4, R226 ;  /* 0x0000000438e67825 */ /* 0x040fe200078e02e2 */
[----:B------:R-:W-:Y:S01]  /*31580*/  ISETP.LT.AND P1, PT, R171, UR5, !P5 ;  /* 0x00000005ab007c0c */ /* 0x000fe2000ef21270 */
[----:B------:R-:W1:Y:S01]  /*31590*/  LDCU UR62, c[0x0][0x3b8] ;  /* 0x00007700ff3e77ac */ /* 0x000e620008000800 */
[----:B------:R-:W-:Y:S01]  /*315a0*/  ISETP.LT.AND P4, PT, R207, UR6, !P5 ;  /* 0x00000006cf007c0c */ /* 0x000fe2000ef81270 */
[----:B------:R-:W1:Y:S01]  /*315b0*/  LDCU UR61, c[0x0][0x398] ;  /* 0x00007300ff3d77ac */ /* 0x000e620008000800 */
[----:B------:R-:W1:Y:S01]  /*315c0*/  LDCU UR60, c[0x0][0x398] ;  /* 0x00007300ff3c77ac */ /* 0x000e620008000800 */
[----:B------:R-:W1:Y:S01]  /*315d0*/  LDCU UR4, c[0x0][0x398] ;  /* 0x00007300ff0477ac */ /* 0x000e620008000800 */
[----:B------:R-:W1:Y:S01]  /*315e0*/  LDCU UR5, c[0x0][0x398] ;  /* 0x00007300ff0577ac */ /* 0x000e620008000800 */
[----:B------:R-:W1:Y:S01]  /*315f0*/  LDCU UR6, c[0x0][0x398] ;  /* 0x00007300ff0677ac */ /* 0x000e620008000800 */
[----:B--2---:R2:W-:Y:S01]  /*31600*/  @P3 STG.E desc[UR28][R228.64], R0 ;  /* 0x00000000e4003986 */ /* 0x0045e2000c10191c */
[----:B------:R-:W-:Y:S01]  /*31610*/  ISETP.LT.AND P3, PT, R239, UR7, !P5 ;  /* 0x00000007ef007c0c */ /* 0x000fe2000ef61270 */
[----:B------:R-:W1:Y:S02]  /*31620*/  LDCU UR7, c[0x0][0x398] ;  /* 0x00007300ff0777ac */ /* 0x000e640008000800 */
[----:B------:R3:W-:Y:S01]  /*31630*/  @P6 STG.E desc[UR28][R230.64], R57 ;  /* 0x00000039e6006986 */ /* 0x0007e2000c10191c */
[----:B--2---:R-:W-:-:S04]  /*31640*/  IMAD.WIDE R228, R56, 0x4, R224 ;  /* 0x0000000438e47825 */ /* 0x004fc800078e02e0 */
[----:B---3--:R-:W-:Y:S01]  /*31650*/  IMAD.WIDE R230, R56, 0x4, R2 ;  /* 0x0000000438e67825 */ /* 0x008fe200078e0202 */
[----:B------:R2:W-:Y:S01]  /*31660*/  @P0 STG.E desc[UR28][R228.64], R248 ;  /* 0x000000f8e4000986 */ /* 0x0005e2000c10191c */
[----:B------:R-:W-:Y:S01]  /*31670*/  ISETP.LT.AND P6, PT, R238, UR8, !P5 ;  /* 0x00000008ee007c0c */ /* 0x000fe2000efc1270 */
[----:B------:R-:W3:Y:S01]  /*31680*/  LDCU UR8, c[0x0][0x398] ;  /* 0x00007300ff0877ac */ /* 0x000ee20008000800 */
[----:B------:R-:W-:Y:S01]  /*31690*/  ISETP.LT.AND P5, PT, R237, UR9, !P5 ;  /* 0x00000009ed007c0c */ /* 0x000fe2000efa1270 */
[----:B----4-:R4:W-:Y:S01]  /*316a0*/  @P2 STG.E desc[UR28][R230.64], R232 ;  /* 0x000000e8e6002986 */ /* 0x0109e2000c10191c */
[----:B------:R-:W-:Y:S01]  /*316b0*/  VIADD R57, R183, 0x4 ;  /* 0x00000004b7397836 */ /* 0x000fe20000000000 */
[C---:B------:R-:W-:Y:S01]  /*316c0*/  IADD3 R0, PT, PT, R56.reuse, UR72, RZ ;  /* 0x0000004838007c10 */ /* 0x040fe2000fffe0ff */
[----:B------:R-:W1:Y:S01]  /*316d0*/  LDCU UR72, c[0x0][0x3b8] ;  /* 0x00007700ff4877ac */ /* 0x000e620008000800 */
[C---:B--2---:R-:W-:Y:S01]  /*316e0*/  IMAD.WIDE R228, R56.reuse, 0x4, R218 ;  /* 0x0000000438e47825 */ /* 0x044fe200078e02da */
[----:B------:R-:W2:Y:S01]  /*316f0*/  LDL.LU R248, [R1+0x158] ;  /* 0x0001580001f87983 */ /* 0x000ea20000300800 */
[----:B------:R-:W1:Y:S02]  /*31700*/  LDCU UR9, c[0x0][0x3b8] ;  /* 0x00007700ff0977ac */ /* 0x000e640008000800 */
[C---:B----4-:R-:W-:Y:S01]  /*31710*/  IMAD.WIDE R230, R56.reuse, 0x4, R216 ;  /* 0x0000000438e67825 */ /* 0x050fe200078e02d8 */
[----:B------:R4:W-:Y:S01]  /*31720*/  @P1 STG.E desc[UR28][R228.64], R240 ;  /* 0x000000f0e4001986 */ /* 0x0009e2000c10191c */
[----:B------:R-:W-:Y:S01]  /*31730*/  ISETP.GE.AND P0, PT, R57, UR76, PT ;  /* 0x0000004c39007c0c */ /* 0x000fe2000bf06270 */
[----:B------:R-:W1:Y:S02]  /*31740*/  LDCU UR76, c[0x0][0x39c] ;  /* 0x00007380ff4c77ac */ /* 0x000e640008000800 */
[----:B------:R3:W-:Y:S01]  /*31750*/  @P4 STG.E desc[UR28][R230.64], R236 ;  /* 0x000000ece6004986 */ /* 0x0007e2000c10191c */
[----:B----4-:R-:W-:-:S03]  /*31760*/  IMAD.WIDE R228, R56, 0x4, R222 ;  /* 0x0000000438e47825 */ /* 0x010fc600078e02de */
[----:B---3--:R-:W3:Y:S01]  /*31770*/  LDL.LU R236, [R1+0x178] ;  /* 0x0001780001ec7983 */ /* 0x008ee20000300800 */
[----:B------:R-:W-:-:S03]  /*31780*/  IMAD.WIDE R230, R56, 0x4, R220 ;  /* 0x0000000438e67825 */ /* 0x000fc600078e02dc */
[----:B------:R-:W4:Y:S01]  /*31790*/  LDL.LU R232, [R1+0x138] ;  /* 0x0001380001e87983 */ /* 0x000f220000300800 */
[----:B------:R-:W-:-:S03]  /*317a0*/  IMAD.WIDE R56, R56, 0x4, R58 ;  /* 0x0000000438387825 */ /* 0x000fc600078e023a */
[----:B------:R1:W-:Y:S04]  /*317b0*/  @P3 STG.E desc[UR28][R228.64], R249 ;  /* 0x000000f9e4003986 */ /* 0x0003e8000c10191c */
[----:B------:R-:W-:Y:S04]  /*317c0*/  @P6 STG.E desc[UR28][R230.64], R241 ;  /* 0x000000f1e6006986 */ /* 0x000fe8000c10191c */
[----:B------:R1:W-:Y:S04]  /*317d0*/  @P5 STG.E desc[UR28][R56.64], R233 ;  /* 0x000000e938005986 */ /* 0x0003e8000c10191c */
[----:B-1----:R-:W3:Y:S04]  /*317e0*/  LDL.LU R249, [R1+0x188] ;  /* 0x0001880001f97983 */ /* 0x002ee80000300800 */
[----:B------:R-:W4:Y:S01]  /*317f0*/  LDL.LU R233, [R1+0x148] ;  /* 0x0001480001e97983 */ /* 0x000f220000300800 */
[----:B------:R-:W-:-:S02]  /*31800*/  ISETP.LT.AND P2, PT, R203, UR10, !P0 ;  /* 0x0000000acb007c0c */ /* 0x000fc4000c741270 */
[----:B------:R-:W-:Y:S01]  /*31810*/  ISETP.LT.AND P1, PT, R211, UR11, !P0 ;  /* 0x0000000bd3007c0c */ /* 0x000fe2000c721270 */
[C---:B------:R-:W-:Y:S01]  /*31820*/  IMAD.WIDE R228, R0.reuse, 0x4, R226 ;  /* 0x0000000400e47825 */ /* 0x040fe200078e02e2 */
[----:B------:R-:W-:Y:S01]  /*31830*/  ISETP.LT.AND P4, PT, R215, UR12, !P0 ;  /* 0x0000000cd7007c0c */ /* 0x000fe2000c781270 */
[----:B------:R-:W4:Y:S01]  /*31840*/  LDL.LU R240, [R1+0x168] ;  /* 0x0001680001f07983 */ /* 0x000f220000300800 */
[----:B------:R-:W-:Y:S01]  /*31850*/  ISETP.LT.AND P3, PT, R171, UR13, !P0 ;  /* 0x0000000dab007c0c */ /* 0x000fe2000c761270 */
[C---:B------:R-:W-:Y:S01]  /*31860*/  IMAD.WIDE R56, R0.reuse, 0x4, R224 ;  /* 0x0000000400387825 */ /* 0x040fe200078e02e0 */
[----:B------:R-:W-:Y:S01]  /*31870*/  ISETP.LT.AND P6, PT, R207, UR14, !P0 ;  /* 0x0000000ecf007c0c */ /* 0x000fe2000c7c1270 */
[----:B------:R-:W1:Y:S01]  /*31880*/  LDCU UR10, c[0x0][0x398] ;  /* 0x00007300ff0a77ac */ /* 0x000e620008000800 */
[----:B------:R-:W-:Y:S01]  /*31890*/  ISETP.LT.AND P5, PT, R239, UR15, !P0 ;  /* 0x0000000fef007c0c */ /* 0x000fe2000c7a1270 */
[----:B------:R-:W-:Y:S01]  /*318a0*/  VIADD R231, R183, 0x5 ;  /* 0x00000005b7e77836 */ /* 0x000fe20000000000 */
[C---:B------:R-:W-:Y:S01]  /*318b0*/  IADD3 R230, PT, PT, R0.reuse, UR72, RZ ;  /* 0x0000004800e67c10 */ /* 0x040fe2000fffe0ff */
[----:B------:R-:W1:Y:S01]  /*318c0*/  LDCU UR11, c[0x0][0x398] ;  /* 0x00007300ff0b77ac */ /* 0x000e620008000800 */
[----:B------:R-:W1:Y:S01]  /*318d0*/  LDCU UR12, c[0x0][0x398] ;  /* 0x00007300ff0c77ac */ /* 0x000e620008000800 */
[----:B------:R-:W1:Y:S01]  /*318e0*/  LDCU UR13, c[0x0][0x398] ;  /* 0x00007300ff0d77ac */ /* 0x000e620008000800 */
[----:B------:R-:W1:Y:S01]  /*318f0*/  LDCU UR14, c[0x0][0x398] ;  /* 0x00007300ff0e77ac */ /* 0x000e620008000800 */
[----:B------:R-:W1:Y:S01]  /*31900*/  LDCU UR15, c[0x0][0x398] ;  /* 0x00007300ff0f77ac */ /* 0x000e620008000800 */
[----:B------:R-:W1:Y:S01]  /*31910*/  LDCU UR72, c[0x0][0x39c] ;  /* 0x00007380ff4877ac */ /* 0x000e620008000800 */
[----:B--2---:R2:W-:Y:S04]  /*31920*/  @P2 STG.E desc[UR28][R228.64], R248 ;  /* 0x000000f8e4002986 */ /* 0x0045e8000c10191c */
[----:B--2---:R-:W2:Y:S01]  /*31930*/  LDL.LU R248, [R1+0x118] ;  /* 0x0001180001f87983 */ /* 0x004ea20000300800 */
[----:B------:R-:W-:-:S03]  /*31940*/  IMAD.WIDE R228, R0, 0x4, R2 ;  /* 0x0000000400e47825 */ /* 0x000fc600078e0202 */
[----:B------:R-:W2:Y:S04]  /*31950*/  LDL.LU R241, [R1+0xf8] ;  /* 0x0000f80001f17983 */ /* 0x000ea80000300800 */
[----:B---3--:R3:W-:Y:S04]  /*31960*/  @P1 STG.E desc[UR28][R56.64], R249 ;  /* 0x000000f938001986 */ /* 0x0087e8000c10191c */
[----:B----4-:R-:W-:Y:S01]  /*31970*/  @P4 STG.E desc[UR28][R228.64], R233 ;  /* 0x000000e9e4004986 */ /* 0x010fe2000c10191c */
[----:B---3--:R-:W-:-:S03]  /*31980*/  IMAD.WIDE R56, R0, 0x4, R218 ;  /* 0x0000000400387825 */ /* 0x008fc600078e02da */
[----:B------:R-:W3:Y:S04]  /*31990*/  LDL.LU R249, [R1+0xc8] ;  /* 0x0000c80001f97983 */ /* 0x000ee80000300800 */
[----:B------:R4:W-:Y:S04]  /*319a0*/  @P3 STG.E desc[UR28][R56.64], R236 ;  /* 0x000000ec38003986 */ /* 0x0009e8000c10191c */
[----:B----4-:R-:W4:Y:S01]  /*319b0*/  LDL.LU R236, [R1+0x88] ;  /* 0x0000880001ec7983 */ /* 0x010f220000300800 */
[----:B------:R-:W-:Y:S01]  /*319c0*/  ISETP.LT.AND P2, PT, R238, UR16, !P0 ;  /* 0x00000010ee007c0c */ /* 0x000fe2000c741270 */
[C---:B------:R-:W-:Y:S01]  /*319d0*/  IMAD.WIDE R228, R0.reuse, 0x4, R216 ;  /* 0x0000000400e47825 */ /* 0x040fe200078e02d8 */
[----:B------:R-:W-:Y:S01]  /*319e0*/  ISETP.LT.AND P0, PT, R237, UR17, !P0 ;  /* 0x00000011ed007c0c */ /* 0x000fe2000c701270 */
[----:B------:R-:W1:Y:S01]  /*319f0*/  LDCU UR16, c[0x0][0x398] ;  /* 0x00007300ff1077ac */ /* 0x000e620008000800 */
[----:B------:R-:W-:Y:S01]  /*31a00*/  ISETP.GE.AND P1, PT, R231, UR75, PT ;  /* 0x0000004be7007c0c */ /* 0x000fe2000bf26270 */
[----:B------:R-:W-:Y:S01]  /*31a10*/  IMAD.WIDE R56, R0, 0x4, R222 ;  /* 0x0000000400387825 */ /* 0x000fe200078e02de */
[----:B------:R1:W-:Y:S01]  /*31a20*/  @P6 STG.E desc[UR28][R228.64], R232 ;  /* 0x000000e8e4006986 */ /* 0x0003e2000c10191c */
[----:B------:R-:W2:Y:S01]  /*31a30*/  LDCU UR75, c[0x0][0x398] ;  /* 0x00007300ff4b77ac */ /* 0x000ea20008000800 */
[----:B------:R-:W-:-:S02]  /*31a40*/  ISETP.LT.AND P4, PT, R203, UR18, !P1 ;  /* 0x00000012cb007c0c */ /* 0x000fc4000cf81270 */
[----:B------:R1:W-:Y:S01]  /*31a50*/  @P5 STG.E desc[UR28][R56.64], R240 ;  /* 0x000000f038005986 */ /* 0x0003e2000c10191c */
[----:B------:R-:W-:Y:S01]  /*31a60*/  ISETP.LT.AND P3, PT, R211, UR19, !P1 ;  /* 0x00000013d3007c0c */ /* 0x000fe2000cf61270 */
[----:B------:R-:W-:Y:S01]  /*31a70*/  VIADD R231, R183, 0x6 ;  /* 0x00000006b7e77836 */ /* 0x000fe20000000000 */
[----:B------:R-:W2:Y:S01]  /*31a80*/  LDCU UR17, c[0x0][0x3b8] ;  /* 0x00007700ff1177ac */ /* 0x000ea20008000800 */
[----:B-1----:R-:W4:Y:S01]  /*31a90*/  LDL.LU R232, [R1+0x38] ;  /* 0x0000380001e87983 */ /* 0x002f220000300800 */
[C---:B------:R-:W-:Y:S01]  /*31aa0*/  IMAD.WIDE R228, R0.reuse, 0x4, R220 ;  /* 0x0000000400e47825 */ /* 0x040fe200078e02dc */
[----:B------:R-:W-:Y:S01]  /*31ab0*/  ISETP.LT.AND P6, PT, R215, UR20, !P1 ;  /* 0x00000014d7007c0c */ /* 0x000fe2000cfc1270 */
[----:B------:R-:W1:Y:S01]  /*31ac0*/  LDCU UR18, c[0x0][0x398] ;  /* 0x00007300ff1277ac */ /* 0x000e620008000800 */
[----:B------:R-:W4:Y:S01]  /*31ad0*/  LDL.LU R240, [R1+0x28] ;  /* 0x0000280001f07983 */ /* 0x000f220000300800 */
[----:B------:R-:W-:Y:S01]  /*31ae0*/  IMAD.WIDE R56, R0, 0x4, R58 ;  /* 0x0000000400387825 */ /* 0x000fe200078e023a */
[----:B------:R-:W-:Y:S01]  /*31af0*/  ISETP.LT.AND P5, PT, R171, UR21, !P1 ;  /* 0x00000015ab007c0c */ /* 0x000fe2000cfa1270 */
[----:B------:R-:W1:Y:S01]  /*31b00*/  LDCU UR19, c[0x0][0x398] ;  /* 0x00007300ff1377ac */ /* 0x000e620008000800 */
[----:B--2---:R2:W-:Y:S01]  /*31b10*/  @P2 STG.E desc[UR28][R228.64], R248 ;  /* 0x000000f8e4002986 */ /* 0x0045e2000c10191c */
[C---:B------:R-:W-:Y:S01]  /*31b20*/  IADD3 R0, PT, PT, R230.reuse, UR77, RZ ;  /* 0x0000004de6007c10 */ /* 0x040fe2000fffe0ff */
[----:B------:R-:W1:Y:S02]  /*31b30*/  LDCU UR77, c[0x0][0x3b8] ;  /* 0x00007700ff4d77ac */ /* 0x000e640008000800 */
[----:B------:R1:W-:Y:S01]  /*31b40*/  @P0 STG.E desc[UR28][R56.64], R241 ;  /* 0x000000f138000986 */ /* 0x0003e2000c10191c */
[----:B------:R-:W3:Y:S01]  /*31b50*/  LDCU UR20, c[0x0][0x398] ;  /* 0x00007300ff1477ac */ /* 0x000ee20008000800 */
[----:B------:R-:W3:Y:S02]  /*31b60*/  LDCU UR21, c[0x0][0x398] ;  /* 0x00007300ff1577ac */ /* 0x000ee40008000800 */
[----:B--2---:R-:W2:Y:S01]  /*31b70*/  LDL.LU R248, [R1+0x8] ;  /* 0x0000080001f87983 */ /* 0x004ea20000300800 */
[----:B------:R-:W-:-:S04]  /*31b80*/  IMAD.WIDE R228, R230, 0x4, R226 ;  /* 0x00000004e6e47825 */ /* 0x000fc800078e02e2 */
[C---:B-1----:R-:W-:Y:S01]  /*31b90*/  IMAD.WIDE R56, R230.reuse, 0x4, R224 ;  /* 0x00000004e6387825 */ /* 0x042fe200078e02e0 */
[----:B---3--:R-:W-:Y:S04]  /*31ba0*/  @P4 STG.E desc[UR28][R228.64], R249 ;  /* 0x000000f9e4004986 */ /* 0x008fe8000c10191c */
[----:B----4-:R1:W-:Y:S04]  /*31bb0*/  @P3 STG.E desc[UR28][R56.64], R236 ;  /* 0x000000ec38003986 */ /* 0x0103e8000c10191c */
[----:B-1----:R-:W3:Y:S01]  /*31bc0*/  LDL.LU R236, [R1+0x15c] ;  /* 0x00015c0001ec7983 */ /* 0x002ee20000300800 */
[----:B------:R-:W-:Y:S01]  /*31bd0*/  ISETP.LT.AND P2, PT, R207, UR22, !P1 ;  /* 0x00000016cf007c0c */ /* 0x000fe2000cf41270 */
[----:B------:R-:W-:Y:S01]  /*31be0*/  IMAD.WIDE R228, R230, 0x4, R2 ;  /* 0x00000004e6e47825 */ /* 0x000fe200078e0202 */
[----:B------:R-:W-:Y:S01]  /*31bf0*/  ISETP.LT.AND P0, PT, R239, UR23, !P1 ;  /* 0x00000017ef007c0c */ /* 0x000fe2000cf01270 */
[----:B------:R-:W4:Y:S01]  /*31c00*/  LDL.LU R249, [R1+0x18c] ;  /* 0x00018c0001f97983 */ /* 0x000f220000300800 */
[----:B------:R-:W-:Y:S01]  /*31c10*/  ISETP.LT.AND P4, PT, R238, UR24, !P1 ;  /* 0x00000018ee007c0c */ /* 0x000fe2000cf81270 */
[C---:B------:R-:W-:Y:S01]  /*31c20*/  IMAD.WIDE R56, R230.reuse, 0x4, R218 ;  /* 0x00000004e6387825 */ /* 0x040fe200078e02da */
[----:B------:R-:W-:Y:S01]  /*31c30*/  ISETP.GE.AND P3, PT, R231, UR74, PT ;  /* 0x0000004ae7007c0c */ /* 0x000fe2000bf66270 */
[----:B------:R1:W-:Y:S01]  /*31c40*/  @P6 STG.E desc[UR28][R228.64], R232 ;  /* 0x000000e8e4006986 */ /* 0x0003e2000c10191c */
[----:B------:R-:W-:Y:S01]  /*31c50*/  ISETP.LT.AND P1, PT, R237, UR25, !P1 ;  /* 0x00000019ed007c0c */ /* 0x000fe2000cf21270 */
[----:B------:R-:W-:Y:S01]  /*31c60*/  VIADD R231, R183, 0x7 ;  /* 0x00000007b7e77836 */ /* 0x000fe20000000000 */
[----:B------:R-:W-:Y:S01]  /*31c70*/  ISETP.LT.AND P6, PT, R203, UR26, !P3 ;  /* 0x0000001acb007c0c */ /* 0x000fe2000dfc1270 */
[----:B------:R1:W-:Y:S01]  /*31c80*/  @P5 STG.E desc[UR28][R56.64], R240 ;  /* 0x000000f038005986 */ /* 0x0003e2000c10191c */
[----:B------:R-:W2:Y:S01]  /*31c90*/  LDCU UR22, c[0x0][0x398] ;  /* 0x00007300ff1677ac */ /* 0x000ea20008000800 */
[----:B------:R-:W2:Y:S01]  /*31ca0*/  LDCU UR23, c[0x0][0x398] ;  /* 0x00007300ff1777ac */ /* 0x000ea20008000800 */
[C---:B-1----:R-:W-:Y:S01]  /*31cb0*/  IMAD.WIDE R228, R230.reuse, 0x4, R216 ;  /* 0x00000004e6e47825 */ /* 0x042fe200078e02d8 */
[----:B------:R-:W4:Y:S01]  /*31cc0*/  LDL.LU R232, [R1+0x14c] ;  /* 0x00014c0001e87983 */ /* 0x000f220000300800 */
[----:B------:R-:W1:Y:S02]  /*31cd0*/  LDCU UR24, c[0x0][0x398] ;  /* 0x00007300ff1877ac */ /* 0x000e640008000800 */
[C---:B------:R-:W-:Y:S01]  /*31ce0*/  IMAD.WIDE R56, R230.reuse, 0x4, R222 ;  /* 0x00000004e6387825 */ /* 0x040fe200078e02de */
[----:B------:R-:W4:Y:S01]  /*31cf0*/  LDL.LU R240, [R1+0x17c] ;  /* 0x00017c0001f07983 */ /* 0x000f220000300800 */
[----:B------:R-:W1:Y:S01]  /*31d00*/  LDCU UR74, c[0x0][0x398] ;  /* 0x00007300ff4a77ac */ /* 0x000e620008000800 */
[----:B------:R-:W1:Y:S01]  /*31d10*/  LDCU UR25, c[0x0][0x3b8] ;  /* 0x00007700ff1977ac */ /* 0x000e620008000800 */
[----:B------:R-:W1:Y:S01]  /*31d20*/  LDCU UR26, c[0x0][0x398] ;  /* 0x00007300ff1a77ac */ /* 0x000e620008000800 */
[----:B--2---:R2:W-:Y:S04]  /*31d30*/  @P2 STG.E desc[UR28][R228.64], R248 ;  /* 0x000000f8e4002986 */ /* 0x0045e8000c10191c */
[----:B------:R1:W-:Y:S01]  /*31d40*/  @P0 STG.E desc[UR28][R56.64], R250 ;  /* 0x000000fa38000986 */ /* 0x0003e2000c10191c */
[----:B--2---:R-:W-:-:S03]  /*31d50*/  IMAD.WIDE R228, R230, 0x4, R220 ;  /* 0x00000004e6e47825 */ /* 0x004fc600078e02dc */
[----:B------:R-:W2:Y:S01]  /*31d60*/  LDL.LU R248, [R1+0x13c] ;  /* 0x00013c0001f87983 */ /* 0x000ea20000300800 */
[----:B-1----:R-:W-:-:S03]  /*31d70*/  IMAD.WIDE R56, R230, 0x4, R58 ;  /* 0x00000004e6387825 */ /* 0x002fc600078e023a */
[----:B------:R1:W-:Y:S04]  /*31d80*/  @P4 STG.E desc[UR28][R228.64], R242 ;  /* 0x000000f2e4004986 */ /* 0x0003e8000c10191c */
[----:B------:R-:W-:Y:S01]  /*31d90*/  @P1 STG.E desc[UR28][R56.64], R234 ;  /* 0x000000ea38001986 */ /* 0x000fe2000c10191c */
[----:B-1----:R-:W-:-:S05]  /*31da0*/  IMAD.WIDE R228, R0, 0x4, R226 ;  /* 0x0000000400e47825 */ /* 0x002fca00078e02e2 */
[----:B---3--:R1:W-:Y:S04]  /*31db0*/  @P6 STG.E desc[UR28][R228.64], R236 ;  /* 0x000000ece4006986 */ /* 0x0083e8000c10191c */
[----:B-1----:R-:W3:Y:S01]  /*31dc0*/  LDL.LU R236, [R1+0x16c] ;  /* 0x00016c0001ec7983 */ /* 0x002ee20000300800 */
[----:B------:R-:W-:Y:S02]  /*31dd0*/  ISETP.LT.AND P5, PT, R211, UR27, !P3 ;  /* 0x0000001bd3007c0c */ /* 0x000fe4000dfa1270 */
[----:B------:R-:W-:Y:S02]  /*31de0*/  ISETP.LT.AND P2, PT, R215, UR54, !P3 ;  /* 0x00000036d7007c0c */ /* 0x000fe4000df41270 */
[----:B------:R-:W-:Y:S01]  /*31df0*/  ISETP.LT.AND P0, PT, R171, UR55, !P3 ;  /* 0x00000037ab007c0c */ /* 0x000fe2000df01270 */
[C---:B------:R-:W-:Y:S01]  /*31e00*/  IMAD.WIDE R56, R0.reuse, 0x4, R224 ;  /* 0x0000000400387825 */ /* 0x040fe200078e02e0 */
[----:B------:R-:W-:Y:S01]  /*31e10*/  ISETP.LT.AND P4, PT, R207, UR56, !P3 ;  /* 0x00000038cf007c0c */ /* 0x000fe2000df81270 */
[----:B------:R-:W3:Y:S02]  /*31e20*/  LDL.LU R233, [R1+0x11c] ;  /* 0x00011c0001e97983 */ /* 0x000ee40000300800 */
[----:B------:R-:W-:Y:S01]  /*31e30*/  IMAD.WIDE R228, R0, 0x4, R2 ;  /* 0x0000000400e47825 */ /* 0x000fe200078e0202 */
[----:B------:R-:W-:Y:S01]  /*31e40*/  ISETP.LT.AND P1, PT, R239, UR57, !P3 ;  /* 0x00000039ef007c0c */ /* 0x000fe2000df21270 */
[----:B------:R-:W3:Y:S01]  /*31e50*/  LDL.LU R241, [R1+0xfc] ;  /* 0x0000fc0001f17983 */ /* 0x000ee20000300800 */
[----:B------:R-:W-:Y:S01]  /*31e60*/  ISETP.LT.AND P6, PT, R238, UR58, !P3 ;  /* 0x0000003aee007c0c */ /* 0x000fe2000dfc1270 */
[----:B------:R-:W1:Y:S02]  /*31e70*/  LDCU UR27, c[0x0][0x398] ;  /* 0x00007300ff1b77ac */ /* 0x000e640008000800 */
[----:B----4-:R4:W-:Y:S01]  /*31e80*/  @P5 STG.E desc[UR28][R56.64], R249 ;  /* 0x000000f938005986 */ /* 0x0109e2000c10191c */
[C---:B------:R-:W-:Y:S01]  /*31e90*/  IADD3 R230, PT, PT, R0.reuse, UR77, RZ ;  /* 0x0000004d00e67c10 */ /* 0x040fe2000fffe0ff */
[----:B------:R-:W1:Y:S02]  /*31ea0*/  LDCU UR54, c[0x0][0x398] ;  /* 0x00007300ff3677ac */ /* 0x000e640008000800 */
[----:B------:R1:W-:Y:S01]  /*31eb0*/  @P2 STG.E desc[UR28][R228.64], R232 ;  /* 0x000000e8e4002986 */ /* 0x0003e2000c10191c */
[----:B------:R-:W2:Y:S01]  /*31ec0*/  LDCU UR55, c[0x0][0x398] ;  /* 0x00007300ff3777ac */ /* 0x000ea20008000800 */
[----:B------:R-:W2:Y:S01]  /*31ed0*/  LDCU UR56, c[0x0][0x398] ;  /* 0x00007300ff3877ac */ /* 0x000ea20008000800 */
[C---:B----4-:R-:W-:Y:S01]  /*31ee0*/  IMAD.WIDE R56, R0.reuse, 0x4, R218 ;  /* 0x0000000400387825 */ /* 0x050fe200078e02da */
[----:B------:R-:W4:Y:S01]  /*31ef0*/  LDL.LU R249, [R1+0xcc] ;  /* 0x0000cc0001f97983 */ /* 0x000f220000300800 */
[----:B------:R-:W-:Y:S01]  /*31f00*/  ISETP.LT.AND P3, PT, R237, UR59, !P3 ;  /* 0x0000003bed007c0c */ /* 0x000fe2000df61270 */
[----:B------:R-:W2:Y:S02]  /*31f10*/  LDCU UR57, c[0x0][0x398] ;  /* 0x00007300ff3977ac */ /* 0x000ea40008000800 */
[----:B------:R1:W-:Y:S02]  /*31f20*/  @P0 STG.E desc[UR28][R56.64], R240 ;  /* 0x000000f038000986 */ /* 0x0003e4000c10191c */
[C---:B-1----:R-:W-:Y:S01]  /*31f30*/  IMAD.WIDE R228, R0.reuse, 0x4, R216 ;  /* 0x0000000400e47825 */ /* 0x042fe200078e02d8 */
[----:B------:R-:W-:Y:S01]  /*31f40*/  ISETP.GE.AND P5, PT, R231, UR73, PT ;  /* 0x00000049e7007c0c */ /* 0x000fe2000bfa6270 */
[----:B------:R-:W1:Y:S01]  /*31f50*/  LDCU UR77, c[0x0][0x39c] ;  /* 0x00007380ff4d77ac */ /* 0x000e620008000800 */
[----:B------:R-:W1:Y:S01]  /*31f60*/  LDCU UR58, c[0x0][0x398] ;  /* 0x00007300ff3a77ac */ /* 0x000e620008000800 */
[----:B------:R-:W1:Y:S01]  /*31f70*/  LDCU UR59, c[0x0][0x3b8] ;  /* 0x00007700ff3b77ac */ /* 0x000e620008000800 */
[----:B------:R-:W4:Y:S01]  /*31f80*/  LDL.LU R240, [R1+0x8c] ;  /* 0x00008c0001f07983 */ /* 0x000f220000300800 */
[C---:B------:R-:W-:Y:S01]  /*31f90*/  IMAD.WIDE R56, R0.reuse, 0x4, R222 ;  /* 0x0000000400387825 */ /* 0x040fe200078e02de */
[----:B------:R-:W1:Y:S02]  /*31fa0*/  LDCU UR73, c[0x0][0x398] ;  /* 0x00007300ff4977ac */ /* 0x000e640008000800 */
[----:B------:R-:W4:Y:S04]  /*31fb0*/  LDL.LU R232, [R1+0x3c] ;  /* 0x00003c0001e87983 */ /* 0x000f280000300800 */
[----:B--2---:R2:W-:Y:S04]  /*31fc0*/  @P4 STG.E desc[UR28][R228.64], R248 ;  /* 0x000000f8e4004986 */ /* 0x0045e8000c10191c */
[----:B--2---:R-:W2:Y:S04]  /*31fd0*/  LDL.LU R248, [R1+0x2c] ;  /* 0x00002c0001f87983 */ /* 0x004ea80000300800 */
[----:B---3--:R3:W-:Y:S04]  /*31fe0*/  @P1 STG.E desc[UR28][R56.64], R236 ;  /* 0x000000ec38001986 */ /* 0x0087e8000c10191c */
[----:B---3--:R-:W3:Y:S01]  /*31ff0*/  LDL.LU R236, [R1+0xc] ;  /* 0x00000c0001ec7983 */ /* 0x008ee20000300800 */
[----:B------:R-:W-:Y:S01]  /*32000*/  ISETP.LT.AND P2, PT, R203, UR31, !P5 ;  /* 0x0000001fcb007c0c */ /* 0x000fe2000ef41270 */
[C---:B------:R-:W-:Y:S01]  /*32010*/  IMAD.WIDE R228, R0.reuse, 0x4, R220 ;  /* 0x0000000400e47825 */ /* 0x040fe200078e02dc */
[----:B------:R-:W-:Y:S01]  /*32020*/  ISETP.LT.AND P0, PT, R211, UR30, !P5 ;  /* 0x0000001ed3007c0c */ /* 0x000fe2000ef01270 */
[----:B------:R-:W1:Y:S02]  /*32030*/  LDCU UR31, c[0x0][0x398] ;  /* 0x00007300ff1f77ac */ /* 0x000e640008000800 */
[----:B------:R-:W-:Y:S01]  /*32040*/  IMAD.WIDE R56, R0, 0x4, R58 ;  /* 0x0000000400387825 */ /* 0x000fe200078e023a */
[----:B------:R-:W-:Y:S01]  /*32050*/  ISETP.LT.AND P4, PT, R215, UR32, !P5 ;  /* 0x00000020d7007c0c */ /* 0x000fe2000ef81270 */
[----:B------:R1:W-:Y:S01]  /*32060*/  @P6 STG.E desc[UR28][R228.64], R233 ;  /* 0x000000e9e4006986 */ /* 0x0003e2000c10191c */
[----:B------:R-:W-:Y:S01]  /*32070*/  ISETP.LT.AND P1, PT, R171, UR34, !P5 ;  /* 0x00000022ab007c0c */ /* 0x000fe2000ef21270 */
[----:B------:R-:W-:Y:S01]  /*32080*/  VIADD R231, R183, 0x8 ;  /* 0x00000008b7e77836 */ /* 0x000fe20000000000 */
[----:B------:R-:W-:Y:S01]  /*32090*/  ISETP.LT.AND P6, PT, R207, UR36, !P5 ;  /* 0x00000024cf007c0c */ /* 0x000fe2000efc1270 */
[----:B------:R4:W-:Y:S01]  /*320a0*/  @P3 STG.E desc[UR28][R56.64], R241 ;  /* 0x000000f138003986 */ /* 0x0009e2000c10191c */
[C---:B------:R-:W-:Y:S01]  /*320b0*/  IADD3 R0, PT, PT, R230.reuse, UR44, RZ ;  /* 0x0000002ce6007c10 */ /* 0x040fe2000fffe0ff */
[----:B------:R-:W2:Y:S01]  /*320c0*/  LDCU UR30, c[0x0][0x398] ;  /* 0x00007300ff1e77ac */ /* 0x000ea20008000800 */
[----:B------:R-:W2:Y:S01]  /*320d0*/  LDCU UR32, c[0x0][0x398] ;  /* 0x00007300ff2077ac */ /* 0x000ea20008000800 */
[C---:B-1----:R-:W-:Y:S01]  /*320e0*/  IMAD.WIDE R228, R230.reuse, 0x4, R226 ;  /* 0x00000004e6e47825 */ /* 0x042fe200078e02e2 */
[----:B------:R-:W1:Y:S03]  /*320f0*/  LDCU UR34, c[0x0][0x398] ;  /* 0x00007300ff2277ac */ /* 0x000e660008000800 */
[C---:B----4-:R-:W-:Y:S01]  /*32100*/  IMAD.WIDE R56, R230.reuse, 0x4, R224 ;  /* 0x00000004e6387825 */ /* 0x050fe200078e02e0 */
[----:B------:R4:W-:Y:S01]  /*32110*/  @P2 STG.E desc[UR28][R228.64], R249 ;  /* 0x000000f9e4002986 */ /* 0x0009e2000c10191c */
[----:B------:R-:W-:Y:S01]  /*32120*/  ISETP.LT.AND P3, PT, R239, UR38, !P5 ;  /* 0x00000026ef007c0c */ /* 0x000fe2000ef61270 */
[----:B------:R-:W1:Y:S01]  /*32130*/  LDCU UR36, c[0x0][0x398] ;  /* 0x00007300ff2477ac */ /* 0x000e620008000800 */
[----:B------:R-:W1:Y:S01]  /*32140*/  LDCU UR44, c[0x0][0x39c] ;  /* 0x00007380ff2c77ac */ /* 0x000e620008000800 */
[----:B------:R1:W-:Y:S01]  /*32150*/  @P0 STG.E desc[UR28][R56.64], R240 ;  /* 0x000000f038000986 */ /* 0x0003e2000c10191c */
[----:B----4-:R-:W-:Y:S01]  /*32160*/  IMAD.WIDE R228, R230, 0x4, R2 ;  /* 0x00000004e6e47825 */ /* 0x010fe200078e0202 */
[----:B------:R-:W-:Y:S01]  /*32170*/  ISETP.LT.AND P2, PT, R238, UR40, !P5 ;  /* 0x00000028ee007c0c */ /* 0x000fe2000ef41270 */
[----:B------:R-:W4:Y:S01]  /*32180*/  LDCU UR38, c[0x0][0x398] ;  /* 0x00007300ff2677ac */ /* 0x000f220008000800 */
[----:B-1----:R-:W4:Y:S01]  /*32190*/  LDL.LU R240, [R1+0x260] ;  /* 0x0002600001f07983 */ /* 0x002f220000300800 */
[----:B------:R-:W-:-:S03]  /*321a0*/  IMAD.WIDE R56, R230, 0x4, R218 ;  /* 0x00000004e6387825 */ /* 0x000fc600078e02da */
[----:B------:R1:W-:Y:S01]  /*321b0*/  @P4 STG.E desc[UR28][R228.64], R232 ;  /* 0x000000e8e4004986 */ /* 0x0003e2000c10191c */
[----:B------:R-:W-:Y:S01]  /*321c0*/  ISETP.GE.AND P0, PT, R231, UR46, PT ;  /* 0x0000002ee7007c0c */ /* 0x000fe2000bf06270 */
[----:B------:R-:W2:Y:S01]  /*321d0*/  LDCU UR40, c[0x0][0x398] ;  /* 0x00007300ff2877ac */ /* 0x000ea20008000800 */
[C---:B-1----:R-:W-:Y:S01]  /*321e0*/  IMAD.WIDE R228, R230.reuse, 0x4, R216 ;  /* 0x00000004e6e47825 */ /* 0x042fe200078e02d8 */
[----:B--2---:R1:W-:Y:S01]  /*321f0*/  @P1 STG.E desc[UR28][R56.64], R248 ;  /* 0x000000f838001986 */ /* 0x0043e2000c10191c */
[----:B------:R-:W-:Y:S01]  /*32200*/  ISETP.LT.AND P5, PT, R237, UR42, !P5 ;  /* 0x0000002aed007c0c */ /* 0x000fe2000efa1270 */
[----:B------:R-:W2:Y:S02]  /*32210*/  LDCU UR46, c[0x0][0x398] ;  /* 0x00007300ff2e77ac */ /* 0x000ea40008000800 */
[----:B-1----:R-:W2:Y:S01]  /*32220*/  LDL.LU R248, [R1+0x2e0] ;  /* 0x0002e00001f87983 */ /* 0x002ea20000300800 */
[----:B------:R-:W-:Y:S01]  /*32230*/  ISETP.LT.AND P4, PT, R203, UR48, !P0 ;  /* 0x00000030cb007c0c */ /* 0x000fe2000c781270 */
[C---:B------:R-:W-:Y:S01]  /*32240*/  IMAD.WIDE R56, R230.reuse, 0x4, R222 ;  /* 0x00000004e6387825 */ /* 0x040fe200078e02de */
[----:B------:R-:W-:Y:S01]  /*32250*/  ISETP.LT.AND P1, PT, R211, UR50, !P0 ;  /* 0x00000032d3007c0c */ /* 0x000fe2000c721270 */
[----:B------:R-:W2:Y:S01]  /*32260*/  LDL.LU R233, [R1+0x290] ;  /* 0x0002900001e97983 */ /* 0x000ea20000300800 */
[----:B------:R-:W1:Y:S03]  /*32270*/  LDCU UR42, c[0x0][0x3b8] ;  /* 0x00007700ff2a77ac */ /* 0x000e660008000800 */
[----:B------:R-:W2:Y:S01]  /*32280*/  LDL.LU R241, [R1+0x2d0] ;  /* 0x0002d00001f17983 */ /* 0x000ea20000300800 */
[----:B------:R-:W1:Y:S01]  /*32290*/  LDCU UR48, c[0x0][0x398] ;  /* 0x00007300ff3077ac */ /* 0x000e620008000800 */
[----:B------:R-:W1:Y:S02]  /*322a0*/  LDCU UR50, c[0x0][0x398] ;  /* 0x00007300ff3277ac */ /* 0x000e640008000800 */
[----:B---3--:R3:W-:Y:S04]  /*322b0*/  @P6 STG.E desc[UR28][R228.64], R236 ;  /* 0x000000ece4006986 */ /* 0x0087e8000c10191c */
[----:B---3--:R-:W3:Y:S01]  /*322c0*/  LDL.LU R236, [R1+0x280] ;  /* 0x0002800001ec7983 */ /* 0x008ee20000300800 */
[C---:B------:R-:W-:Y:S01]  /*322d0*/  IMAD.WIDE R228, R230.reuse, 0x4, R220 ;  /* 0x00000004e6e47825 */ /* 0x040fe200078e02dc */
[----:B------:R-:W-:Y:S01]  /*322e0*/  ISETP.LT.AND P6, PT, R215, UR52, !P0 ;  /* 0x00000034d7007c0c */ /* 0x000fe2000c7c1270 */
[----:B------:R-:W1:Y:S01]  /*322f0*/  LDCU UR52, c[0x0][0x398] ;  /* 0x00007300ff3477ac */ /* 0x000e620008000800 */
[----:B------:R1:W-:Y:S04]  /*32300*/  @P3 STG.E desc[UR28][R56.64], R251 ;  /* 0x000000fb38003986 */ /* 0x0003e8000c10191c */
[----:B------:R1:W-:Y:S01]  /*32310*/  @P2 STG.E desc[UR28][R228.64], R243 ;  /* 0x000000f3e4002986 */ /* 0x0003e2000c10191c */
[----:B------:R-:W-:Y:S01]  /*32320*/  ISETP.LT.AND P3, PT, R171, UR67, !P0 ;  /* 0x00000043ab007c0c */ /* 0x000fe2000c761270 */
[----:B------:R-:W2:Y:S02]  /*32330*/  LDCU UR67, c[0x0][0x398] ;  /* 0x00007300ff4377ac */ /* 0x000ea40008000800 */
[----:B------:R-:W3:Y:S01]  /*32340*/  LDL.LU R249, [R1+0x2b0] ;  /* 0x0002b00001f97983 */ /* 0x000ee20000300800 */
[----:B-1----:R-:W-:-:S04]  /*32350*/  IMAD.WIDE R56, R230, 0x4, R58 ;  /* 0x00000004e6387825 */ /* 0x002fc800078e023a */
[C---:B------:R-:W-:Y:S01]  /*32360*/  IMAD.WIDE R228, R0.reuse, 0x4, R226 ;  /* 0x0000000400e47825 */ /* 0x040fe200078e02e2 */
[----:B------:R-:W-:Y:S01]  /*32370*/  @P5 STG.E desc[UR28][R56.64], R235 ;  /* 0x000000eb38005986 */ /* 0x000fe2000c10191c */
[----:B------:R-:W-:Y:S01]  /*32380*/  ISETP.LT.AND P2, PT, R207, UR66, !P0 ;  /* 0x00000042cf007c0c */ /* 0x000fe2000c741270 */
[----:B------:R-:W1:Y:S01]  /*32390*/  LDCU UR66, c[0x0][0x398] ;  /* 0x00007300ff4277ac */ /* 0x000e620008000800 */
[C---:B------:R-:W-:Y:S01]  /*323a0*/  IMAD.WIDE R230, R0.reuse, 0x4, R2 ;  /* 0x0000000400e67825 */ /* 0x040fe200078e0202 */
[----:B----4-:R4:W-:Y:S04]  /*323b0*/  @P4 STG.E desc[UR28][R228.64], R240 ;  /* 0x000000f0e4004986 */ /* 0x0109e8000c10191c */
[----:B----4-:R-:W4:Y:S01]  /*323c0*/  LDL.LU R240, [R1+0x250] ;  /* 0x0002500001f07983 */ /* 0x010f220000300800 */
[----:B------:R-:W-:-:S03]  /*323d0*/  IMAD.WIDE R228, R0, 0x4, R224 ;  /* 0x0000000400e47825 */ /* 0x000fc600078e02e0 */
[----:B------:R-:W4:Y:S04]  /*323e0*/  LDL.LU R232, [R1+0x240] ;  /* 0x0002400001e87983 */ /* 0x000f280000300800 */
[----:B--2---:R2:W-:Y:S04]  /*323f0*/  @P1 STG.E desc[UR28][R228.64], R248 ;  /* 0x000000f8e4001986 */ /* 0x0045e8000c10191c */
[----:B------:R1:W-:Y:S04]  /*32400*/  @P6 STG.E desc[UR28][R230.64], R233 ;  /* 0x000000e9e6006986 */ /* 0x0003e8000c10191c */
[----:B--2---:R-:W2:Y:S01]  /*32410*/  LDL.LU R248, [R1+0x200] ;  /* 0x0002000001f87983 */ /* 0x004ea20000300800 */
[----:B------:R-:W-:-:S04]  /*32420*/  IMAD.WIDE R228, R0, 0x4, R218 ;  /* 0x0000000400e47825 */ /* 0x000fc800078e02da */
[----:B-1----:R-:W-:Y:S01]  /*32430*/  IMAD.WIDE R230, R0, 0x4, R216 ;  /* 0x0000000400e67825 */ /* 0x002fe200078e02d8 */
[----:B------:R-:W-:Y:S04]  /*32440*/  @P3 STG.E desc[UR28][R228.64], R241 ;  /* 0x000000f1e4003986 */ /* 0x000fe8000c10191c */
[----:B---3--:R1:W-:Y:S04]  /*32450*/  @P2 STG.E desc[UR28][R230.64], R236 ;  /* 0x000000ece6002986 */ /* 0x0083e8000c10191c */
[----:B-1----:R-:W3:Y:S01]  /*32460*/  LDL.LU R236, [R1+0x1f0] ;  /* 0x0001f00001ec7983 */ /* 0x002ee20000300800 */
[----:B------:R-:W-:Y:S01]  /*32470*/  VIADD R57, R183, 0x9 ;  /* 0x00000009b7397836 */ /* 0x000fe20000000000 */
[----:B------:R-:W-:-:S02]  /*32480*/  ISETP.LT.AND P5, PT, R239, UR65, !P0 ;  /* 0x00000041ef007c0c */ /* 0x000fc4000c7a1270 */
[----:B------:R-:W-:Y:S01]  /*32490*/  ISETP.LT.AND P4, PT, R238, UR64, !P0 ;  /* 0x00000040ee007c0c */ /* 0x000fe2000c781270 */
[C---:B------:R-:W-:Y:S01]  /*324a0*/  IMAD.WIDE R228, R0.reuse, 0x4, R222 ;  /* 0x0000000400e47825 */ /* 0x040fe200078e02de */
[----:B------:R-:W-:Y:S01]  /*324b0*/  ISETP.GE.AND P1, PT, R57, UR68, PT ;  /* 0x0000004439007c0c */ /* 0x000fe2000bf26270 */
[----:B------:R-:W3:Y:S01]  /*324c0*/  LDL.LU R241, [R1+0x1e0] ;  /* 0x0001e00001f17983 */ /* 0x000ee20000300800 */
[----:B------:R-:W-:Y:S01]  /*324d0*/  ISETP.LT.AND P0, PT, R237, UR63, !P0 ;  /* 0x0000003fed007c0c */ /* 0x000fe2000c701270 */
[C---:B------:R-:W-:Y:S01]  /*324e0*/  IMAD.WIDE R230, R0.reuse, 0x4, R220 ;  /* 0x0000000400e67825 */ /* 0x040fe200078e02dc */
[----:B------:R-:W-:Y:S01]  /*324f0*/  ISETP.LT.AND P6, PT, R203, UR69, !P1 ;  /* 0x00000045cb007c0c */ /* 0x000fe2000cfc1270 */
[----:B------:R-:W1:Y:S01]  /*32500*/  LDCU UR65, c[0x0][0x398] ;  /* 0x00007300ff4177ac */ /* 0x000e620008000800 */
[----:B------:R-:W-:-:S03]  /*32510*/  IADD3 R56, PT, PT, R0, UR62, RZ ;  /* 0x0000003e00387c10 */ /* 0x000fc6000fffe0ff */
[----:B------:R1:W-:Y:S01]  /*32520*/  @P5 STG.E desc[UR28][R228.64], R249 ;  /* 0x000000f9e4005986 */ /* 0x0003e2000c10191c */
[----:B------:R-:W-:Y:S01]  /*32530*/  ISETP.LT.AND P3, PT, R211, UR61, !P1 ;  /* 0x0000003dd3007c0c */ /* 0x000fe2000cf61270 */
[----:B------:R-:W-:Y:S01]  /*32540*/  VIADD R57, R183, 0xa ;  /* 0x0000000ab7397836 */ /* 0x000fe20000000000 */
[----:B------:R-:W-:Y:S01]  /*32550*/  ISETP.LT.AND P2, PT, R215, UR60, !P1 ;  /* 0x0000003cd7007c0c */ /* 0x000fe2000cf41270 */
[----:B------:R-:W2:Y:S01]  /*32560*/  LDCU UR62, c[0x0][0x39c] ;  /* 0x00007380ff3e77ac */ /* 0x000ea20008000800 */
[----:B------:R-:W2:Y:S01]  /*32570*/  LDCU UR64, c[0x0][0x398] ;  /* 0x00007300ff4077ac */ /* 0x000ea20008000800 */
[----:B-1----:R-:W3:Y:S01]  /*32580*/  LDL.LU R249, [R1+0x1b0] ;  /* 0x0001b00001f97983 */ /* 0x002ee20000300800 */
[----:B------:R-:W-:Y:S01]  /*32590*/  IMAD.WIDE R228, R0, 0x4, R58 ;  /* 0x0000000400e47825 */ /* 0x000fe200078e023a */
[----:B------:R-:W1:Y:S02]  /*325a0*/  LDCU UR68, c[0x0][0x398] ;  /* 0x00007300ff4477ac */ /* 0x000e640008000800 */
[----:B----4-:R4:W-:Y:S01]  /*325b0*/  @P4 STG.E desc[UR28][R230.64], R240 ;  /* 0x000000f0e6004986 */ /* 0x0109e2000c10191c */
[----:B------:R-:W-:Y:S01]  /*325c0*/  ISETP.LT.AND P5, PT, R171, UR4, !P1 ;  /* 0x00000004ab007c0c */ /* 0x000fe2000cfa1270 */
[----:B------:R-:W1:Y:S02]  /*325d0*/  LDCU UR63, c[0x0][0x3b8] ;  /* 0x00007700ff3f77ac */ /* 0x000e640008000800 */
[----:B------:R1:W-:Y:S01]  /*325e0*/  @P0 STG.E desc[UR28][R228.64], R232 ;  /* 0x000000e8e4000986 */ /* 0x0003e2000c10191c */
[----:B------:R-:W2:Y:S01]  /*325f0*/  LDCU UR69, c[0x0][0x398] ;  /* 0x00007300ff4577ac */ /* 0x000ea20008000800 */
[----:B------:R-:W2:Y:S02]  /*32600*/  LDCU UR61, c[0x0][0x398] ;  /* 0x00007300ff3d77ac */ /* 0x000ea40008000800 */
[----:B----4-:R-:W4:Y:S01]  /*32610*/  LDL.LU R240, [R1+0x1a0] ;  /* 0x0001a00001f07983 */ /* 0x010f220000300800 */
[C---:B------:R-:W-:Y:S01]  /*32620*/  IMAD.WIDE R230, R56.reuse, 0x4, R226 ;  /* 0x0000000438e67825 */ /* 0x040fe200078e02e2 */
[----:B------:R-:W-:Y:S01]  /*32630*/  ISETP.LT.AND P4, PT, R207, UR5, !P1 ;  /* 0x00000005cf007c0c */ /* 0x000fe2000cf81270 */
[----:B------:R-:W2:Y:S01]  /*32640*/  LDCU UR60, c[0x0][0x398] ;  /* 0x00007300ff3c77ac */ /* 0x000ea20008000800 */
[----:B-1----:R-:W4:Y:S01]  /*32650*/  LDL.LU R232, [R1+0x190] ;  /* 0x0001900001e87983 */ /* 0x002f220000300800 */
[C---:B------:R-:W-:Y:S01]  /*32660*/  IMAD.WIDE R228, R56.reuse, 0x4, R224 ;  /* 0x0000000438e47825 */ /* 0x040fe200078e02e0 */
[----:B------:R-:W-:Y:S01]  /*32670*/  ISETP.LT.AND P0, PT, R239, UR6, !P1 ;  /* 0x00000006ef007c0c */ /* 0x000fe2000cf01270 */
[----:B------:R-:W1:Y:S01]  /*32680*/  LDCU UR4, c[0x0][0x398] ;  /* 0x00007300ff0477ac */ /* 0x000e620008000800 */
[C---:B------:R-:W-:Y:S01]  /*32690*/  IADD3 R0, PT, PT, R56.reuse, UR9, RZ ;  /* 0x0000000938007c10 */ /* 0x040fe2000fffe0ff */
[----:B------:R-:W1:Y:S01]  /*326a0*/  LDCU UR5, c[0x0][0x398] ;  /* 0x00007300ff0577ac */ /* 0x000e620008000800 */
[----:B------:R-:W1:Y:S01]  /*326b0*/  LDCU UR6, c[0x0][0x398] ;  /* 0x00007300ff0677ac */ /* 0x000e620008000800 */
[----:B------:R-:W1:Y:S01]  /*326c0*/  LDCU UR9, c[0x0][0x39c] ;  /* 0x00007380ff0977ac */ /* 0x000e620008000800 */
[----:B--2---:R2:W-:Y:S04]  /*326d0*/  @P6 STG.E desc[UR28][R230.64], R248 ;  /* 0x000000f8e6006986 */ /* 0x0045e8000c10191c */
[----:B--2---:R-:W2:Y:S04]  /*326e0*/  LDL.LU R248, [R1+0xb0] ;  /* 0x0000b00001f87983 */ /* 0x004ea80000300800 */
[----:B---3--:R3:W-:Y:S04]  /*326f0*/  @P3 STG.E desc[UR28][R228.64], R236 ;  /* 0x000000ece4003986 */ /* 0x0087e8000c10191c */
[----:B---3--:R-:W3:Y:S01]  /*32700*/  LDL.LU R236, [R1+0x264] ;  /* 0x0002640001ec7983 */ /* 0x008ee20000300800 */
[----:B------:R-:W-:Y:S01]  /*32710*/  IMAD.WIDE R230, R56, 0x4, R2 ;  /* 0x0000000438e67825 */ /* 0x000fe200078e0202 */
[----:B------:R-:W-:Y:S01]  /*32720*/  ISETP.LT.AND P6, PT, R238, UR7, !P1 ;  /* 0x00000007ee007c0c */ /* 0x000fe2000cfc1270 */
[----:B------:R-:W1:Y:S02]  /*32730*/  LDCU UR7, c[0x0][0x398] ;  /* 0x00007300ff0777ac */ /* 0x000e640008000800 */
[----:B------:R-:W-:Y:S01]  /*32740*/  IMAD.WIDE R228, R56, 0x4, R218 ;  /* 0x0000000438e47825 */ /* 0x000fe200078e02da */
[----:B------:R1:W-:Y:S01]  /*32750*/  @P2 STG.E desc[UR28][R230.64], R241 ;  /* 0x000000f1e6002986 */ /* 0x0003e2000c10191c */
[----:B------:R-:W-:Y:S01]  /*32760*/  ISETP.GE.AND P3, PT, R57, UR70, PT ;  /* 0x0000004639007c0c */ /* 0x000fe2000bf66270 */
[----:B------:R-:W2:Y:S01]  /*32770*/  LDCU UR70, c[0x0][0x398] ;  /* 0x00007300ff4677ac */ /* 0x000ea20008000800 */
[----:B------:R-:W-:-:S02]  /*32780*/  ISETP.LT.AND P1, PT, R237, UR8, !P1 ;  /* 0x00000008ed007c0c */ /* 0x000fc4000cf21270 */
[----:B------:R-:W-:Y:S01]  /*32790*/  ISETP.LT.AND P2, PT, R203, UR71, !P3 ;  /* 0x00000047cb007c0c */ /* 0x000fe2000df41270 */
[----:B------:R-:W2:Y:S01]  /*327a0*/  LDCU UR8, c[0x0][0x3b8] ;  /* 0x00007700ff0877ac */ /* 0x000ea20008000800 */
[C---:B-1----:R-:W-:Y:S01]  /*327b0*/  IMAD.WIDE R230, R56.reuse, 0x4, R216 ;  /* 0x0000000438e67825 */ /* 0x042fe200078e02d8 */
[----:B------:R1:W-:Y:S01]  /*327c0*/  @P5 STG.E desc[UR28][R228.64], R249 ;  /* 0x000000f9e4005986 */ /* 0x0003e2000c10191c */
[----:B------:R-:W2:Y:S02]  /*327d0*/  LDCU UR71, c[0x0][0x398] ;  /* 0x00007300ff4777ac */ /* 0x000ea40008000800 */
[C---:B-1----:R-:W-:Y:S01]  /*327e0*/  IMAD.WIDE R228, R56.reuse, 0x4, R222 ;  /* 0x0000000438e47825 */ /* 0x042fe200078e02de */
[----:B----4-:R1:W-:Y:S04]  /*327f0*/  @P4 STG.E desc[UR28][R230.64], R240 ;  /* 0x000000f0e6004986 */ /* 0x0103e8000c10191c */
[----:B------:R4:W-:Y:S04]  /*32800*/  @P0 STG.E desc[UR28][R228.64], R232 ;  /* 0x000000e8e4000986 */ /* 0x0009e8000c10191c */
[----:B-1----:R-:W3:Y:S01]  /*32810*/  LDL.LU R240, [R1+0x2e4] ;  /* 0x0002e40001f07983 */ /* 0x002ee20000300800 */
[----:B------:R-:W-:-:S03]  /*32820*/  IMAD.WIDE R230, R56, 0x4, R220 ;  /* 0x0000000438e67825 */ /* 0x000fc600078e02dc */
[----:B------:R-:W3:Y:S01]  /*32830*/  LDL.LU R233, [R1+0x294] ;  /* 0x0002940001e97983 */ /* 0x000ee20000300800 */
[----:B------:R-:W-:-:S03]  /*32840*/  IMAD.WIDE R56, R56, 0x4, R58 ;  /* 0x0000000438387825 */ /* 0x000fc600078e023a */
[----:B------:R-:W3:Y:S01]  /*32850*/  LDL.LU R241, [R1+0x2d4] ;  /* 0x0002d40001f17983 */ /* 0x000ee20000300800 */
[----:B----4-:R-:W-:-:S03]  /*32860*/  IMAD.WIDE R228, R0, 0x4, R226 ;  /* 0x0000000400e47825 */ /* 0x010fc600078e02e2 */
[----:B--2---:R1:W-:Y:S04]  /*32870*/  @P6 STG.E desc[UR28][R230.64], R248 ;  /* 0x000000f8e6006986 */ /* 0x0043e8000c10191c */
[----:B------:R-:W-:Y:S04]  /*32880*/  @P1 STG.E desc[UR28][R56.64], R244 ;  /* 0x000000f438001986 */ /* 0x000fe8000c10191c */
[----:B-1----:R-:W2:Y:S04]  /*32890*/  LDL.LU R248, [R1+0x284] ;  /* 0x0002840001f87983 */ /* 0x002ea80000300800 */
[----:B------:R-:W4:Y:S04]  /*328a0*/  LDL.LU R249, [R1+0x2b4] ;  /* 0x0002b40001f97983 */ /* 0x000f280000300800 */
[----:B---3--:R1:W-:Y:S04]  /*328b0*/  @P2 STG.E desc[UR28][R228.64], R236 ;  /* 0x000000ece4002986 */ /* 0x0083e8000c10191c */
[----:B-1----:R-:W3:Y:S01]  /*328c0*/  LDL.LU R236, [R1+0x254] ;  /* 0x0002540001ec7983 */ /* 0x002ee20000300800 */
[----:B------:R-:W-:-:S02]  /*328d0*/  ISETP.LT.AND P5, PT, R211, UR10, !P3 ;  /* 0x0000000ad3007c0c */ /* 0x000fc4000dfa1270 */
[----:B------:R-:W-:Y:S02]  /*328e0*/  ISETP.LT.AND P4, PT, R215, UR11, !P3 ;  /* 0x0000000bd7007c0c */ /* 0x000fe4000df81270 */
[----:B------:R-:W-:Y:S01]  /*328f0*/  ISETP.LT.AND P0, PT, R171, UR12, !P3 ;  /* 0x0000000cab007c0c */ /* 0x000fe2000df01270 */
[C---:B------:R-:W-:Y:S01]  /*32900*/  IMAD.WIDE R228, R0.reuse, 0x4, R224 ;  /* 0x0000000400e47825 */ /* 0x040fe200078e02e0 */
[----:B------:R-:W-:Y:S01]  /*32910*/  ISETP.LT.AND P6, PT, R207, UR13, !P3 ;  /* 0x0000000dcf007c0c */ /* 0x000fe2000dfc1270 */
[----:B------:R-:W3:Y:S02]  /*32920*/  LDL.LU R232, [R1+0x244] ;  /* 0x0002440001e87983 */ /* 0x000ee40000300800 */
[----:B------:R-:W-:Y:S01]  /*32930*/  IMAD.WIDE R230, R0, 0x4, R2 ;  /* 0x0000000400e67825 */ /* 0x000fe200078e0202 */
[----:B------:R-:W-:Y:S01]  /*32940*/  ISETP.LT.AND P1, PT, R239, UR14, !P3 ;  /* 0x0000000eef007c0c */ /* 0x000fe2000df21270 */
[----:B------:R-:W1:Y:S01]  /*32950*/  LDCU UR10, c[0x0][0x398] ;  /* 0x00007300ff0a77ac */ /* 0x000e620008000800 */
[----:B------:R-:W-:Y:S01]  /*32960*/  ISETP.LT.AND P2, PT, R238, UR15, !P3 ;  /* 0x0000000fee007c0c */ /* 0x000fe2000df41270 */
[----:B------:R-:W-:Y:S01]  /*32970*/  VIADD R57, R183, 0xb ;  /* 0x0000000bb7397836 */ /* 0x000fe20000000000 */
[C---:B------:R-:W-:Y:S01]  /*32980*/  IADD3 R56, PT, PT, R0.reuse, UR17, RZ ;  /* 0x0000001100387c10 */ /* 0x040fe2000fffe0ff */
[----:B------:R-:W1:Y:S01]  /*32990*/  LDCU UR11, c[0x0][0x398] ;  /* 0x00007300ff0b77ac */ /* 0x000e620008000800 */
[----:B------:R-:W1:Y:S01]  /*329a0*/  LDCU UR12, c[0x0][0x398] ;  /* 0x00007300ff0c77ac */ /* 0x000e620008000800 */
[----:B------:R1:W-:Y:S01]  /*329b0*/  @P5 STG.E desc[UR28][R228.64], R240 ;  /* 0x000000f0e4005986 */ /* 0x0003e2000c10191c */
[----:B------:R-:W-:Y:S01]  /*329c0*/  ISETP.LT.AND P3, PT, R237, UR16, !P3 ;  /* 0x00000010ed007c0c */ /* 0x000fe2000df61270 */
[----:B------:R-:W2:Y:S02]  /*329d0*/  LDCU UR13, c[0x0][0x398] ;  /* 0x00007300ff0d77ac */ /* 0x000ea40008000800 */
[----:B------:R1:W-:Y:S01]  /*329e0*/  @P4 STG.E desc[UR28][R230.64], R233 ;  /* 0x000000e9e6004986 */ /* 0x0003e2000c10191c */
[----:B------:R-:W2:Y:S01]  /*329f0*/  LDCU UR14, c[0x0][0x398] ;  /* 0x00007300ff0e77ac */ /* 0x000ea20008000800 */
[----:B------:R-:W2:Y:S02]  /*32a00*/  LDCU UR17, c[0x0][0x39c] ;  /* 0x00007380ff1177ac */ /* 0x000ea40008000800 */
[----:B-1----:R-:W3:Y:S01]  /*32a10*/  LDL.LU R240, [R1+0x204] ;  /* 0x0002040001f07983 */ /* 0x002ee20000300800 */
[C---:B------:R-:W-:Y:S01]  /*32a20*/  IMAD.WIDE R228, R0.reuse, 0x4, R218 ;  /* 0x0000000400e47825 */ /* 0x040fe200078e02da */
[----:B------:R-:W-:Y:S01]  /*32a30*/  ISETP.GE.AND P5, PT, R57, UR72, PT ;  /* 0x0000004839007c0c */ /* 0x000fe2000bfa6270 */
[----:B------:R-:W1:Y:S02]  /*32a40*/  LDCU UR15, c[0x0][0x398] ;  /* 0x00007300ff0f77ac */ /* 0x000e640008000800 */
[C---:B------:R-:W-:Y:S01]  /*32a50*/  IMAD.WIDE R230, R0.reuse, 0x4, R216 ;  /* 0x0000000400e67825 */ /* 0x040fe200078e02d8 */
[----:B------:R1:W-:Y:S01]  /*32a60*/  @P0 STG.E desc[UR28][R228.64], R241 ;  /* 0x000000f1e4000986 */ /* 0x0003e2000c10191c */
[----:B------:R-:W2:Y:S01]  /*32a70*/  LDCU UR72, c[0x0][0x398] ;  /* 0x00007300ff4877ac */ /* 0x000ea20008000800 */
[----:B------:R-:W2:Y:S01]  /*32a80*/  LDCU UR16, c[0x0][0x3b8] ;  /* 0x00007700ff1077ac */ /* 0x000ea20008000800 */
[C---:B-1----:R-:W-:Y:S01]  /*32a90*/  IMAD.WIDE R228, R0.reuse, 0x4, R222 ;  /* 0x0000000400e47825 */ /* 0x042fe200078e02de */
[----:B--2---:R1:W-:Y:S04]  /*32aa0*/  @P6 STG.E desc[UR28][R230.64], R248 ;  /* 0x000000f8e6006986 */ /* 0x0043e8000c10191c */
[----:B----4-:R2:W-:Y:S04]  /*32ab0*/  @P1 STG.E desc[UR28][R228.64], R249 ;  /* 0x000000f9e4001986 */ /* 0x0105e8000c10191c */
[----:B-1----:R-:W4:Y:S01]  /*32ac0*/  LDL.LU R248, [R1+0x1f4] ;  /* 0x0001f40001f87983 */ /* 0x002f220000300800 */
[----:B------:R-:W-:-:S03]  /*32ad0*/  IMAD.WIDE R230, R0, 0x4, R220 ;  /* 0x0000000400e67825 */ /* 0x000fc600078e02dc */
[----:B------:R-:W4:Y:S04]  /*32ae0*/  LDL.LU R241, [R1+0x1e4] ;  /* 0x0001e40001f17983 */ /* 0x000f280000300800 */
[----:B--2---:R-:W2:Y:S04]  /*32af0*/  LDL.LU R249, [R1+0x1b4] ;  /* 0x0001b40001f97983 */ /* 0x004ea80000300800 */
[----:B---3--:R1:W-:Y:S04]  /*32b00*/  @P2 STG.E desc[UR28][R230.64], R236 ;  /* 0x000000ece6002986 */ /* 0x0083e8000c10191c */
[----:B-1----:R-:W3:Y:S01]  /*32b10*/  LDL.LU R236, [R1+0x1a4] ;  /* 0x0001a40001ec7983 */ /* 0x002ee20000300800 */
[----:B------:R-:W-:Y:S01]  /*32b20*/  ISETP.LT.AND P4, PT, R203, UR75, !P5 ;  /* 0x0000004bcb007c0c */ /* 0x000fe2000ef81270 */
[----:B------:R-:W-:Y:S01]  /*32b30*/  IMAD.WIDE R228, R0, 0x4, R58 ;  /* 0x0000000400e47825 */ /* 0x000fe200078e023a */
[----:B------:R-:W-:Y:S01]  /*32b40*/  ISETP.LT.AND P0, PT, R211, UR18, !P5 ;  /* 0x00000012d3007c0c */ /* 0x000fe2000ef01270 */
[----:B------:R-:W1:Y:S01]  /*32b50*/  LDCU UR75, c[0x0][0x398] ;  /* 0x00007300ff4b77ac */ /* 0x000e620008000800 */
[----:B------:R-:W-:Y:S01]  /*32b60*/  ISETP.LT.AND P6, PT, R215, UR19, !P5 ;  /* 0x00000013d7007c0c */ /* 0x000fe2000efc1270 */
[C---:B------:R-:W-:Y:S01]  /*32b70*/  IMAD.WIDE R230, R56.reuse, 0x4, R226 ;  /* 0x0000000438e67825 */ /* 0x040fe200078e02e2 */
[----:B------:R1:W-:Y:S01]  /*32b80*/  @P3 STG.E desc[UR28][R228.64], R232 ;  /* 0x000000e8e4003986 */ /* 0x0003e2000c10191c */
[----:B------:R-:W-:Y:S01]  /*32b90*/  ISETP.LT.AND P1, PT, R171, UR20, !P5 ;  /* 0x00000014ab007c0c */ /* 0x000fe2000ef21270 */
[----:B------:R-:W2:Y:S01]  /*32ba0*/  LDCU UR18, c[0x0][0x398] ;  /* 0x00007300ff1277ac */ /* 0x000ea20008000800 */
[----:B------:R-:W-:Y:S01]  /*32bb0*/  ISETP.LT.AND P2, PT, R207, UR21, !P5 ;  /* 0x00000015cf007c0c */ /* 0x000fe2000ef41270 */
[----:B------:R-:W-:Y:S01]  /*32bc0*/  VIADD R57, R183, 0xc ;  /* 0x0000000cb7397836 */ /* 0x000fe20000000000 */
[C---:B------:R-:W-:Y:S01]  /*32bd0*/  IADD3 R0, PT, PT, R56.reuse, UR25, RZ ;  /* 0x0000001938007c10 */ /* 0x040fe2000fffe0ff */
[----:B------:R-:W2:Y:S01]  /*32be0*/  LDCU UR19, c[0x0][0x398] ;  /* 0x00007300ff1377ac */ /* 0x000ea20008000800 */
[----:B-1----:R-:W3:Y:S01]  /*32bf0*/  LDL.LU R232, [R1+0x194] ;  /* 0x0001940001e87983 */ /* 0x002ee20000300800 */
[C---:B------:R-:W-:Y:S01]  /*32c00*/  IMAD.WIDE R228, R56.reuse, 0x4, R224 ;  /* 0x0000000438e47825 */ /* 0x040fe200078e02e0 */
[----:B------:R-:W-:Y:S01]  /*32c10*/  ISETP.LT.AND P3, PT, R239, UR22, !P5 ;  /* 0x00000016ef007c0c */ /* 0x000fe2000ef61270 */
[----:B------:R-:W1:Y:S01]  /*32c20*/  LDCU UR20, c[0x0][0x398] ;  /* 0x00007300ff1477ac */ /* 0x000e620008000800 */
[----:B------:R-:W1:Y:S01]  /*32c30*/  LDCU UR21, c[0x0][0x398] ;  /* 0x00007300ff1577ac */ /* 0x000e620008000800 */
[----:B------:R-:W1:Y:S01]  /*32c40*/  LDCU UR22, c[0x0][0x398] ;  /* 0x00007300ff1677ac */ /* 0x000e620008000800 */
[----:B------:R1:W-:Y:S01]  /*32c50*/  @P4 STG.E desc[UR28][R230.64], R240 ;  /* 0x000000f0e6004986 */ /* 0x0003e2000c10191c */
[----:B------:R-:W2:Y:S03]  /*32c60*/  LDCU UR25, c[0x0][0x39c] ;  /* 0x00007380ff1977ac */ /* 0x000ea60008000800 */
[----:B-1----:R-:W3:Y:S01]  /*32c70*/  LDL.LU R240, [R1+0xb4] ;  /* 0x0000b40001f07983 */ /* 0x002ee20000300800 */
[----:B------:R-:W-:-:S03]  /*32c80*/  IMAD.WIDE R230, R56, 0x4, R2 ;  /* 0x0000000438e67825 */ /* 0x000fc600078e0202 */
[----:B----4-:R1:W-:Y:S04]  /*32c90*/  @P0 STG.E desc[UR28][R228.64], R248 ;  /* 0x000000f8e4000986 */ /* 0x0103e8000c10191c */
[----:B------:R4:W-:Y:S04]  /*32ca0*/  @P6 STG.E desc[UR28][R230.64], R241 ;  /* 0x000000f1e6006986 */ /* 0x0009e8000c10191c */
[----:B-1----:R-:W3:Y:S01]  /*32cb0*/  LDL.LU R248, [R1+0x268] ;  /* 0x0002680001f87983 */ /* 0x002ee20000300800 */
[----:B------:R-:W-:-:S04]  /*32cc0*/  IMAD.WIDE R228, R56, 0x4, R218 ;  /* 0x0000000438e47825 */ /* 0x000fc800078e02da */
[----:B----4-:R-:W-:Y:S01]  /*32cd0*/  IMAD.WIDE R230, R56, 0x4, R216 ;  /* 0x0000000438e67825 */ /* 0x010fe200078e02d8 */
[----:B--2---:R-:W-:Y:S04]  /*32ce0*/  @P1 STG.E desc[UR28][R228.64], R249 ;  /* 0x000000f9e4001986 */ /* 0x004fe8000c10191c */
[----:B---3--:R1:W-:Y:S04]  /*32cf0*/  @P2 STG.E desc[UR28][R230.64], R236 ;  /* 0x000000ece6002986 */ /* 0x0083e8000c10191c */
[----:B-1----:R-:W2:Y:S01]  /*32d00*/  LDL.LU R236, [R1+0x2e8] ;  /* 0x0002e80001ec7983 */ /* 0x002ea20000300800 */
[----:B------:R-:W-:-:S02]  /*32d10*/  ISETP.LT.AND P4, PT, R238, UR23, !P5 ;  /* 0x00000017ee007c0c */ /* 0x000fc4000ef81270 */
[----:B------:R-:W-:Y:S01]  /*32d20*/  ISETP.GE.AND P0, PT, R57, UR76, PT ;  /* 0x0000004c39007c0c */ /* 0x000fe2000bf06270 */
[C---:B------:R-:W-:Y:S01]  /*32d30*/  IMAD.WIDE R228, R56.reuse, 0x4, R222 ;  /* 0x0000000438e47825 */ /* 0x040fe200078e02de */
[----:B------:R-:W-:Y:S01]  /*32d40*/  ISETP.LT.AND P5, PT, R237, UR24, !P5 ;  /* 0x00000018ed007c0c */ /* 0x000fe2000efa1270 */
[----:B------:R-:W3:Y:S01]  /*32d50*/  LDL.LU R233, [R1+0x298] ;  /* 0x0002980001e97983 */ /* 0x000ee20000300800 */
[----:B------:R-:W-:Y:S01]  /*32d60*/  ISETP.LT.AND P6, PT, R203, UR74, !P0 ;  /* 0x0000004acb007c0c */ /* 0x000fe2000c7c1270 */
[C---:B------:R-:W-:Y:S01]  /*32d70*/  IMAD.WIDE R230, R56.reuse, 0x4, R220 ;  /* 0x0000000438e67825 */ /* 0x040fe200078e02dc */
[----:B------:R-:W-:Y:S01]  /*32d80*/  ISETP.LT.AND P1, PT, R211, UR26, !P0 ;  /* 0x0000001ad3007c0c */ /* 0x000fe2000c721270 */
[----:B------:R1:W-:Y:S01]  /*32d90*/  @P3 STG.E desc[UR28][R228.64], R232 ;  /* 0x000000e8e4003986 */ /* 0x0003e2000c10191c */
[----:B------:R-:W-:Y:S01]  /*32da0*/  ISETP.LT.AND P2, PT, R215, UR27, !P0 ;  /* 0x0000001bd7007c0c */ /* 0x000fe2000c741270 */
[----:B------:R-:W-:Y:S01]  /*32db0*/  IMAD.WIDE R56, R56, 0x4, R58 ;  /* 0x0000000438387825 */ /* 0x000fe200078e023a */
[----:B------:R-:W4:Y:S01]  /*32dc0*/  LDCU UR23, c[0x0][0x398] ;  /* 0x00007300ff1777ac */ /* 0x000f220008000800 */
[----:B------:R-:W3:Y:S01]  /*32dd0*/  LDL.LU R241, [R1+0x2d8] ;  /* 0x0002d80001f17983 */ /* 0x000ee20000300800 */
[----:B------:R-:W2:Y:S01]  /*32de0*/  LDCU UR76, c[0x0][0x398] ;  /* 0x00007300ff4c77ac */ /* 0x000ea20008000800 */
[----:B------:R-:W2:Y:S01]  /*32df0*/  LDCU UR24, c[0x0][0x3b8] ;  /* 0x00007700ff1877ac */ /* 0x000ea20008000800 */
[C---:B-1----:R-:W-:Y:S01]  /*32e00*/  IMAD.WIDE R228, R0.reuse, 0x4, R226 ;  /* 0x0000000400e47825 */ /* 0x042fe200078e02e2 */
[----:B------:R-:W-:Y:S01]  /*32e10*/  ISETP.LT.AND P3, PT, R171, UR54, !P0 ;  /* 0x00000036ab007c0c */ /* 0x000fe2000c761270 */
[----:B------:R-:W1:Y:S01]  /*32e20*/  LDCU UR74, c[0x0][0x398] ;  /* 0x00007300ff4a77ac */ /* 0x000e620008000800 */
[----:B------:R-:W1:Y:S01]  /*32e30*/  LDCU UR26, c[0x0][0x398] ;  /* 0x00007300ff1a77ac */ /* 0x000e620008000800 */
[----:B------:R1:W-:Y:S01]  /*32e40*/  @P4 STG.E desc[UR28][R230.64], R240 ;  /* 0x000000f0e6004986 */ /* 0x0003e2000c10191c */
[----:B------:R-:W2:Y:S03]  /*32e50*/  LDCU UR27, c[0x0][0x398] ;  /* 0x00007300ff1b77ac */ /* 0x000ea60008000800 */
[----:B------:R4:W-:Y:S01]  /*32e60*/  @P5 STG.E desc[UR28][R56.64], R245 ;  /* 0x000000f538005986 */ /* 0x0009e2000c10191c */
[----:B------:R-:W2:Y:S03]  /*32e70*/  LDCU UR54, c[0x0][0x398] ;  /* 0x00007300ff3677ac */ /* 0x000ea60008000800 */
[----:B-1----:R-:W3:Y:S04]  /*32e80*/  LDL.LU R240, [R1+0x288] ;  /* 0x0002880001f07983 */ /* 0x002ee80000300800 */
[----:B------:R-:W3:Y:S01]  /*32e90*/  LDL.LU R249, [R1+0x2b8] ;  /* 0x0002b80001f97983 */ /* 0x000ee20000300800 */
[----:B----4-:R-:W-:-:S03]  /*32ea0*/  IMAD.WIDE R56, R0, 0x4, R224 ;  /* 0x0000000400387825 */ /* 0x010fc600078e02e0 */
[----:B------:R1:W-:Y:S04]  /*32eb0*/  @P6 STG.E desc[UR28][R228.64], R248 ;  /* 0x000000f8e4006986 */ /* 0x0003e8000c10191c */
[----:B-1----:R-:W4:Y:S04]  /*32ec0*/  LDL.LU R248, [R1+0x258] ;  /* 0x0002580001f87983 */ /* 0x002f280000300800 */
[----:B------:R-:W4:Y:S04]  /*32ed0*/  LDL.LU R232, [R1+0x248] ;  /* 0x0002480001e87983 */ /* 0x000f280000300800 */
[----:B--2---:R1:W-:Y:S04]  /*32ee0*/  @P1 STG.E desc[UR28][R56.64], R236 ;  /* 0x000000ec38001986 */ /* 0x0043e8000c10191c */
[----:B-1----:R-:W2:Y:S01]  /*32ef0*/  LDL.LU R236, [R1+0x208] ;  /* 0x0002080001ec7983 */ /* 0x002ea20000300800 */
[----:B------:R-:W-:Y:S01]  /*32f00*/  ISETP.LT.AND P4, PT, R207, UR55, !P0 ;  /* 0x00000037cf007c0c */ /* 0x000fe2000c781270 */
[----:B------:R-:W-:Y:S01]  /*32f10*/  IMAD.WIDE R228, R0, 0x4, R2 ;  /* 0x0000000400e47825 */ /* 0x000fe200078e0202 */
[----:B------:R-:W-:Y:S01]  /*32f20*/  ISETP.LT.AND P5, PT, R239, UR56, !P0 ;  /* 0x00000038ef007c0c */ /* 0x000fe2000c7a1270 */
[----:B------:R-:W1:Y:S02]  /*32f30*/  LDCU UR55, c[0x0][0x398] ;  /* 0x00007300ff3777ac */ /* 0x000e640008000800 */
[----:B------:R-:W-:Y:S01]  /*32f40*/  VIADD R231, R183, 0xd ;  /* 0x0000000db7e77836 */ /* 0x000fe20000000000 */
[----:B------:R-:W-:Y:S01]  /*32f50*/  ISETP.LT.AND P6, PT, R238, UR57, !P0 ;  /* 0x00000039ee007c0c */ /* 0x000fe2000c7c1270 */
[----:B---3--:R3:W-:Y:S01]  /*32f60*/  @P2 STG.E desc[UR28][R228.64], R233 ;  /* 0x000000e9e4002986 */ /* 0x0087e2000c10191c */
[C---:B------:R-:W-:Y:S01]  /*32f70*/  IMAD.WIDE R56, R0.reuse, 0x4, R218 ;  /* 0x0000000400387825 */ /* 0x040fe200078e02da */
[----:B------:R-:W-:Y:S01]  /*32f80*/  IADD3 R230, PT, PT, R0, UR59, RZ ;  /* 0x0000003b00e67c10 */ /* 0x000fe2000fffe0ff */
[----:B------:R-:W1:Y:S01]  /*32f90*/  LDCU UR56, c[0x0][0x398] ;  /* 0x00007300ff3877ac */ /* 0x000e620008000800 */
[----:B------:R-:W-:-:S02]  /*32fa0*/  ISETP.GE.AND P1, PT, R231, UR77, PT ;  /* 0x0000004de7007c0c */ /* 0x000fc4000bf26270 */
[----:B------:R3:W-:Y:S01]  /*32fb0*/  @P3 STG.E desc[UR28][R56.64], R241 ;  /* 0x000000f138003986 */ /* 0x0007e2000c10191c */
[----:B------:R-:W-:Y:S01]  /*32fc0*/  ISETP.LT.AND P0, PT, R237, UR58, !P0 ;  /* 0x0000003aed007c0c */ /* 0x000fe2000c701270 */
[----:B------:R-:W1:Y:S01]  /*32fd0*/  LDCU UR57, c[0x0][0x398] ;  /* 0x00007300ff3977ac */ /* 0x000e620008000800 */
[C---:B---3--:R-:W-:Y:S01]  /*32fe0*/  IMAD.WIDE R228, R0.reuse, 0x4, R216 ;  /* 0x0000000400e47825 */ /* 0x048fe200078e02d8 */
[----:B------:R-:W-:Y:S01]  /*32ff0*/  ISETP.LT.AND P2, PT, R203, UR73, !P1 ;  /* 0x00000049cb007c0c */ /* 0x000fe2000cf41270 */
[----:B------:R-:W3:Y:S02]  /*33000*/  LDCU UR59, c[0x0][0x39c] ;  /* 0x00007380ff3b77ac */ /* 0x000ee40008000800 */
[C---:B------:R-:W-:Y:S01]  /*33010*/  IMAD.WIDE R56, R0.reuse, 0x4, R222 ;  /* 0x0000000400387825 */ /* 0x040fe200078e02de */
[----:B------:R-:W-:Y:S01]  /*33020*/  ISETP.LT.AND P3, PT, R211, UR31, !P1 ;  /* 0x0000001fd3007c0c */ /* 0x000fe2000cf61270 */
[----:B------:R-:W1:Y:S02]  /*33030*/  LDCU UR77, c[0x0][0x398] ;  /* 0x00007300ff4d77ac */ /* 0x000e640008000800 */
[----:B------:R-:W-:Y:S01]  /*33040*/  VIADD R231, R183, 0xe ;  /* 0x0000000eb7e77836 */ /* 0x000fe20000000000 */
[----:B------:R-:W1:Y:S01]  /*33050*/  LDCU UR58, c[0x0][0x3b8] ;  /* 0x00007700ff3a77ac */ /* 0x000e620008000800 */
[----:B------:R3:W-:Y:S01]  /*33060*/  @P4 STG.E desc[UR28][R228.64], R240 ;  /* 0x000000f0e4004986 */ /* 0x0007e2000c10191c */
[----:B------:R-:W1:Y:S03]  /*33070*/  LDCU UR73, c[0x0][0x398] ;  /* 0x00007300ff4977ac */ /* 0x000e660008000800 */
[----:B------:R1:W-:Y:S01]  /*33080*/  @P5 STG.E desc[UR28][R56.64], R249 ;  /* 0x000000f938005986 */ /* 0x0003e2000c10191c */
[----:B------:R-:W2:Y:S03]  /*33090*/  LDCU UR31, c[0x0][0x398] ;  /* 0x00007300ff1f77ac */ /* 0x000ea60008000800 */
[----:B---3--:R-:W3:Y:S01]  /*330a0*/  LDL.LU R240, [R1+0x1f8] ;  /* 0x0001f80001f07983 */ /* 0x008ee20000300800 */
[----:B------:R-:W-:-:S03]  /*330b0*/  IMAD.WIDE R228, R0, 0x4, R220 ;  /* 0x0000000400e47825 */ /* 0x000fc600078e02dc */
[----:B------:R-:W3:Y:S01]  /*330c0*/  LDL.LU R241, [R1+0x1e8] ;  /* 0x0001e80001f17983 */ /* 0x000ee20000300800 */
[----:B-1----:R-:W-:-:S03]  /*330d0*/  IMAD.WIDE R56, R0, 0x4, R58 ;  /* 0x0000000400387825 */ /* 0x002fc600078e023a */
[----:B------:R-:W3:Y:S04]  /*330e0*/  LDL.LU R249, [R1+0x1b8] ;  /* 0x0001b80001f97983 */ /* 0x000ee80000300800 */
[----:B----4-:R1:W-:Y:S04]  /*330f0*/  @P6 STG.E desc[UR28][R228.64], R248 ;  /* 0x000000f8e4006986 */ /* 0x0103e8000c10191c */
[----:B------:R4:W-:Y:S04]  /*33100*/  @P0 STG.E desc[UR28][R56.64], R232 ;  /* 0x000000e838000986 */ /* 0x0009e8000c10191c */
[----:B-1----:R-:W3:Y:S01]  /*33110*/  LDL.LU R248, [R1+0x1a8] ;  /* 0x0001a80001f87983 */ /* 0x002ee20000300800 */
[----:B------:R-:W-:-:S03]  /*33120*/  IMAD.WIDE R228, R230, 0x4, R226 ;  /* 0x00000004e6e47825 */ /* 0x000fc600078e02e2 */
[----:B----4-:R-:W4:Y:S04]  /*33130*/  LDL.LU R232, [R1+0x198] ;  /* 0x0001980001e87983 */ /* 0x010f280000300800 */
[----:B--2---:R1:W-:Y:S04]  /*33140*/  @P2 STG.E desc[UR28][R228.64], R236 ;  /* 0x000000ece4002986 */ /* 0x0043e8000c10191c */
[----:B-1----:R-:W2:Y:S01]  /*33150*/  LDL.LU R236, [R1+0xb8] ;  /* 0x0000b80001ec7983 */ /* 0x002ea20000300800 */
[----:B------:R-:W-:Y:S02]  /*33160*/  ISETP.LT.AND P4, PT, R215, UR30, !P1 ;  /* 0x0000001ed7007c0c */ /* 0x000fe4000cf81270 */
[----:B------:R-:W-:Y:S01]  /*33170*/  ISETP.LT.AND P5, PT, R171, UR32, !P1 ;  /* 0x00000020ab007c0c */ /* 0x000fe2000cfa1270 */
[C---:B------:R-:W-:Y:S01]  /*33180*/  IMAD.WIDE R56, R230.reuse, 0x4, R224 ;  /* 0x00000004e6387825 */ /* 0x040fe200078e02e0 */
[----:B------:R-:W-:Y:S01]  /*33190*/  ISETP.LT.AND P6, PT, R207, UR34, !P1 ;  /* 0x00000022cf007c0c */ /* 0x000fe2000cfc1270 */
[----:B------:R-:W1:Y:S02]  /*331a0*/  LDCU UR30, c[0x0][0x398] ;  /* 0x00007300ff1e77ac */ /* 0x000e640008000800 */
[----:B------:R-:W-:Y:S01]  /*331b0*/  IMAD.WIDE R228, R230, 0x4, R2 ;  /* 0x00000004e6e47825 */ /* 0x000fe200078e0202 */
[----:B------:R-:W-:Y:S01]  /*331c0*/  ISETP.LT.AND P0, PT, R239, UR36, !P1 ;  /* 0x00000024ef007c0c */ /* 0x000fe2000cf01270 */
[----:B------:R-:W1:Y:S01]  /*331d0*/  LDCU UR32, c[0x0][0x398] ;  /* 0x00007300ff2077ac */ /* 0x000e620008000800 */
[----:B------:R-:W-:Y:S01]  /*331e0*/  ISETP.LT.AND P2, PT, R238, UR38, !P1 ;  /* 0x00000026ee007c0c */ /* 0x000fe2000cf41270 */
[----:B---3--:R3:W-:Y:S01]  /*331f0*/  @P3 STG.E desc[UR28][R56.64], R240 ;  /* 0x000000f038003986 */ /* 0x0087e2000c10191c */
[C---:B------:R-:W-:Y:S01]  /*33200*/  IADD3 R0, PT, PT, R230.reuse, UR42, RZ ;  /* 0x0000002ae6007c10 */ /* 0x040fe2000fffe0ff */
[----:B------:R-:W1:Y:S02]  /*33210*/  LDCU UR34, c[0x0][0x398] ;  /* 0x00007300ff2277ac */ /* 0x000e640008000800 */
[----:B------:R3:W-:Y:S01]  /*33220*/  @P4 STG.E desc[UR28][R228.64], R241 ;  /* 0x000000f1e4004986 */ /* 0x0007e2000c10191c */
[----:B------:R-:W1:Y:S01]  /*33230*/  LDCU UR36, c[0x0][0x398] ;  /* 0x00007300ff2477ac */ /* 0x000e620008000800 */
[----:B------:R-:W1:Y:S02]  /*33240*/  LDCU UR38, c[0x0][0x398] ;  /* 0x00007300ff2677ac */ /* 0x000e640008000800 */
[----:B---3--:R-:W3:Y:S01]  /*33250*/  LDL.LU R240, [R1+0x26c] ;  /* 0x00026c0001f07983 */ /* 0x008ee20000300800 */
[C---:B------:R-:W-:Y:S01]  /*33260*/  IMAD.WIDE R56, R230.reuse, 0x4, R218 ;  /* 0x00000004e6387825 */ /* 0x040fe200078e02da */
[----:B------:R-:W-:Y:S01]  /*33270*/  ISETP.GE.AND P3, PT, R231, UR44, PT ;  /* 0x0000002ce7007c0c */ /* 0x000fe2000bf66270 */
[----:B------:R-:W1:Y:S02]  /*33280*/  LDCU UR42, c[0x0][0x39c] ;  /* 0x00007380ff2a77ac */ /* 0x000e640008000800 */
[C---:B------:R-:W-:Y:S01]  /*33290*/  IMAD.WIDE R228, R230.reuse, 0x4, R216 ;  /* 0x00000004e6e47825 */ /* 0x040fe200078e02d8 */
[----:B------:R1:W-:Y:S01]  /*332a0*/  @P5 STG.E desc[UR28][R56.64], R249 ;  /* 0x000000f938005986 */ /* 0x0003e2000c10191c */
[----:B------:R-:W-:Y:S01]  /*332b0*/  ISETP.LT.AND P1, PT, R237, UR40, !P1 ;  /* 0x00000028ed007c0c */ /* 0x000fe2000cf21270 */
[----:B------:R-:W2:Y:S01]  /*332c0*/  LDCU UR44, c[0x0][0x398] ;  /* 0x00007300ff2c77ac */ /* 0x000ea20008000800 */
[C---:B-1----:R-:W-:Y:S01]  /*332d0*/  IMAD.WIDE R56, R230.reuse, 0x4, R222 ;  /* 0x00000004e6387825 */ /* 0x042fe200078e02de */
[----:B------:R-:W-:Y:S01]  /*332e0*/  ISETP.LT.AND P4, PT, R203, UR46, !P3 ;  /* 0x0000002ecb007c0c */ /* 0x000fe2000df81270 */
[----:B------:R-:W1:Y:S01]  /*332f0*/  LDCU UR40, c[0x0][0x3b8] ;  /* 0x00007700ff2877ac */ /* 0x000e620008000800 */
[----:B------:R-:W-:Y:S01]  /*33300*/  ISETP.LT.AND P5, PT, R211, UR48, !P3 ;  /* 0x00000030d3007c0c */ /* 0x000fe2000dfa1270 */
[----:B------:R-:W-:Y:S01]  /*33310*/  VIADD R231, R183, 0xf ;  /* 0x0000000fb7e77836 */ /* 0x000fe20000000000 */
[----:B------:R-:W1:Y:S01]  /*33320*/  LDCU UR46, c[0x0][0x398] ;  /* 0x00007300ff2e77ac */ /* 0x000e620008000800 */
[----:B------:R-:W1:Y:S01]  /*33330*/  LDCU UR48, c[0x0][0x398] ;  /* 0x00007300ff3077ac */ /* 0x000e620008000800 */
[----:B------:R1:W-:Y:S04]  /*33340*/  @P6 STG.E desc[UR28][R228.64], R248 ;  /* 0x000000f8e4006986 */ /* 0x0003e8000c10191c */
[----:B----4-:R-:W-:Y:S04]  /*33350*/  @P0 STG.E desc[UR28][R56.64], R232 ;  /* 0x000000e838000986 */ /* 0x010fe8000c10191c */
[----:B-1----:R-:W4:Y:S01]  /*33360*/  LDL.LU R248, [R1+0x2ec] ;  /* 0x0002ec0001f87983 */ /* 0x002f220000300800 */
[----:B------:R-:W-:-:S03]  /*33370*/  IMAD.WIDE R228, R230, 0x4, R220 ;  /* 0x00000004e6e47825 */ /* 0x000fc600078e02dc */
[----:B------:R-:W4:Y:S04]  /*33380*/  LDL.LU R233, [R1+0x29c] ;  /* 0x00029c0001e97983 */ /* 0x000f280000300800 */
[----:B------:R-:W4:Y:S04]  /*33390*/  LDL.LU R241, [R1+0x2dc] ;  /* 0x0002dc0001f17983 */ /* 0x000f280000300800 */
[----:B--2---:R1:W-:Y:S04]  /*333a0*/  @P2 STG.E desc[UR28][R228.64], R236 ;  /* 0x000000ece4002986 */ /* 0x0043e8000c10191c */
[----:B-1----:R-:W2:Y:S01]  /*333b0*/  LDL.LU R236, [R1+0x28c] ;  /* 0x00028c0001ec7983 */ /* 0x002ea20000300800 */
[----:B------:R-:W-:Y:S01]  /*333c0*/  IMAD.WIDE R56, R230, 0x4, R58 ;  /* 0x00000004e6387825 */ /* 0x000fe200078e023a */
[----:B------:R-:W-:Y:S01]  /*333d0*/  ISETP.LT.AND P6, PT, R215, UR50, !P3 ;  /* 0x00000032d7007c0c */ /* 0x000fe2000dfc1270 */
[----:B------:R-:W1:Y:S01]  /*333e0*/  LDCU UR50, c[0x0][0x398] ;  /* 0x00007300ff3277ac */ /* 0x000e620008000800 */
[----:B------:R-:W-:Y:S01]  /*333f0*/  ISETP.LT.AND P0, PT, R171, UR52, !P3 ;  /* 0x00000034ab007c0c */ /* 0x000fe2000df01270 */
[C---:B------:R-:W-:Y:S01]  /*33400*/  IMAD.WIDE R228, R0.reuse, 0x4, R226 ;  /* 0x0000000400e47825 */ /* 0x040fe200078e02e2 */
[----:B------:R1:W-:Y:S01]  /*33410*/  @P1 STG.E desc[UR28][R56.64], R246 ;  /* 0x000000f638001986 */ /* 0x0003e2000c10191c */
[----:B------:R-:W-:Y:S01]  /*33420*/  ISETP.LT.AND P2, PT, R207, UR67, !P3 ;  /* 0x00000043cf007c0c */ /* 0x000fe2000df41270 */
[----:B------:R-:W2:Y:S02]  /*33430*/  LDCU UR52, c[0x0][0x398] ;  /* 0x00007300ff3477ac */ /* 0x000ea40008000800 */
[----:B------:R-:W2:Y:S01]  /*33440*/  LDL.LU R249, [R1+0x2bc] ;  /* 0x0002bc0001f97983 */ /* 0x000ea20000300800 */
[C---:B-1----:R-:W-:Y:S01]  /*33450*/  IMAD.WIDE R56, R0.reuse, 0x4, R224 ;  /* 0x0000000400387825 */ /* 0x042fe200078e02e0 */
[----:B------:R-:W-:Y:S01]  /*33460*/  ISETP.LT.AND P1, PT, R239, UR66, !P3 ;  /* 0x00000042ef007c0c */ /* 0x000fe2000df21270 */
[----:B------:R-:W1:Y:S01]  /*33470*/  LDCU UR67, c[0x0][0x398] ;  /* 0x00007300ff4377ac */ /* 0x000e620008000800 */
[C---:B------:R-:W-:Y:S01]  /*33480*/  IADD3 R230, PT, PT, R0.reuse, UR63, RZ ;  /* 0x0000003f00e67c10 */ /* 0x040fe2000fffe0ff */
[----:B------:R-:W1:Y:S01]  /*33490*/  LDCU UR66, c[0x0][0x398] ;  /* 0x00007300ff4277ac */ /* 0x000e620008000800 */
[----:B------:R-:W1:Y:S01]  /*334a0*/  LDCU UR63, c[0x0][0x39c] ;  /* 0x00007380ff3f77ac */ /* 0x000e620008000800 */
[----:B---3--:R3:W-:Y:S04]  /*334b0*/  @P4 STG.E desc[UR28][R228.64], R240 ;  /* 0x000000f0e4004986 */ /* 0x0087e8000c10191c */
[----:B---3--:R-:W3:Y:S01]  /*334c0*/  LDL.LU R240, [R1+0x25c] ;  /* 0x00025c0001f07983 */ /* 0x008ee20000300800 */
[----:B------:R-:W-:-:S03]  /*334d0*/  IMAD.WIDE R228, R0, 0x4, R2 ;  /* 0x0000000400e47825 */ /* 0x000fc600078e0202 */
[----:B------:R-:W3:Y:S04]  /*334e0*/  LDL.LU R232, [R1+0x24c] ;  /* 0x00024c0001e87983 */ /* 0x000ee80000300800 */
[----:B----4-:R4:W-:Y:S04]  /*334f0*/  @P5 STG.E desc[UR28][R56.64], R248 ;  /* 0x000000f838005986 */ /* 0x0109e8000c10191c */
[----:B------:R1:W-:Y:S04]  /*33500*/  @P6 STG.E desc[UR28][R228.64], R233 ;  /* 0x000000e9e4006986 */ /* 0x0003e8000c10191c */
[----:B----4-:R-:W4:Y:S01]  /*33510*/  LDL.LU R248, [R1+0x20c] ;  /* 0x00020c0001f87983 */ /* 0x010f220000300800 */
[----:B------:R-:W-:-:S04]  /*33520*/  IMAD.WIDE R56, R0, 0x4, R218 ;  /* 0x0000000400387825 */ /* 0x000fc800078e02da */
[----:B-1----:R-:W-:Y:S01]  /*33530*/  IMAD.WIDE R228, R0, 0x4, R216 ;  /* 0x0000000400e47825 */ /* 0x002fe200078e02d8 */
[----:B------:R-:W-:Y:S04]  /*33540*/  @P0 STG.E desc[UR28][R56.64], R241 ;  /* 0x000000f138000986 */ /* 0x000fe8000c10191c */
[----:B--2---:R1:W-:Y:S04]  /*33550*/  @P2 STG.E desc[UR28][R228.64], R236 ;  /* 0x000000ece4002986 */ /* 0x0043e8000c10191c */
[----:B-1----:R-:W2:Y:S01]  /*33560*/  LDL.LU R236, [R1+0x1fc] ;  /* 0x0001fc0001ec7983 */ /* 0x002ea20000300800 */
[----:B------:R-:W-:-:S02]  /*33570*/  ISETP.LT.AND P4, PT, R238, UR65, !P3 ;  /* 0x00000041ee007c0c */ /* 0x000fc4000df81270 */
[----:B------:R-:W-:Y:S01]  /*33580*/  ISETP.GE.AND P5, PT, R231, UR62, PT ;  /* 0x0000003ee7007c0c */ /* 0x000fe2000bfa6270 */
[C---:B------:R-:W-:Y:S01]  /*33590*/  IMAD.WIDE R56, R0.reuse, 0x4, R222 ;  /* 0x0000000400387825 */ /* 0x040fe200078e02de */
[----:B------:R-:W-:Y:S01]  /*335a0*/  ISETP.LT.AND P3, PT, R237, UR64, !P3 ;  /* 0x00000040ed007c0c */ /* 0x000fe2000df61270 */
[----:B------:R-:W2:Y:S01]  /*335b0*/  LDL.LU R241, [R1+0x1ec] ;  /* 0x0001ec0001f17983 */ /* 0x000ea20000300800 */
[----:B------:R-:W-:Y:S01]  /*335c0*/  ISETP.LT.AND P6, PT, R203, UR68, !P5 ;  /* 0x00000044cb007c0c */ /* 0x000fe2000efc1270 */
[C---:B------:R-:W-:Y:S01]  /*335d0*/  IMAD.WIDE R228, R0.reuse, 0x4, R220 ;  /* 0x0000000400e47825 */ /* 0x040fe200078e02dc */
[----:B------:R-:W-:Y:S01]  /*335e0*/  ISETP.LT.AND P0, PT, R211, UR69, !P5 ;  /* 0x00000045d3007c0c */ /* 0x000fe2000ef01270 */
[----:B------:R1:W-:Y:S01]  /*335f0*/  @P1 STG.E desc[UR28][R56.64], R249 ;  /* 0x000000f938001986 */ /* 0x0003e2000c10191c */
[----:B------:R-:W-:Y:S01]  /*33600*/  ISETP.LT.AND P2, PT, R215, UR61, !P5 ;  /* 0x0000003dd7007c0c */ /* 0x000fe2000ef41270 */
[----:B------:R-:W-:Y:S01]  /*33610*/  VIADD R231, R183, 0x10 ;  /* 0x00000010b7e77836 */ /* 0x000fe20000000000 */
[----:B------:R-:W2:Y:S01]  /*33620*/  LDCU UR65, c[0x0][0x398] ;  /* 0x00007300ff4177ac */ /* 0x000ea20008000800 */
[----:B------:R-:W2:Y:S01]  /*33630*/  LDCU UR62, c[0x0][0x398] ;  /* 0x00007300ff3e77ac */ /* 0x000ea20008000800 */
[----:B------:R-:W2:Y:S01]  /*33640*/  LDCU UR64, c[0x0][0x3b8] ;  /* 0x00007700ff4077ac */ /* 0x000ea20008000800 */
[----:B-1----:R-:W2:Y:S01]  /*33650*/  LDL.LU R249, [R1+0x1bc] ;  /* 0x0001bc0001f97983 */ /* 0x002ea20000300800 */
[----:B------:R-:W-:Y:S01]  /*33660*/  IMAD.WIDE R56, R0, 0x4, R58 ;  /* 0x0000000400387825 */ /* 0x000fe200078e023a */
[----:B------:R-:W1:Y:S01]  /*33670*/  LDCU UR68, c[0x0][0x398] ;  /* 0x00007300ff4477ac */ /* 0x000e620008000800 */
[----:B------:R-:W1:Y:S01]  /*33680*/  LDCU UR69, c[0x0][0x398] ;  /* 0x00007300ff4577ac */ /* 0x000e620008000800 */
[----:B---3--:R3:W-:Y:S01]  /*33690*/  @P4 STG.E desc[UR28][R228.64], R240 ;  /* 0x000000f0e4004986 */ /* 0x0087e2000c10191c */
[----:B------:R-:W-:Y:S01]  /*336a0*/  ISETP.LT.AND P1, PT, R171, UR60, !P5 ;  /* 0x0000003cab007c0c */ /* 0x000fe2000ef21270 */
[----:B------:R-:W1:Y:S02]  /*336b0*/  LDCU UR61, c[0x0][0x398] ;  /* 0x00007300ff3d77ac */ /* 0x000e640008000800 */
[----:B------:R1:W-:Y:S04]  /*336c0*/  @P3 STG.E desc[UR28][R56.64], R232 ;  /* 0x000000e838003986 */ /* 0x0003e8000c10191c */
[----:B---3--:R-:W3:Y:S01]  /*336d0*/  LDL.LU R240, [R1+0x1ac] ;  /* 0x0001ac0001f07983 */ /* 0x008ee20000300800 */
[C---:B------:R-:W-:Y:S01]  /*336e0*/  IMAD.WIDE R228, R230.reuse, 0x4, R226 ;  /* 0x00000004e6e47825 */ /* 0x040fe200078e02e2 */
[----:B------:R-:W-:Y:S01]  /*336f0*/  ISETP.LT.AND P4, PT, R207, UR4, !P5 ;  /* 0x00000004cf007c0c */ /* 0x000fe2000ef81270 */
[----:B------:R-:W2:Y:S01]  /*33700*/  LDCU UR60, c[0x0][0x398] ;  /* 0x00007300ff3c77ac */ /* 0x000ea20008000800 */
[----:B-1----:R-:W3:Y:S01]  /*33710*/  LDL.LU R232, [R1+0x19c] ;  /* 0x00019c0001e87983 */ /* 0x002ee20000300800 */
[C---:B------:R-:W-:Y:S01]  /*33720*/  IMAD.WIDE R56, R230.reuse, 0x4, R224 ;  /* 0x00000004e6387825 */ /* 0x040fe200078e02e0 */
[----:B------:R-:W-:Y:S01]  /*33730*/  ISETP.LT.AND P3, PT, R239, UR5, !P5 ;  /* 0x00000005ef007c0c */ /* 0x000fe2000ef61270 */
[----:B------:R-:W1:Y:S01]  /*33740*/  LDCU UR4, c[0x0][0x398] ;  /* 0x00007300ff0477ac */ /* 0x000e620008000800 */
[C---:B------:R-:W-:Y:S01]  /*33750*/  IADD3 R0, PT, PT, R230.reuse, UR8, RZ ;  /* 0x00000008e6007c10 */ /* 0x040fe2000fffe0ff */
[----:B------:R-:W1:Y:S01]  /*33760*/  LDCU UR5, c[0x0][0x398] ;  /* 0x00007300ff0577ac */ /* 0x000e620008000800 */
[----:B------:R-:W1:Y:S01]  /*33770*/  LDCU UR8, c[0x0][0x39c] ;  /* 0x00007380ff0877ac */ /* 0x000e620008000800 */
[----:B----4-:R4:W-:Y:S04]  /*33780*/  @P6 STG.E desc[UR28][R228.64], R248 ;  /* 0x000000f8e4006986 */ /* 0x0109e8000c10191c */
[----:B----4-:R-:W4:Y:S04]  /*33790*/  LDL.LU R248, [R1+0xbc] ;  /* 0x0000bc0001f87983 */ /* 0x010f280000300800 */
[----:B--2---:R2:W-:Y:S04]  /*337a0*/  @P0 STG.E desc[UR28][R56.64], R236 ;  /* 0x000000ec38000986 */ /* 0x0045e8000c10191c */
[----:B--2---:R-:W2:Y:S01]  /*337b0*/  LDL.LU R236, [R1+0x360] ;  /* 0x0003600001ec7983 */ /* 0x004ea20000300800 */
[----:B------:R-:W-:Y:S01]  /*337c0*/  IMAD.WIDE R228, R230, 0x4, R2 ;  /* 0x00000004e6e47825 */ /* 0x000fe200078e0202 */
[----:B------:R-:W-:Y:S01]  /*337d0*/  ISETP.LT.AND P6, PT, R238, UR6, !P5 ;  /* 0x00000006ee007c0c */ /* 0x000fe2000efc1270 */
[----:B------:R-:W1:Y:S02]  /*337e0*/  LDCU UR6, c[0x0][0x398] ;  /* 0x00007300ff0677ac */ /* 0x000e640008000800 */
[C---:B------:R-:W-:Y:S01]  /*337f0*/  IMAD.WIDE R56, R230.reuse, 0x4, R218 ;  /* 0x00000004e6387825 */ /* 0x040fe200078e02da */
[----:B------:R1:W-:Y:S01]  /*33800*/  @P2 STG.E desc[UR28][R228.64], R241 ;  /* 0x000000f1e4002986 */ /* 0x0003e2000c10191c */
[----:B------:R-:W-:Y:S01]  /*33810*/  ISETP.GE.AND P0, PT, R231, UR9, PT ;  /* 0x00000009e7007c0c */ /* 0x000fe2000bf06270 */
[----:B------:R-:W2:Y:S01]  /*33820*/  LDCU UR9, c[0x0][0x398] ;  /* 0x00007300ff0977ac */ /* 0x000ea20008000800 */
[----:B------:R-:W-:Y:S01]  /*33830*/  ISETP.LT.AND P5, PT, R237, UR7, !P5 ;  /* 0x00000007ed007c0c */ /* 0x000fe2000efa1270 */
[----:B------:R1:W-:Y:S01]  /*33840*/  @P1 STG.E desc[UR28][R56.64], R249 ;  /* 0x000000f938001986 */ /* 0x0003e2000c10191c */
[----:B------:R-:W-:Y:S01]  /*33850*/  ISETP.LT.AND P2, PT, R203, UR70, !P0 ;  /* 0x00000046cb007c0c */ /* 0x000fe2000c741270 */
[----:B------:R-:W2:Y:S01]  /*33860*/  LDCU UR7, c[0x0][0x3b8] ;  /* 0x00007700ff0777ac */ /* 0x000ea20008000800 */
[----:B-1----:R-:W-:-:S04]  /*33870*/  IMAD.WIDE R228, R230, 0x4, R216 ;  /* 0x00000004e6e47825 */ /* 0x002fc800078e02d8 */
[C---:B------:R-:W-:Y:S01]  /*33880*/  IMAD.WIDE R56, R230.reuse, 0x4, R222 ;  /* 0x00000004e6387825 */ /* 0x040fe200078e02de */
[----:B------:R-:W-:Y:S01]  /*33890*/  ISETP.LT.AND P1, PT, R211, UR71, !P0 ;  /* 0x00000047d3007c0c */ /* 0x000fe2000c721270 */
[----:B------:R-:W1:Y:S01]  /*338a0*/  LDCU UR70, c[0x0][0x398] ;  /* 0x00007300ff4677ac */ /* 0x000e620008000800 */
[----:B------:R-:W1:Y:S01]  /*338b0*/  LDCU UR71, c[0x0][0x398] ;  /* 0x00007300ff4777ac */ /* 0x000e620008000800 */
[----:B---3--:R3:W-:Y:S04]  /*338c0*/  @P4 STG.E desc[UR28][R228.64], R240 ;  /* 0x000000f0e4004986 */ /* 0x0087e8000c10191c */
[----:B------:R1:W-:Y:S04]  /*338d0*/  @P3 STG.E desc[UR28][R56.64], R232 ;  /* 0x000000e838003986 */ /* 0x0003e8000c10191c */
[----:B---3--:R-:W3:Y:S01]  /*338e0*/  LDL.LU R240, [R1+0x3b0] ;  /* 0x0003b00001f07983 */ /* 0x008ee20000300800 */
[----:B------:R-:W-:-:S03]  /*338f0*/  IMAD.WIDE R228, R230, 0x4, R220 ;  /* 0x00000004e6e47825 */ /* 0x000fc600078e02dc */
[----:B------:R-:W3:Y:S01]  /*33900*/  LDL.LU R233, [R1+0x380] ;  /* 0x0003800001e97983 */ /* 0x000ee20000300800 */
[----:B-1----:R-:W-:-:S03]  /*33910*/  IMAD.WIDE R56, R230, 0x4, R58 ;  /* 0x00000004e6387825 */ /* 0x002fc600078e023a */
[----:B------:R-:W3:Y:S04]  /*33920*/  LDL.LU R241, [R1+0x3a0] ;  /* 0x0003a00001f17983 */ /* 0x000ee80000300800 */
[----:B----4-:R1:W-:Y:S04]  /*33930*/  @P6 STG.E desc[UR28][R228.64], R248 ;  /* 0x000000f8e4006986 */ /* 0x0103e8000c10191c */
[----:B------:R-:W-:Y:S04]  /*33940*/  @P5 STG.E desc[UR28][R56.64], R247 ;  /* 0x000000f738005986 */ /* 0x000fe8000c10191c */
[----:B-1----:R-:W4:Y:S01]  /*33950*/  LDL.LU R248, [R1+0x370] ;  /* 0x0003700001f87983 */ /* 0x002f220000300800 */
[----:B------:R-:W-:-:S03]  /*33960*/  IMAD.WIDE R228, R0, 0x4, R226 ;  /* 0x0000000400e47825 */ /* 0x000fc600078e02e2 */
[----:B------:R-:W4:Y:S04]  /*33970*/  LDL.LU R249, [R1+0x390] ;  /* 0x0003900001f97983 */ /* 0x000f280000300800 */
[----:B--2---:R1:W-:Y:S04]  /*33980*/  @P2 STG.E desc[UR28][R228.64], R236 ;  /* 0x000000ece4002986 */ /* 0x0043e8000c10191c */
[----:B-1----:R-:W2:Y:S01]  /*33990*/  LDL.LU R236, [R1+0x350] ;  /* 0x0003500001ec7983 */ /* 0x002ea20000300800 */
[----:B------:R-:W-:Y:S02]  /*339a0*/  ISETP.LT.AND P4, PT, R215, UR10, !P0 ;  /* 0x0000000ad7007c0c */ /* 0x000fe4000c781270 */
[----:B------:R-:W-:Y:S01]  /*339b0*/  ISETP.LT.AND P3, PT, R171, UR11, !P0 ;  /* 0x0000000bab007c0c */ /* 0x000fe2000c761270 */
[C---:B------:R-:W-:Y:S01]  /*339c0*/  IMAD.WIDE R228, R0.reuse, 0x4, R224 ;  /* 0x0000000400e47825 */ /* 0x040fe200078e02e0 */
[----:B------:R-:W-:Y:S01]  /*339d0*/  ISETP.LT.AND P6, PT, R207, UR12, !P0 ;  /* 0x0000000ccf007c0c */ /* 0x000fe2000c7c1270 */
[----:B------:R-:W2:Y:S02]  /*339e0*/  LDL.LU R232, [R1+0x340] ;  /* 0x0003400001e87983 */ /* 0x000ea40000300800 */
[----:B------:R-:W-:Y:S01]  /*339f0*/  IMAD.WIDE R230, R0, 0x4, R2 ;  /* 0x0000000400e67825 */ /* 0x000fe200078e0202 */
[----:B------:R-:W-:Y:S01]  /*33a00*/  ISETP.LT.AND P5, PT, R239, UR13, !P0 ;  /* 0x0000000def007c0c */ /* 0x000fe2000c7a1270 */
[----:B------:R-:W1:Y:S01]  /*33a10*/  LDCU UR10, c[0x0][0x398] ;  /* 0x00007300ff0a77ac */ /* 0x000e620008000800 */
[----:B------:R-:W-:Y:S01]  /*33a20*/  ISETP.LT.AND P2, PT, R238, UR14, !P0 ;  /* 0x0000000eee007c0c */ /* 0x000fe2000c741270 */
[----:B------:R-:W-:Y:S01]  /*33a30*/  VIADD R57, R183, 0x11 ;  /* 0x00000011b7397836 */ /* 0x000fe20000000000 */
[C---:B------:R-:W-:Y:S01]  /*33a40*/  IADD3 R56, PT, PT, R0.reuse, UR16, RZ ;  /* 0x0000001000387c10 */ /* 0x040fe2000fffe0ff */
[----:B------:R-:W1:Y:S01]  /*33a50*/  LDCU UR11, c[0x0][0x398] ;  /* 0x00007300ff0b77ac */ /* 0x000e620008000800 */
[----:B---3--:R3:W-:Y:S01]  /*33a60*/  @P1 STG.E desc[UR28][R228.64], R240 ;  /* 0x000000f0e4001986 */ /* 0x0087e2000c10191c */
[----:B------:R-:W-:Y:S01]  /*33a70*/  ISETP.LT.AND P0, PT, R237, UR15, !P0 ;  /* 0x0000000fed007c0c */ /* 0x000fe2000c701270 */
[----:B------:R-:W1:Y:S02]  /*33a80*/  LDCU UR12, c[0x0][0x398] ;  /* 0x00007300ff0c77ac */ /* 0x000e640008000800 */
[----:B------:R1:W-:Y:S01]  /*33a90*/  @P4 STG.E desc[UR28][R230.64], R233 ;  /* 0x000000e9e6004986 */ /* 0x0003e2000c10191c */
[----:B------:R-:W2:Y:S01]  /*33aa0*/  LDCU UR13, c[0x0][0x398] ;  /* 0x00007300ff0d77ac */ /* 0x000ea20008000800 */
[----:B------:R-:W2:Y:S02]  /*33ab0*/  LDCU UR16, c[0x0][0x39c] ;  /* 0x00007380ff1077ac */ /* 0x000ea40008000800 */
[----:B---3--:R-:W3:Y:S01]  /*33ac0*/  LDL.LU R240, [R1+0x330] ;  /* 0x0003300001f07983 */ /* 0x008ee20000300800 */
[C---:B------:R-:W-:Y:S01]  /*33ad0*/  IMAD.WIDE R228, R0.reuse, 0x4, R218 ;  /* 0x0000000400e47825 */ /* 0x040fe200078e02da */
[----:B------:R-:W-:Y:S01]  /*33ae0*/  ISETP.GE.AND P1, PT, R57, UR17, PT ;  /* 0x0000001139007c0c */ /* 0x000fe2000bf26270 */
[----:B------:R-:W2:Y:S02]  /*33af0*/  LDCU UR14, c[0x0][0x398] ;  /* 0x00007300ff0e77ac */ /* 0x000ea40008000800 */
[C---:B-1----:R-:W-:Y:S01]  /*33b00*/  IMAD.WIDE R230, R0.reuse, 0x4, R216 ;  /* 0x0000000400e67825 */ /* 0x042fe200078e02d8 */
[----:B------:R1:W-:Y:S01]  /*33b10*/  @P3 STG.E desc[UR28][R228.64], R241 ;  /* 0x000000f1e4003986 */ /* 0x0003e2000c10191c */
[----:B------:R-:W2:Y:S01]  /*33b20*/  LDCU UR17, c[0x0][0x398] ;  /* 0x00007300ff1177ac */ /* 0x000ea20008000800 */
[----:B------:R-:W2:Y:S01]  /*33b30*/  LDCU UR15, c[0x0][0x3b8] ;  /* 0x00007700ff0f77ac */ /* 0x000ea20008000800 */
[C---:B-1----:R-:W-:Y:S01]  /*33b40*/  IMAD.WIDE R228, R0.reuse, 0x4, R222 ;  /* 0x0000000400e47825 */ /* 0x042fe200078e02de */
[----:B----4-:R1:W-:Y:S04]  /*33b50*/  @P6 STG.E desc[UR28][R230.64], R248 ;  /* 0x000000f8e6006986 */ /* 0x0103e8000c10191c */
[----:B------:R-:W-:Y:S04]  /*33b60*/  @P5 STG.E desc[UR28][R228.64], R249 ;  /* 0x000000f9e4005986 */ /* 0x000fe8000c10191c */
[----:B-1----:R-:W4:Y:S01]  /*33b70*/  LDL.LU R248, [R1+0x320] ;  /* 0x0003200001f87983 */ /* 0x002f220000300800 */
[----:B------:R-:W-:-:S03]  /*33b80*/  IMAD.WIDE R230, R0, 0x4, R220 ;  /* 0x0000000400e67825 */ /* 0x000fc600078e02dc */
[----:B------:R-:W4:Y:S04]  /*33b90*/  LDL.LU R233, [R1+0x300] ;  /* 0x0003000001e97983 */ /* 0x000f280000300800 */
[----:B------:R-:W4:Y:S04]  /*33ba0*/  LDL.LU R241, [R1+0x2f0] ;  /* 0x0002f00001f17983 */ /* 0x000f280000300800 */
[----:B--2---:R1:W-:Y:S04]  /*33bb0*/  @P2 STG.E desc[UR28][R230.64], R236 ;  /* 0x000000ece6002986 */ /* 0x0043e8000c10191c */
[----:B-1----:R-:W2:Y:S01]  /*33bc0*/  LDL.LU R236, [R1+0x230] ;  /* 0x0002300001ec7983 */ /* 0x002ea20000300800 */
[----:B------:R-:W-:Y:S01]  /*33bd0*/  ISETP.LT.AND P4, PT, R203, UR72, !P1 ;  /* 0x00000048cb007c0c */ /* 0x000fe2000cf81270 */
[----:B------:R-:W-:Y:S01]  /*33be0*/  IMAD.WIDE R228, R0, 0x4, R58 ;  /* 0x0000000400e47825 */ /* 0x000fe200078e023a */
        /* <DEDUP_REMOVED lines=8> */
[C---:B------:R-:W-:Y:S01]  /*33c70*/  IADD3 R0, PT, PT, R56.reuse, UR24, RZ ;  /* 0x0000001838007c10 */ /* 0x040fe2000fffe0ff */
[----:B------:R-:W2:Y:S01]  /*33c80*/  LDCU UR72, c[0x0][0x398] ;  /* 0x00007300ff4877ac */ /* 0x000ea20008000800 */
[----:B------:R-:W2:Y:S01]  /*33c90*/  LDCU UR75, c[0x0][0x398] ;  /* 0x00007300ff4b77ac */ /* 0x000ea20008000800 */
[C---:B-1----:R-:W-:Y:S01]  /*33ca0*/  IMAD.WIDE R228, R56.reuse, 0x4, R224 ;  /* 0x0000000438e47825 */ /* 0x042fe200078e02e0 */
[----:B------:R-:W-:Y:S01]  /*33cb0*/  ISETP.LT.AND P0, PT, R239, UR21, !P1 ;  /* 0x00000015ef007c0c */ /* 0x000fe2000cf01270 */
[----:B------:R-:W1:Y:S01]  /*33cc0*/  LDCU UR18, c[0x0][0x398] ;  /* 0x00007300ff1277ac */ /* 0x000e620008000800 */
[----:B------:R-:W1:Y:S01]  /*33cd0*/  LDCU UR19, c[0x0][0x398] ;  /* 0x00007300ff1377ac */ /* 0x000e620008000800 */
[----:B------:R-:W1:Y:S01]  /*33ce0*/  LDCU UR20, c[0x0][0x398] ;  /* 0x00007300ff1477ac */ /* 0x000e620008000800 */
[----:B---3--:R3:W-:Y:S01]  /*33cf0*/  @P4 STG.E desc[UR28][R230.64], R240 ;  /* 0x000000f0e6004986 */ /* 0x0087e2000c10191c */
[----:B------:R-:W1:Y:S01]  /*33d00*/  LDCU UR21, c[0x0][0x398] ;  /* 0x00007300ff1577ac */ /* 0x000e620008000800 */
[----:B------:R-:W1:Y:S02]  /*33d10*/  LDCU UR24, c[0x0][0x39c] ;  /* 0x00007380ff1877ac */ /* 0x000e640008000800 */
        /* <DEDUP_REMOVED lines=21> */
[----:B------:R-:W-:Y:S01]  /*33e70*/  IMAD.WIDE R56, R56, 0x4, R58 ;  /* 0x0000000438387825 */ /* 0x000fe200078e023a */
[----:B------:R-:W2:Y:S01]  /*33e80*/  LDCU UR22, c[0x0][0x398] ;  /* 0x00007300ff1677ac */ /* 0x000ea20008000800 */
[----:B------:R-:W2:Y:S01]  /*33e90*/  LDL.LU R241, [R1+0x3a4] ;  /* 0x0003a40001f17983 */ /* 0x000ea20000300800 */
[----:B------:R-:W2:Y:S01]  /*33ea0*/  LDCU UR25, c[0x0][0x398] ;  /* 0x00007300ff1977ac */ /* 0x000ea20008000800 */
[----:B------:R-:W2:Y:S01]  /*33eb0*/  LDCU UR23, c[0x0][0x3b8] ;  /* 0x00007700ff1777ac */ /* 0x000ea20008000800 */
[C---:B-1----:R-:W-:Y:S01]  /*33ec0*/  IMAD.WIDE R228, R0.reuse, 0x4, R226 ;  /* 0x0000000400e47825 */ /* 0x042fe200078e02e2 */
[----:B------:R-:W-:Y:S01]  /*33ed0*/  ISETP.LT.AND P0, PT, R171, UR27, !P3 ;  /* 0x0000001bab007c0c */ /* 0x000fe2000df01270 */
[----:B------:R-:W1:Y:S01]  /*33ee0*/  LDCU UR76, c[0x0][0x398] ;  /* 0x00007300ff4c77ac */ /* 0x000e620008000800 */
[----:B------:R-:W1:Y:S01]  /*33ef0*/  LDCU UR74, c[0x0][0x398] ;  /* 0x00007300ff4a77ac */ /* 0x000e620008000800 */
[----:B---3--:R3:W-:Y:S01]  /*33f00*/  @P4 STG.E desc[UR28][R230.64], R240 ;  /* 0x000000f0e6004986 */ /* 0x0087e2000c10191c */
[----:B------:R-:W1:Y:S03]  /*33f10*/  LDCU UR26, c[0x0][0x398] ;  /* 0x00007300ff1a77ac */ /* 0x000e660008000800 */
[----:B------:R-:W-:Y:S01]  /*33f20*/  @P1 STG.E desc[UR28][R56.64], R232 ;  /* 0x000000e838001986 */ /* 0x000fe2000c10191c */
[----:B------:R-:W1:Y:S03]  /*33f30*/  LDCU UR27, c[0x0][0x398] ;  /* 0x00007300ff1b77ac */ /* 0x000e660008000800 */
[----:B---3--:R-:W3:Y:S04]  /*33f40*/  LDL.LU R240, [R1+0x374] ;  /* 0x0003740001f07983 */ /* 0x008ee80000300800 */
[----:B------:R-:W3:Y:S04]  /*33f50*/  LDL.LU R249, [R1+0x394] ;  /* 0x0003940001f97983 */ /* 0x000ee80000300800 */
[----:B----4-:R4:W-:Y:S04]  /*33f60*/  @P6 STG.E desc[UR28][R228.64], R248 ;  /* 0x000000f8e4006986 */ /* 0x0109e8000c10191c */
[----:B----4-:R-:W4:Y:S01]  /*33f70*/  LDL.LU R248, [R1+0x354] ;  /* 0x0003540001f87983 */ /* 0x010f220000300800 */
[----:B------:R-:W-:-:S03]  /*33f80*/  IMAD.WIDE R228, R0, 0x4, R224 ;  /* 0x0000000400e47825 */ /* 0x000fc600078e02e0 */
[----:B------:R-:W4:Y:S04]  /*33f90*/  LDL.LU R232, [R1+0x344] ;  /* 0x0003440001e87983 */ /* 0x000f280000300800 */
[----:B--2---:R2:W-:Y:S04]  /*33fa0*/  @P5 STG.E desc[UR28][R228.64], R236 ;  /* 0x000000ece4005986 */ /* 0x0045e8000c10191c */
[----:B--2---:R-:W2:Y:S01]  /*33fb0*/  LDL.LU R236, [R1+0x334] ;  /* 0x0003340001ec7983 */ /* 0x004ea20000300800 */
[----:B------:R-:W-:Y:S01]  /*33fc0*/  ISETP.LT.AND P4, PT, R207, UR54, !P3 ;  /* 0x00000036cf007c0c */ /* 0x000fe2000df81270 */
[----:B------:R-:W-:Y:S01]  /*33fd0*/  IMAD.WIDE R230, R0, 0x4, R2 ;  /* 0x0000000400e67825 */ /* 0x000fe200078e0202 */
[----:B------:R-:W-:Y:S01]  /*33fe0*/  ISETP.LT.AND P1, PT, R239, UR55, !P3 ;  /* 0x00000037ef007c0c */ /* 0x000fe2000df21270 */
[----:B------:R-:W1:Y:S02]  /*33ff0*/  LDCU UR54, c[0x0][0x398] ;  /* 0x00007300ff3677ac */ /* 0x000e640008000800 */
[----:B------:R-:W-:Y:S01]  /*34000*/  VIADD R57, R183, 0x13 ;  /* 0x00000013b7397836 */ /* 0x000fe20000000000 */
[----:B------:R-:W-:Y:S01]  /*34010*/  ISETP.LT.AND P6, PT, R238, UR56, !P3 ;  /* 0x00000038ee007c0c */ /* 0x000fe2000dfc1270 */
[----:B------:R1:W-:Y:S01]  /*34020*/  @P2 STG.E desc[UR28][R230.64], R233 ;  /* 0x000000e9e6002986 */ /* 0x0003e2000c10191c */
[C---:B------:R-:W-:Y:S01]  /*34030*/  IMAD.WIDE R228, R0.reuse, 0x4, R218 ;  /* 0x0000000400e47825 */ /* 0x040fe200078e02da */
[----:B------:R-:W-:Y:S01]  /*34040*/  IADD3 R56, PT, PT, R0, UR58, RZ ;  /* 0x0000003a00387c10 */ /* 0x000fe2000fffe0ff */
[----:B------:R-:W2:Y:S01]  /*34050*/  LDCU UR55, c[0x0][0x398] ;  /* 0x00007300ff3777ac */ /* 0x000ea20008000800 */
[----:B------:R-:W-:-:S02]  /*34060*/  ISETP.GE.AND P5, PT, R57, UR59, PT ;  /* 0x0000003b39007c0c */ /* 0x000fc4000bfa6270 */
[----:B------:R1:W-:Y:S01]  /*34070*/  @P0 STG.E desc[UR28][R228.64], R241 ;  /* 0x000000f1e4000986 */ /* 0x0003e2000c10191c */
[----:B------:R-:W-:Y:S01]  /*34080*/  ISETP.LT.AND P3, PT, R237, UR57, !P3 ;  /* 0x00000039ed007c0c */ /* 0x000fe2000df61270 */
[----:B------:R-:W2:Y:S01]  /*34090*/  LDCU UR56, c[0x0][0x398] ;  /* 0x00007300ff3877ac */ /* 0x000ea20008000800 */
[C---:B-1----:R-:W-:Y:S01]  /*340a0*/  IMAD.WIDE R230, R0.reuse, 0x4, R216 ;  /* 0x0000000400e67825 */ /* 0x042fe200078e02d8 */
[----:B------:R-:W-:Y:S01]  /*340b0*/  ISETP.LT.AND P2, PT, R203, UR77, !P5 ;  /* 0x0000004dcb007c0c */ /* 0x000fe2000ef41270 */
[----:B------:R-:W1:Y:S02]  /*340c0*/  LDCU UR58, c[0x0][0x39c] ;  /* 0x00007380ff3a77ac */ /* 0x000e640008000800 */
[C---:B------:R-:W-:Y:S01]  /*340d0*/  IMAD.WIDE R228, R0.reuse, 0x4, R222 ;  /* 0x0000000400e47825 */ /* 0x040fe200078e02de */
[----:B------:R-:W-:Y:S01]  /*340e0*/  ISETP.LT.AND P0, PT, R211, UR73, !P5 ;  /* 0x00000049d3007c0c */ /* 0x000fe2000ef01270 */
[----:B------:R-:W1:Y:S02]  /*340f0*/  LDCU UR59, c[0x0][0x398] ;  /* 0x00007300ff3b77ac */ /* 0x000e640008000800 */
[----:B------:R-:W-:Y:S01]  /*34100*/  VIADD R57, R183, 0x14 ;  /* 0x00000014b7397836 */ /* 0x000fe20000000000 */
[----:B------:R-:W1:Y:S01]  /*34110*/  LDCU UR57, c[0x0][0x3b8] ;  /* 0x00007700ff3977ac */ /* 0x000e620008000800 */
[----:B---3--:R3:W-:Y:S01]  /*34120*/  @P4 STG.E desc[UR28][R230.64], R240 ;  /* 0x000000f0e6004986 */ /* 0x0087e2000c10191c */
        /* <DEDUP_REMOVED lines=23> */
[----:B------:R-:W-:-:S02]  /*342a0*/  ISETP.LT.AND P2, PT, R238, UR36, !P5 ;  /* 0x00000024ee007c0c */ /* 0x000fc4000ef41270 */
        /* <DEDUP_REMOVED lines=69> */
[----:B------:R-:W2:Y:S01]  /*34700*/  LDL.LU R241, [R1+0x2f8] ;  /* 0x0002f80001f17983 */ /* 0x000ea20000300800 */
[----:B------:R-:W2:Y:S01]  /*34710*/  LDCU UR63, c[0x0][0x398] ;  /* 0x00007300ff3f77ac */ /* 0x000ea20008000800 */
[----:B------:R-:W2:Y:S01]  /*34720*/  LDCU UR65, c[0x0][0x3b8] ;  /* 0x00007700ff4177ac */ /* 0x000ea20008000800 */
[----:B-1----:R-:W-:Y:S01]  /*34730*/  IMAD.WIDE R56, R0, 0x4, R58 ;  /* 0x0000000400387825 */ /* 0x002fe200078e023a */
        /* <DEDUP_REMOVED lines=10> */
[----:B------:R-:W3:Y:S01]  /*347e0*/  LDL.LU R249, [R1+0x128] ;  /* 0x0001280001f97983 */ /* 0x000ee20000300800 */
[C---:B-1----:R-:W-:Y:S01]  /*347f0*/  IMAD.WIDE R56, R230.reuse, 0x4, R224 ;  /* 0x00000004e6387825 */ /* 0x042fe200078e02e0 */
[----:B------:R-:W-:Y:S01]  /*34800*/  ISETP.LT.AND P0, PT, R239, UR4, !P1 ;  /* 0x00000004ef007c0c */ /* 0x000fe2000cf01270 */
[----:B------:R-:W1:Y:S01]  /*34810*/  LDCU UR60, c[0x0][0x398] ;  /* 0x00007300ff3c77ac */ /* 0x000e620008000800 */
[C---:B------:R-:W-:Y:S01]  /*34820*/  IADD3 R0, PT, PT, R230.reuse, UR7, RZ ;  /* 0x00000007e6007c10 */ /* 0x040fe2000fffe0ff */
[----:B------:R-:W1:Y:S01]  /*34830*/  LDCU UR4, c[0x0][0x398] ;  /* 0x00007300ff0477ac */ /* 0x000e620008000800 */
[----:B------:R-:W1:Y:S01]  /*34840*/  LDCU UR7, c[0x0][0x39c] ;  /* 0x00007380ff0777ac */ /* 0x000e620008000800 */
[----:B----4-:R4:W-:Y:S04]  /*34850*/  @P6 STG.E desc[UR28][R228.64], R248 ;  /* 0x000000f8e4006986 */ /* 0x0109e8000c10191c */
[----:B----4-:R-:W4:Y:S04]  /*34860*/  LDL.LU R248, [R1+0xa8] ;  /* 0x0000a80001f87983 */ /* 0x010f280000300800 */
[----:B------:R-:W4:Y:S04]  /*34870*/  LDL.LU R232, [R1+0x18] ;  /* 0x0000180001e87983 */ /* 0x000f280000300800 */
        /* <DEDUP_REMOVED lines=12> */
[C---:B-1----:R-:W-:Y:S01]  /*34940*/  IMAD.WIDE R228, R230.reuse, 0x4, R216 ;  /* 0x00000004e6e47825 */ /* 0x042fe200078e02d8 */
[----:B------:R-:W1:Y:S03]  /*34950*/  LDCU UR6, c[0x0][0x3b8] ;  /* 0x00007700ff0677ac */ /* 0x000e660008000800 */
[C---:B------:R-:W-:Y:S01]  /*34960*/  IMAD.WIDE R56, R230.reuse, 0x4, R222 ;  /* 0x00000004e6387825 */ /* 0x040fe200078e02de */
[----:B------:R-:W-:Y:S01]  /*34970*/  ISETP.LT.AND P5, PT, R211, UR70, !P3 ;  /* 0x00000046d3007c0c */ /* 0x000fe2000dfa1270 */
[----:B------:R-:W1:Y:S02]  /*34980*/  LDCU UR9, c[0x0][0x398] ;  /* 0x00007300ff0977ac */ /* 0x000e640008000800 */
[----:B------:R-:W-:Y:S01]  /*34990*/  VIADD R231, R183, 0x17 ;  /* 0x00000017b7e77836 */ /* 0x000fe20000000000 */
        /* <DEDUP_REMOVED lines=91> */
[----:B------:R-:W2:Y:S02]  /*34f50*/  LDCU UR21, c[0x0][0x398] ;  /* 0x00007300ff1577ac */ /* 0x000ea40008000800 */
[----:B------:R-:W2:Y:S01]  /*34f60*/  LDL.LU R241, [R1+0x470] ;  /* 0x0004700001f17983 */ /* 0x000ea20000300800 */
[----:B------:R-:W2:Y:S01]  /*34f70*/  LDCU UR24, c[0x0][0x398] ;  /* 0x00007300ff1877ac */ /* 0x000ea20008000800 */
[----:B------:R-:W2:Y:S01]  /*34f80*/  LDCU UR22, c[0x0][0x3b8] ;  /* 0x00007700ff1677ac */ /* 0x000ea20008000800 */
[----:B-1----:R-:W-:Y:S01]  /*34f90*/  IMAD.WIDE R56, R230, 0x4, R58 ;  /* 0x00000004e6387825 */ /* 0x002fe200078e023a */
[----:B------:R-:W-:Y:S01]  /*34fa0*/  ISETP.LT.AND P3, PT, R171, UR26, !P0 ;  /* 0x0000001aab007c0c */ /* 0x000fe2000c761270 */
[----:B------:R-:W1:Y:S01]  /*34fb0*/  LDCU UR25, c[0x0][0x398] ;  /* 0x00007300ff1977ac */ /* 0x000e620008000800 */
[----:B------:R-:W1:Y:S01]  /*34fc0*/  LDCU UR76, c[0x0][0x398] ;  /* 0x00007300ff4c77ac */ /* 0x000e620008000800 */
[----:B---3--:R3:W-:Y:S01]  /*34fd0*/  @P4 STG.E desc[UR28][R228.64], R240 ;  /* 0x000000f0e4004986 */ /* 0x0087e2000c10191c */
[C---:B------:R-:W-:Y:S01]  /*34fe0*/  IMAD.WIDE R230, R0.reuse, 0x4, R2 ;  /* 0x0000000400e67825 */ /* 0x040fe200078e0202 */
[----:B------:R-:W1:Y:S02]  /*34ff0*/  LDCU UR74, c[0x0][0x398] ;  /* 0x00007300ff4a77ac */ /* 0x000e640008000800 */
[----:B------:R-:W-:Y:S01]  /*35000*/  @P5 STG.E desc[UR28][R56.64], R232 ;  /* 0x000000e838005986 */ /* 0x000fe2000c10191c */
[----:B------:R-:W1:Y:S03]  /*35010*/  LDCU UR26, c[0x0][0x398] ;  /* 0x00007300ff1a77ac */ /* 0x000e660008000800 */
[----:B---3--:R-:W3:Y:S01]  /*35020*/  LDL.LU R240, [R1+0x440] ;  /* 0x0004400001f07983 */ /* 0x008ee20000300800 */
[----:B------:R-:W-:-:S03]  /*35030*/  IMAD.WIDE R228, R0, 0x4, R226 ;  /* 0x0000000400e47825 */ /* 0x000fc600078e02e2 */
        /* <DEDUP_REMOVED lines=8> */
[----:B------:R-:W-:Y:S01]  /*350c0*/  VIADD R57, R183, 0x19 ;  /* 0x00000019b7397836 */ /* 0x000fe20000000000 */
[----:B------:R-:W-:Y:S01]  /*350d0*/  ISETP.LT.AND P5, PT, R239, UR54, !P0 ;  /* 0x00000036ef007c0c */ /* 0x000fe2000c7a1270 */
[----:B------:R1:W-:Y:S01]  /*350e0*/  @P2 STG.E desc[UR28][R230.64], R233 ;  /* 0x000000e9e6002986 */ /* 0x0003e2000c10191c */
[----:B------:R-:W-:Y:S01]  /*350f0*/  ISETP.LT.AND P6, PT, R238, UR55, !P0 ;  /* 0x00000037ee007c0c */ /* 0x000fe2000c7c1270 */
[----:B------:R-:W-:Y:S01]  /*35100*/  IMAD.WIDE R228, R0, 0x4, R218 ;  /* 0x0000000400e47825 */ /* 0x000fe200078e02da */
[----:B------:R-:W-:Y:S01]  /*35110*/  ISETP.GE.AND P1, PT, R57, UR58, PT ;  /* 0x0000003a39007c0c */ /* 0x000fe2000bf26270 */
[----:B------:R-:W2:Y:S01]  /*35120*/  LDCU UR27, c[0x0][0x398] ;  /* 0x00007300ff1b77ac */ /* 0x000ea20008000800 */
[----:B------:R-:W-:-:S02]  /*35130*/  ISETP.LT.AND P0, PT, R237, UR56, !P0 ;  /* 0x00000038ed007c0c */ /* 0x000fc4000c701270 */
[----:B------:R1:W-:Y:S01]  /*35140*/  @P3 STG.E desc[UR28][R228.64], R241 ;  /* 0x000000f1e4003986 */ /* 0x0003e2000c10191c */
[C---:B------:R-:W-:Y:S01]  /*35150*/  IADD3 R56, PT, PT, R0.reuse, UR57, RZ ;  /* 0x0000003900387c10 */ /* 0x040fe2000fffe0ff */
[----:B------:R-:W2:Y:S01]  /*35160*/  LDCU UR54, c[0x0][0x398] ;  /* 0x00007300ff3677ac */ /* 0x000ea20008000800 */
[C---:B-1----:R-:W-:Y:S01]  /*35170*/  IMAD.WIDE R230, R0.reuse, 0x4, R216 ;  /* 0x0000000400e67825 */ /* 0x042fe200078e02d8 */
[----:B------:R-:W-:Y:S01]  /*35180*/  ISETP.LT.AND P2, PT, R203, UR59, !P1 ;  /* 0x0000003bcb007c0c */ /* 0x000fe2000cf41270 */
[----:B------:R-:W1:Y:S02]  /*35190*/  LDCU UR57, c[0x0][0x39c] ;  /* 0x00007380ff3977ac */ /* 0x000e640008000800 */
[----:B------:R-:W-:Y:S01]  /*351a0*/  VIADD R57, R183, 0x1a ;  /* 0x0000001ab7397836 */ /* 0x000fe20000000000 */
[----:B------:R-:W1:Y:S01]  /*351b0*/  LDCU UR55, c[0x0][0x398] ;  /* 0x00007300ff3777ac */ /* 0x000e620008000800 */
[C---:B------:R-:W-:Y:S01]  /*351c0*/  IMAD.WIDE R228, R0.reuse, 0x4, R222 ;  /* 0x0000000400e47825 */ /* 0x040fe200078e02de */
[----:B------:R-:W-:Y:S01]  /*351d0*/  ISETP.LT.AND P3, PT, R211, UR77, !P1 ;  /* 0x0000004dd3007c0c */ /* 0x000fe2000cf61270 */
[----:B------:R-:W1:Y:S01]  /*351e0*/  LDCU UR58, c[0x0][0x398] ;  /* 0x00007300ff3a77ac */ /* 0x000e620008000800 */
        /* <DEDUP_REMOVED lines=60> */
[C---:B------:R-:W-:Y:S01]  /*355b0*/  IMAD.WIDE R230, R0.reuse, 0x4, R2 ;  /* 0x0000000400e67825 */ /* 0x040fe200078e0202 */
[----:B------:R-:W-:Y:S01]  /*355c0*/  ISETP.LT.AND P1, PT, R239, UR52, !P3 ;  /* 0x00000034ef007c0c */ /* 0x000fe2000df21270 */
[----:B------:R-:W2:Y:S01]  /*355d0*/  LDCU UR42, c[0x0][0x398] ;  /* 0x00007300ff2a77ac */ /* 0x000ea20008000800 */
[----:B------:R-:W2:Y:S01]  /*355e0*/  LDCU UR44, c[0x0][0x398] ;  /* 0x00007300ff2c77ac */ /* 0x000ea20008000800 */
[----:B-1----:R-:W-:Y:S01]  /*355f0*/  VIADD R57, R183, 0x1b ;  /* 0x0000001bb7397836 */ /* 0x002fe20000000000 */
[C---:B------:R-:W-:Y:S01]  /*35600*/  IADD3 R56, PT, PT, R0.reuse, UR65, RZ ;  /* 0x0000004100387c10 */ /* 0x040fe2000fffe0ff */
        /* <DEDUP_REMOVED lines=76> */
[----:B------:R-:W-:-:S03]  /*35ad0*/  IMAD.WIDE R56, R56, 0x4, R58 ;  /* 0x0000000438387825 */ /* 0x000fc600078e023a */
[----:B------:R-:W3:Y:S01]  /*35ae0*/  LDL.LU R241, [R1+0x478] ;  /* 0x0004780001f17983 */ /* 0x000ee20000300800 */
[----:B-1----:R-:W-:-:S03]  /*35af0*/  IMAD.WIDE R228, R0, 0x4, R226 ;  /* 0x0000000400e47825 */ /* 0x002fc600078e02e2 */
[----:B----4-:R1:W-:Y:S04]  /*35b00*/  @P6 STG.E desc[UR28][R230.64], R248 ;  /* 0x000000f8e6006986 */ /* 0x0103e8000c10191c */
[----:B------:R-:W-:Y:S04]  /*35b10*/  @P5 STG.E desc[UR28][R56.64], R232 ;  /* 0x000000e838005986 */ /* 0x000fe8000c10191c */
[----:B-1----:R-:W4:Y:S04]  /*35b20*/  LDL.LU R248, [R1+0x448] ;  /* 0x0004480001f87983 */ /* 0x002f280000300800 */
[----:B------:R-:W4:Y:S04]  /*35b30*/  LDL.LU R249, [R1+0x468] ;  /* 0x0004680001f97983 */ /* 0x000f280000300800 */
[----:B--2---:R1:W-:Y:S04]  /*35b40*/  @P2 STG.E desc[UR28][R228.64], R236 ;  /* 0x000000ece4002986 */ /* 0x0043e8000c10191c */
[----:B-1----:R-:W2:Y:S01]  /*35b50*/  LDL.LU R236, [R1+0x438] ;  /* 0x0004380001ec7983 */ /* 0x002ea20000300800 */
[----:B------:R-:W-:-:S02]  /*35b60*/  ISETP.LT.AND P4, PT, R215, UR70, !P0 ;  /* 0x00000046d7007c0c */ /* 0x000fc4000c781270 */
        /* <DEDUP_REMOVED lines=16> */
[----:B------:R-:W2:Y:S01]  /*35c70*/  LDCU UR14, c[0x0][0x39c] ;  /* 0x00007380ff0e77ac */ /* 0x000ea20008000800 */
[C---:B---3--:R-:W-:Y:S01]  /*35c80*/  IMAD.WIDE R56, R0.reuse, 0x4, R218 ;  /* 0x0000000400387825 */ /* 0x048fe200078e02da */
[----:B------:R-:W3:Y:S01]  /*35c90*/  LDL.LU R240, [R1+0x408] ;  /* 0x0004080001f07983 */ /* 0x000ee20000300800 */
[----:B------:R-:W-:Y:S01]  /*35ca0*/  ISETP.GE.AND P1, PT, R231, UR15, PT ;  /* 0x0000000fe7007c0c */ /* 0x000fe2000bf26270 */
[----:B------:R-:W2:Y:S01]  /*35cb0*/  LDCU UR12, c[0x0][0x398] ;  /* 0x00007300ff0c77ac */ /* 0x000ea20008000800 */
        /* <DEDUP_REMOVED lines=38> */
[----:B------:R1:W-:Y:S01]  /*35f20*/  @P6 STG.E desc[UR28][R228.64], R233 ;  /* 0x000000e9e4006986 */ /* 0x0003e2000c10191c */
[----:B----4-:R-:W-:-:S03]  /*35f30*/  IMAD.WIDE R56, R230, 0x4, R218 ;  /* 0x00000004e6387825 */ /* 0x010fc600078e02da */
[----:B------:R-:W4:Y:S01]  /*35f40*/  LDL.LU R248, [R1+0x42c] ;  /* 0x00042c0001f87983 */ /* 0x000f220000300800 */
[----:B-1----:R-:W-:-:S03]  /*35f50*/  IMAD.WIDE R228, R230, 0x4, R216 ;  /* 0x00000004e6e47825 */ /* 0x002fc600078e02d8 */
[----:B------:R-:W-:Y:S04]  /*35f60*/  @P5 STG.E desc[UR28][R56.64], R241 ;  /* 0x000000f138005986 */ /* 0x000fe8000c10191c */
[----:B--2---:R1:W-:Y:S04]  /*35f70*/  @P2 STG.E desc[UR28][R228.64], R236 ;  /* 0x000000ece4002986 */ /* 0x0043e8000c10191c */
[----:B-1----:R-:W2:Y:S01]  /*35f80*/  LDL.LU R236, [R1+0x48c] ;  /* 0x00048c0001ec7983 */ /* 0x002ea20000300800 */
[----:B------:R-:W-:Y:S02]  /*35f90*/  ISETP.LT.AND P4, PT, R238, UR20, !P1 ;  /* 0x00000014ee007c0c */ /* 0x000fe4000cf81270 */
        /* <DEDUP_REMOVED lines=91> */
[----:B------:R-:W2:Y:S03]  /*36550*/  LDCU UR38, c[0x0][0x398] ;  /* 0x00007300ff2677ac */ /* 0x000ea60008000800 */
[----:B------:R-:W3:Y:S01]  /*36560*/  LDL.LU R250, [R1+0x510] ;  /* 0x0005100001fa7983 */ /* 0x000ee20000300800 */
[----:B------:R-:W2:Y:S01]  /*36570*/  LDCU UR34, c[0x0][0x3b8] ;  /* 0x00007700ff2277ac */ /* 0x000ea20008000800 */
[----:B-1----:R-:W-:-:S02]  /*36580*/  IMAD.WIDE R56, R230, 0x4, R222 ;  /* 0x00000004e6387825 */ /* 0x002fc400078e02de */
[----:B----4-:R1:W-:Y:S04]  /*36590*/  @P6 STG.E desc[UR28][R228.64], R248 ;  /* 0x000000f8e4006986 */ /* 0x0103e8000c10191c */
[----:B------:R-:W-:Y:S01]  /*365a0*/  @P3 STG.E desc[UR28][R56.64], R249 ;  /* 0x000000f938003986 */ /* 0x000fe2000c10191c */
[----:B-1----:R-:W-:-:S03]  /*365b0*/  IMAD.WIDE R228, R230, 0x4, R220 ;  /* 0x00000004e6e47825 */ /* 0x002fc600078e02dc */
        /* <DEDUP_REMOVED lines=10> */
[----:B------:R-:W2:Y:S01]  /*36660*/  LDL.LU R241, [R1+0x4c0] ;  /* 0x0004c00001f17983 */ /* 0x000ea20000300800 */
[----:B------:R-:W-:Y:S01]  /*36670*/  ISETP.LT.AND P2, PT, R207, UR48, !P0 ;  /* 0x00000030cf007c0c */ /* 0x000fe2000c741270 */
[C---:B------:R-:W-:Y:S01]  /*36680*/  IMAD.WIDE R230, R0.reuse, 0x4, R2 ;  /* 0x0000000400e67825 */ /* 0x040fe200078e0202 */
[----:B------:R-:W1:Y:S01]  /*36690*/  LDCU UR40, c[0x0][0x398] ;  /* 0x00007300ff2877ac */ /* 0x000e620008000800 */
[----:B------:R-:W2:Y:S01]  /*366a0*/  LDL.LU R249, [R1+0x4b0] ;  /* 0x0004b00001f97983 */ /* 0x000ea20000300800 */
[----:B------:R-:W1:Y:S03]  /*366b0*/  LDCU UR42, c[0x0][0x398] ;  /* 0x00007300ff2a77ac */ /* 0x000e660008000800 */
[----:B------:R1:W-:Y:S01]  /*366c0*/  @P5 STG.E desc[UR28][R56.64], R232 ;  /* 0x000000e838005986 */ /* 0x0003e2000c10191c */
[----:B------:R-:W2:Y:S01]  /*366d0*/  LDCU UR44, c[0x0][0x398] ;  /* 0x00007300ff2c77ac */ /* 0x000ea20008000800 */
[----:B------:R-:W2:Y:S01]  /*366e0*/  LDCU UR46, c[0x0][0x398] ;  /* 0x00007300ff2e77ac */ /* 0x000ea20008000800 */
[----:B------:R-:W2:Y:S01]  /*366f0*/  LDCU UR48, c[0x0][0x398] ;  /* 0x00007300ff3077ac */ /* 0x000ea20008000800 */
[----:B-1----:R-:W2:Y:S04]  /*36700*/  LDL.LU R232, [R1+0x4a0] ;  /* 0x0004a00001e87983 */ /* 0x002ea80000300800 */
[----:B---3--:R1:W-:Y:S04]  /*36710*/  @P4 STG.E desc[UR28][R228.64], R240 ;  /* 0x000000f0e4004986 */ /* 0x0083e8000c10191c */
[----:B-1----:R-:W3:Y:S01]  /*36720*/  LDL.LU R240, [R1+0x490] ;  /* 0x0004900001f07983 */ /* 0x002ee20000300800 */
[----:B------:R-:W-:-:S05]  /*36730*/  IMAD.WIDE R228, R0, 0x4, R224 ;  /* 0x0000000400e47825 */ /* 0x000fca00078e02e0 */
[----:B------:R1:W-:Y:S02]  /*36740*/  @P1 STG.E desc[UR28][R228.64], R250 ;  /* 0x000000fae4001986 */ /* 0x0003e4000c10191c */
[----:B-1----:R-:W-:Y:S02]  /*36750*/  IMAD.WIDE R228, R0, 0x4, R218 ;  /* 0x0000000400e47825 */ /* 0x002fe400078e02da */
[----:B----4-:R1:W-:Y:S04]  /*36760*/  @P6 STG.E desc[UR28][R230.64], R248 ;  /* 0x000000f8e6006986 */ /* 0x0103e8000c10191c */
[----:B-1----:R-:W4:Y:S04]  /*36770*/  LDL.LU R248, [R1+0x210] ;  /* 0x0002100001f87983 */ /* 0x002f280000300800 */
[----:B--2---:R1:W-:Y:S04]  /*36780*/  @P3 STG.E desc[UR28][R228.64], R236 ;  /* 0x000000ece4003986 */ /* 0x0043e8000c10191c */
[----:B-1----:R-:W2:Y:S01]  /*36790*/  LDL.LU R236, [R1+0x100] ;  /* 0x0001000001ec7983 */ /* 0x002ea20000300800 */
[----:B------:R-:W-:Y:S01]  /*367a0*/  VIADD R57, R183, 0x21 ;  /* 0x00000021b7397836 */ /* 0x000fe20000000000 */
[----:B------:R-:W-:-:S02]  /*367b0*/  ISETP.LT.AND P5, PT, R239, UR50, !P0 ;  /* 0x00000032ef007c0c */ /* 0x000fc4000c7a1270 */
[----:B------:R-:W-:Y:S01]  /*367c0*/  ISETP.LT.AND P4, PT, R238, UR52, !P0 ;  /* 0x00000034ee007c0c */ /* 0x000fe2000c781270 */
[C---:B------:R-:W-:Y:S01]  /*367d0*/  IMAD.WIDE R230, R0.reuse, 0x4, R216 ;  /* 0x0000000400e67825 */ /* 0x040fe200078e02d8 */
[----:B------:R-:W-:Y:S01]  /*367e0*/  ISETP.GE.AND P1, PT, R57, UR65, PT ;  /* 0x0000004139007c0c */ /* 0x000fe2000bf26270 */
[----:B------:R-:W1:Y:S01]  /*367f0*/  LDCU UR50, c[0x0][0x398] ;  /* 0x00007300ff3277ac */ /* 0x000e620008000800 */
[----:B------:R-:W-:Y:S01]  /*36800*/  ISETP.LT.AND P0, PT, R237, UR67, !P0 ;  /* 0x00000043ed007c0c */ /* 0x000fe2000c701270 */
[C---:B------:R-:W-:Y:S01]  /*36810*/  IMAD.WIDE R228, R0.reuse, 0x4, R222 ;  /* 0x0000000400e47825 */ /* 0x040fe200078e02de */
[----:B------:R-:W-:Y:S01]  /*36820*/  ISETP.LT.AND P6, PT, R203, UR64, !P1 ;  /* 0x00000040cb007c0c */ /* 0x000fe2000cfc1270 */
[----:B------:R1:W-:Y:S01]  /*36830*/  @P2 STG.E desc[UR28][R230.64], R233 ;  /* 0x000000e9e6002986 */ /* 0x0003e2000c10191c */
[C---:B------:R-:W-:Y:S01]  /*36840*/  IADD3 R56, PT, PT, R0.reuse, UR66, RZ ;  /* 0x0000004200387c10 */ /* 0x040fe2000fffe0ff */
[----:B------:R-:W-:Y:S01]  /*36850*/  VIADD R57, R183, 0x22 ;  /* 0x00000022b7397836 */ /* 0x000fe20000000000 */
[----:B------:R-:W-:Y:S01]  /*36860*/  ISETP.LT.AND P3, PT, R211, UR63, !P1 ;  /* 0x0000003fd3007c0c */ /* 0x000fe2000cf61270 */
[----:B------:R1:W-:Y:S01]  /*36870*/  @P5 STG.E desc[UR28][R228.64], R241 ;  /* 0x000000f1e4005986 */ /* 0x0003e2000c10191c */
[----:B------:R-:W2:Y:S01]  /*36880*/  LDCU UR52, c[0x0][0x398] ;  /* 0x00007300ff3477ac */ /* 0x000ea20008000800 */
[----:B------:R-:W2:Y:S01]  /*36890*/  LDCU UR65, c[0x0][0x398] ;  /* 0x00007300ff4177ac */ /* 0x000ea20008000800 */
[C---:B-1----:R-:W-:Y:S01]  /*368a0*/  IMAD.WIDE R230, R0.reuse, 0x4, R220 ;  /* 0x0000000400e67825 */ /* 0x042fe200078e02dc */
[----:B------:R-:W-:Y:S01]  /*368b0*/  ISETP.LT.AND P2, PT, R215, UR62, !P1 ;  /* 0x0000003ed7007c0c */ /* 0x000fe2000cf41270 */
[----:B------:R-:W1:Y:S02]  /*368c0*/  LDCU UR66, c[0x0][0x39c] ;  /* 0x00007380ff4277ac */ /* 0x000e640008000800 */
[----:B------:R-:W-:Y:S01]  /*368d0*/  IMAD.WIDE R228, R0, 0x4, R58 ;  /* 0x0000000400e47825 */ /* 0x000fe200078e023a */
[----:B------:R3:W-:Y:S01]  /*368e0*/  @P4 STG.E desc[UR28][R230.64], R249 ;  /* 0x000000f9e6004986 */ /* 0x0007e2000c10191c */
[----:B------:R-:W-:Y:S01]  /*368f0*/  ISETP.LT.AND P5, PT, R171, UR68, !P1 ;  /* 0x00000044ab007c0c */ /* 0x000fe2000cfa1270 */
[----:B------:R-:W1:Y:S02]  /*36900*/  LDCU UR64, c[0x0][0x398] ;  /* 0x00007300ff4077ac */ /* 0x000e640008000800 */
[----:B------:R1:W-:Y:S01]  /*36910*/  @P0 STG.E desc[UR28][R228.64], R232 ;  /* 0x000000e8e4000986 */ /* 0x0003e2000c10191c */
[----:B------:R-:W2:Y:S01]  /*36920*/  LDCU UR67, c[0x0][0x3b8] ;  /* 0x00007700ff4377ac */ /* 0x000ea20008000800 */
[----:B------:R-:W2:Y:S01]  /*36930*/  LDCU UR63, c[0x0][0x398] ;  /* 0x00007300ff3f77ac */ /* 0x000ea20008000800 */
[C---:B---3--:R-:W-:Y:S01]  /*36940*/  IMAD.WIDE R230, R56.reuse, 0x4, R226 ;  /* 0x0000000438e67825 */ /* 0x048fe200078e02e2 */
[----:B------:R-:W-:Y:S01]  /*36950*/  ISETP.LT.AND P4, PT, R207, UR69, !P1 ;  /* 0x00000045cf007c0c */ /* 0x000fe2000cf81270 */
[----:B------:R-:W3:Y:S03]  /*36960*/  LDCU UR62, c[0x0][0x398] ;  /* 0x00007300ff3e77ac */ /* 0x000ee60008000800 */
[----:B------:R3:W-:Y:S01]  /*36970*/  @P6 STG.E desc[UR28][R230.64], R240 ;  /* 0x000000f0e6006986 */ /* 0x0007e2000c10191c */
[C---:B-1----:R-:W-:Y:S01]  /*36980*/  IMAD.WIDE R228, R56.reuse, 0x4, R224 ;  /* 0x0000000438e47825 */ /* 0x042fe200078e02e0 */
[----:B------:R-:W-:Y:S01]  /*36990*/  ISETP.LT.AND P0, PT, R239, UR61, !P1 ;  /* 0x0000003def007c0c */ /* 0x000fe2000cf01270 */
[----:B------:R-:W1:Y:S01]  /*369a0*/  LDCU UR68, c[0x0][0x398] ;  /* 0x00007300ff4477ac */ /* 0x000e620008000800 */
[C---:B------:R-:W-:Y:S01]  /*369b0*/  IADD3 R0, PT, PT, R56.reuse, UR5, RZ ;  /* 0x0000000538007c10 */ /* 0x040fe2000fffe0ff */
[----:B------:R-:W1:Y:S01]  /*369c0*/  LDCU UR69, c[0x0][0x398] ;  /* 0x00007300ff4577ac */ /* 0x000e620008000800 */
[----:B---3--:R-:W3:Y:S01]  /*369d0*/  LDL.LU R240, [R1+0x4f4] ;  /* 0x0004f40001f07983 */ /* 0x008ee20000300800 */
[----:B------:R-:W-:Y:S01]  /*369e0*/  IMAD.WIDE R230, R56, 0x4, R2 ;  /* 0x0000000438e67825 */ /* 0x000fe200078e0202 */
[----:B------:R-:W-:Y:S01]  /*369f0*/  ISETP.LT.AND P6, PT, R238, UR60, !P1 ;  /* 0x0000003cee007c0c */ /* 0x000fe2000cfc1270 */
[----:B------:R-:W1:Y:S01]  /*36a00*/  LDCU UR61, c[0x0][0x398] ;  /* 0x00007300ff3d77ac */ /* 0x000e620008000800 */
[----:B------:R-:W3:Y:S04]  /*36a10*/  LDL.LU R250, [R1+0x514] ;  /* 0x0005140001fa7983 */ /* 0x000ee80000300800 */
[----:B----4-:R4:W-:Y:S01]  /*36a20*/  @P3 STG.E desc[UR28][R228.64], R248 ;  /* 0x000000f8e4003986 */ /* 0x0109e2000c10191c */
[----:B------:R-:W1:Y:S01]  /*36a30*/  LDCU UR5, c[0x0][0x39c] ;  /* 0x00007380ff0577ac */ /* 0x000e620008000800 */
[----:B------:R-:W1:Y:S02]  /*36a40*/  LDCU UR60, c[0x0][0x398] ;  /* 0x00007300ff3c77ac */ /* 0x000e640008000800 */
[----:B----4-:R-:W4:Y:S04]  /*36a50*/  LDL.LU R248, [R1+0x4e4] ;  /* 0x0004e40001f87983 */ /* 0x010f280000300800 */
[----:B--2---:R2:W-:Y:S04]  /*36a60*/  @P2 STG.E desc[UR28][R230.64], R236 ;  /* 0x000000ece6002986 */ /* 0x0045e8000c10191c */
[----:B--2---:R-:W2:Y:S01]  /*36a70*/  LDL.LU R236, [R1+0x504] ;  /* 0x0005040001ec7983 */ /* 0x004ea20000300800 */
[----:B------:R-:W-:Y:S01]  /*36a80*/  ISETP.GE.AND P3, PT, R57, UR6, PT ;  /* 0x0000000639007c0c */ /* 0x000fe2000bf66270 */
[C---:B------:R-:W-:Y:S01]  /*36a90*/  IMAD.WIDE R228, R56.reuse, 0x4, R218 ;  /* 0x0000000438e47825 */ /* 0x040fe200078e02da */
[----:B------:R-:W-:Y:S01]  /*36aa0*/  ISETP.LT.AND P1, PT, R237, UR4, !P1 ;  /* 0x00000004ed007c0c */ /* 0x000fe2000cf21270 */
[----:B------:R-:W2:Y:S01]  /*36ab0*/  LDL.LU R233, [R1+0x4d4] ;  /* 0x0004d40001e97983 */ /* 0x000ea20000300800 */
[----:B------:R-:W-:Y:S01]  /*36ac0*/  ISETP.LT.AND P2, PT, R203, UR7, !P3 ;  /* 0x00000007cb007c0c */ /* 0x000fe2000df41270 */
[C---:B------:R-:W-:Y:S01]  /*36ad0*/  IMAD.WIDE R230, R56.reuse, 0x4, R216 ;  /* 0x0000000438e67825 */ /* 0x040fe200078e02d8 */
[----:B------:R-:W1:Y:S01]  /*36ae0*/  LDCU UR6, c[0x0][0x398] ;  /* 0x00007300ff0677ac */ /* 0x000e620008000800 */
[----:B------:R1:W-:Y:S01]  /*36af0*/  @P5 STG.E desc[UR28][R228.64], R4 ;  /* 0x00000004e4005986 */ /* 0x0003e2000c10191c */
[----:B------:R-:W-:Y:S01]  /*36b00*/  ISETP.LT.AND P5, PT, R211, UR8, !P3 ;  /* 0x00000008d3007c0c */ /* 0x000fe2000dfa1270 */
[----:B------:R-:W2:Y:S02]  /*36b10*/  LDCU UR7, c[0x0][0x398] ;  /* 0x00007300ff0777ac */ /* 0x000ea40008000800 */
[----:B------:R1:W-:Y:S01]  /*36b20*/  @P4 STG.E desc[UR28][R230.64], R8 ;  /* 0x00000008e6004986 */ /* 0x0003e2000c10191c */
[----:B------:R-:W-:Y:S01]  /*36b30*/  ISETP.LT.AND P4, PT, R215, UR9, !P3 ;  /* 0x00000009d7007c0c */ /* 0x000fe2000df81270 */
[----:B------:R-:W2:Y:S02]  /*36b40*/  LDCU UR4, c[0x0][0x3b8] ;  /* 0x00007700ff0477ac */ /* 0x000ea40008000800 */
[----:B------:R-:W2:Y:S01]  /*36b50*/  LDL.LU R241, [R1+0x4c4] ;  /* 0x0004c40001f17983 */ /* 0x000ea20000300800 */
[----:B------:R-:W2:Y:S01]  /*36b60*/  LDCU UR8, c[0x0][0x398] ;  /* 0x00007300ff0877ac */ /* 0x000ea20008000800 */
[----:B-1----:R-:W-:-:S02]  /*36b70*/  IMAD.WIDE R228, R56, 0x4, R222 ;  /* 0x0000000438e47825 */ /* 0x002fc400078e02de */
[----:B------:R-:W2:Y:S01]  /*36b80*/  LDL.LU R249, [R1+0x4b4] ;  /* 0x0004b40001f97983 */ /* 0x000ea20000300800 */
[----:B------:R-:W-:Y:S01]  /*36b90*/  IADD3 R4, PT, PT, R0, UR13, RZ ;  /* 0x0000000d00047c10 */ /* 0x000fe2000fffe0ff */
[----:B------:R-:W1:Y:S01]  /*36ba0*/  LDCU UR9, c[0x0][0x398] ;  /* 0x00007300ff0977ac */ /* 0x000e620008000800 */
[C---:B------:R-:W-:Y:S01]  /*36bb0*/  IMAD.WIDE R230, R56.reuse, 0x4, R220 ;  /* 0x0000000438e67825 */ /* 0x040fe200078e02dc */
[----:B------:R1:W-:Y:S01]  /*36bc0*/  @P0 STG.E desc[UR28][R228.64], R12 ;  /* 0x0000000ce4000986 */ /* 0x0003e2000c10191c */
[----:B------:R-:W2:Y:S02]  /*36bd0*/  LDCU UR13, c[0x0][0x39c] ;  /* 0x00007380ff0d77ac */ /* 0x000ea40008000800 */
[----:B------:R-:W-:Y:S01]  /*36be0*/  IMAD.WIDE R56, R56, 0x4, R58 ;  /* 0x0000000438387825 */ /* 0x000fe200078e023a */
[----:B------:R-:W-:Y:S01]  /*36bf0*/  @P6 STG.E desc[UR28][R230.64], R64 ;  /* 0x00000040e6006986 */ /* 0x000fe2000c10191c */
[----:B------:R-:W-:Y:S01]  /*36c00*/  ISETP.LT.AND P0, PT, R171, UR70, !P3 ;  /* 0x00000046ab007c0c */ /* 0x000fe2000df01270 */
[----:B------:R-:W2:Y:S02]  /*36c10*/  LDCU UR70, c[0x0][0x398] ;  /* 0x00007300ff4677ac */ /* 0x000ea40008000800 */
[----:B------:R3:W-:Y:S01]  /*36c20*/  @P1 STG.E desc[UR28][R56.64], R60 ;  /* 0x0000003c38001986 */ /* 0x0007e2000c10191c */
[----:B-1----:R-:W-:-:S03]  /*36c30*/  IMAD.WIDE R228, R0, 0x4, R226 ;  /* 0x0000000400e47825 */ /* 0x002fc600078e02e2 */
[----:B------:R-:W2:Y:S04]  /*36c40*/  LDL.LU R232, [R1+0x4a4] ;  /* 0x0004a40001e87983 */ /* 0x000ea80000300800 */
[----:B---3--:R1:W-:Y:S01]  /*36c50*/  @P2 STG.E desc[UR28][R228.64], R240 ;  /* 0x000000f0e4002986 */ /* 0x0083e2000c10191c */
[----:B------:R-:W-:-:S05]  /*36c60*/  IMAD.WIDE R56, R0, 0x4, R224 ;  /* 0x0000000400387825 */ /* 0x000fca00078e02e0 */
[----:B------:R3:W-:Y:S04]  /*36c70*/  @P5 STG.E desc[UR28][R56.64], R250 ;  /* 0x000000fa38005986 */ /* 0x0007e8000c10191c */
[----:B-1----:R-:W2:Y:S01]  /*36c80*/  LDL.LU R240, [R1+0x494] ;  /* 0x0004940001f07983 */ /* 0x002ea20000300800 */
[----:B------:R-:W-:-:S04]  /*36c90*/  IMAD.WIDE R228, R0, 0x4, R2 ;  /* 0x0000000400e47825 */ /* 0x000fc800078e0202 */
[----:B---3--:R-:W-:Y:S01]  /*36ca0*/  IMAD.WIDE R56, R0, 0x4, R218 ;  /* 0x0000000400387825 */ /* 0x008fe200078e02da */
[----:B----4-:R1:W-:Y:S04]  /*36cb0*/  @P4 STG.E desc[UR28][R228.64], R248 ;  /* 0x000000f8e4004986 */ /* 0x0103e8000c10191c */
[----:B-1----:R-:W3:Y:S04]  /*36cc0*/  LDL.LU R248, [R1+0x214] ;  /* 0x0002140001f87983 */ /* 0x002ee80000300800 */
[----:B--2---:R1:W-:Y:S04]  /*36cd0*/  @P0 STG.E desc[UR28][R56.64], R236 ;  /* 0x000000ec38000986 */ /* 0x0043e8000c10191c */
[----:B-1----:R-:W2:Y:S01]  /*36ce0*/  LDL.LU R236, [R1+0x104] ;  /* 0x0001040001ec7983 */ /* 0x002ea20000300800 */
[----:B------:R-:W-:Y:S01]  /*36cf0*/  ISETP.LT.AND P6, PT, R207, UR71, !P3 ;  /* 0x00000047cf007c0c */ /* 0x000fe2000dfc1270 */
[----:B------:R-:W-:Y:S01]  /*36d00*/  VIADD R8, R183, 0x23 ;  /* 0x00000023b7087836 */ /* 0x000fe20000000000 */
[----:B------:R-:W-:-:S02]  /*36d10*/  ISETP.LT.AND P1, PT, R239, UR10, !P3 ;  /* 0x0000000aef007c0c */ /* 0x000fc4000df21270 */
[----:B------:R-:W-:Y:S01]  /*36d20*/  ISETP.LT.AND P2, PT, R238, UR11, !P3 ;  /* 0x0000000bee007c0c */ /* 0x000fe2000df41270 */
[----:B------:R-:W-:Y:S01]  /*36d30*/  IMAD.WIDE R228, R0, 0x4, R216 ;  /* 0x0000000400e47825 */ /* 0x000fe200078e02d8 */
[----:B------:R-:W-:Y:S01]  /*36d40*/  ISETP.GE.AND P5, PT, R8, UR14, PT ;  /* 0x0000000e08007c0c */ /* 0x000fe2000bfa6270 */
[----:B------:R-:W1:Y:S01]  /*36d50*/  LDCU UR71, c[0x0][0x398] ;  /* 0x00007300ff4777ac */ /* 0x000e620008000800 */
[----:B------:R-:W-:Y:S01]  /*36d60*/  ISETP.LT.AND P3, PT, R237, UR12, !P3 ;  /* 0x0000000ced007c0c */ /* 0x000fe2000df61270 */
[C---:B------:R-:W-:Y:S01]  /*36d70*/  IMAD.WIDE R56, R0.reuse, 0x4, R222 ;  /* 0x0000000400387825 */ /* 0x040fe200078e02de */
[----:B------:R-:W-:Y:S01]  /*36d80*/  ISETP.LT.AND P4, PT, R203, UR15, !P5 ;  /* 0x0000000fcb007c0c */ /* 0x000fe2000ef81270 */
[----:B------:R-:W4:Y:S02]  /*36d90*/  LDCU UR10, c[0x0][0x398] ;  /* 0x00007300ff0a77ac */ /* 0x000f240008000800 */
[----:B------:R1:W-:Y:S01]  /*36da0*/  @P6 STG.E desc[UR28][R228.64], R233 ;  /* 0x000000e9e4006986 */ /* 0x0003e2000c10191c */
[----:B------:R-:W-:Y:S01]  /*36db0*/  ISETP.LT.AND P0, PT, R211, UR16, !P5 ;  /* 0x00000010d3007c0c */ /* 0x000fe2000ef01270 */
[----:B------:R-:W-:Y:S01]  /*36dc0*/  VIADD R8, R183, 0x24 ;  /* 0x00000024b7087836 */ /* 0x000fe20000000000 */
[----:B------:R-:W2:Y:S01]  /*36dd0*/  LDCU UR11, c[0x0][0x398] ;  /* 0x00007300ff0b77ac */ /* 0x000ea20008000800 */
[----:B------:R4:W-:Y:S01]  /*36de0*/  @P1 STG.E desc[UR28][R56.64], R241 ;  /* 0x000000f138001986 */ /* 0x0009e2000c10191c */
[----:B------:R-:W2:Y:S01]  /*36df0*/  LDCU UR14, c[0x0][0x398] ;  /* 0x00007300ff0e77ac */ /* 0x000ea20008000800 */
[----:B------:R-:W2:Y:S01]  /*36e00*/  LDCU UR15, c[0x0][0x398] ;  /* 0x00007300ff0f77ac */ /* 0x000ea20008000800 */
[C---:B-1----:R-:W-:Y:S01]  /*36e10*/  IMAD.WIDE R228, R0.reuse, 0x4, R220 ;  /* 0x0000000400e47825 */ /* 0x042fe200078e02dc */
[----:B------:R-:W-:Y:S01]  /*36e20*/  ISETP.LT.AND P6, PT, R215, UR17, !P5 ;  /* 0x00000011d7007c0c */ /* 0x000fe2000efc1270 */
[----:B------:R-:W1:Y:S02]  /*36e30*/  LDCU UR12, c[0x0][0x3b8] ;  /* 0x00007700ff0c77ac */ /* 0x000e640008000800 */
[----:B----4-:R-:W-:Y:S01]  /*36e40*/  IMAD.WIDE R56, R0, 0x4, R58 ;  /* 0x0000000400387825 */ /* 0x010fe200078e023a */
[----:B------:R4:W-:Y:S01]  /*36e50*/  @P2 STG.E desc[UR28][R228.64], R249 ;  /* 0x000000f9e4002986 */ /* 0x0009e2000c10191c */
[----:B------:R-:W-:Y:S01]  /*36e60*/  ISETP.LT.AND P1, PT, R171, UR72, !P5 ;  /* 0x00000048ab007c0c */ /* 0x000fe2000ef21270 */
[----:B------:R-:W1:Y:S02]  /*36e70*/  LDCU UR16, c[0x0][0x398] ;  /* 0x00007300ff1077ac */ /* 0x000e640008000800 */
[----:B------:R1:W-:Y:S01]  /*36e80*/  @P3 STG.E desc[UR28][R56.64], R232 ;  /* 0x000000e838003986 */ /* 0x0003e2000c10191c */
[----:B------:R-:W2:Y:S01]  /*36e90*/  LDCU UR17, c[0x0][0x398] ;  /* 0x00007300ff1177ac */ /* 0x000ea20008000800 */
[C---:B----4-:R-:W-:Y:S01]  /*36ea0*/  IMAD.WIDE R228, R4.reuse, 0x4, R226 ;  /* 0x0000000404e47825 */ /* 0x050fe200078e02e2 */
[----:B------:R-:W-:Y:S01]  /*36eb0*/  ISETP.LT.AND P2, PT, R207, UR75, !P5 ;  /* 0x0000004bcf007c0c */ /* 0x000fe2000ef41270 */
[----:B------:R-:W4:Y:S03]  /*36ec0*/  LDCU UR72, c[0x0][0x398] ;  /* 0x00007300ff4877ac */ /* 0x000f260008000800 */
[----:B------:R4:W-:Y:S01]  /*36ed0*/  @P4 STG.E desc[UR28][R228.64], R240 ;  /* 0x000000f0e4004986 */ /* 0x0009e2000c10191c */
[C---:B-1----:R-:W-:Y:S01]  /*36ee0*/  IMAD.WIDE R56, R4.reuse, 0x4, R224 ;  /* 0x0000000404387825 */ /* 0x042fe200078e02e0 */
[----:B------:R-:W-:Y:S01]  /*36ef0*/  ISETP.LT.AND P3, PT, R239, UR18, !P5 ;  /* 0x00000012ef007c0c */ /* 0x000fe2000ef61270 */
[----:B------:R-:W1:Y:S01]  /*36f00*/  LDCU UR75, c[0x0][0x398] ;  /* 0x00007300ff4b77ac */ /* 0x000e620008000800 */
[----:B----4-:R-:W4:Y:S01]  /*36f10*/  LDL.LU R240, [R1+0x4f8] ;  /* 0x0004f80001f07983 */ /* 0x010f220000300800 */
[----:B------:R-:W-:Y:S01]  /*36f20*/  IMAD.WIDE R228, R4, 0x4, R2 ;  /* 0x0000000404e47825 */ /* 0x000fe200078e0202 */
[----:B------:R-:W-:Y:S01]  /*36f30*/  ISETP.LT.AND P4, PT, R238, UR19, !P5 ;  /* 0x00000013ee007c0c */ /* 0x000fe2000ef81270 */
[----:B------:R-:W1:Y:S01]  /*36f40*/  LDCU UR18, c[0x0][0x398] ;  /* 0x00007300ff1277ac */ /* 0x000e620008000800 */
[----:B------:R-:W4:Y:S04]  /*36f50*/  LDL.LU R250, [R1+0x518] ;  /* 0x0005180001fa7983 */ /* 0x000f280000300800 */
[----:B---3--:R3:W-:Y:S01]  /*36f60*/  @P0 STG.E desc[UR28][R56.64], R248 ;  /* 0x000000f838000986 */ /* 0x0087e2000c10191c */
[C---:B------:R-:W-:Y:S01]  /*36f70*/  IADD3 R0, PT, PT, R4.reuse, UR21, RZ ;  /* 0x0000001504007c10 */ /* 0x040fe2000fffe0ff */
[----:B------:R-:W1:Y:S01]  /*36f80*/  LDCU UR21, c[0x0][0x39c] ;  /* 0x00007380ff1577ac */ /* 0x000e620008000800 */
[----:B------:R-:W1:Y:S01]  /*36f90*/  LDCU UR19, c[0x0][0x398] ;  /* 0x00007300ff1377ac */ /* 0x000e620008000800 */
[----:B---3--:R-:W3:Y:S04]  /*36fa0*/  LDL.LU R248, [R1+0x4e8] ;  /* 0x0004e80001f87983 */ /* 0x008ee80000300800 */
[----:B--2---:R2:W-:Y:S04]  /*36fb0*/  @P6 STG.E desc[UR28][R228.64], R236 ;  /* 0x000000ece4006986 */ /* 0x0045e8000c10191c */
[----:B--2---:R-:W2:Y:S01]  /*36fc0*/  LDL.LU R236, [R1+0x508] ;  /* 0x0005080001ec7983 */ /* 0x004ea20000300800 */
[----:B------:R-:W-:Y:S01]  /*36fd0*/  IMAD.WIDE R56, R4, 0x4, R218 ;  /* 0x0000000404387825 */ /* 0x000fe200078e02da */
[----:B------:R-:W-:Y:S01]  /*36fe0*/  ISETP.GE.AND P0, PT, R8, UR22, PT ;  /* 0x0000001608007c0c */ /* 0x000fe2000bf06270 */
[----:B------:R-:W1:Y:S01]  /*36ff0*/  LDCU UR22, c[0x0][0x398] ;  /* 0x00007300ff1677ac */ /* 0x000e620008000800 */
[----:B------:R-:W-:Y:S01]  /*37000*/  ISETP.LT.AND P5, PT, R237, UR20, !P5 ;  /* 0x00000014ed007c0c */ /* 0x000fe2000efa1270 */
[----:B------:R-:W-:Y:S01]  /*37010*/  IMAD.WIDE R228, R4, 0x4, R216 ;  /* 0x0000000404e47825 */ /* 0x000fe200078e02d8 */
[----:B------:R-:W-:Y:S01]  /*37020*/  ISETP.LT.AND P6, PT, R203, UR23, !P0 ;  /* 0x00000017cb007c0c */ /* 0x000fe2000c7c1270 */
[----:B------:R1:W-:Y:S01]  /*37030*/  @P1 STG.E desc[UR28][R56.64], R5 ;  /* 0x0000000538001986 */ /* 0x0003e2000c10191c */
[----:B------:R-:W-:Y:S01]  /*37040*/  IADD3 R12, PT, PT, R0, UR55, RZ ;  /* 0x00000037000c7c10 */ /* 0x000fe2000fffe0ff */
[----:B------:R-:W2:Y:S02]  /*37050*/  LDCU UR23, c[0x0][0x398] ;  /* 0x00007300ff1777ac */ /* 0x000ea40008000800 */
[----:B------:R1:W-:Y:S04]  /*37060*/  @P2 STG.E desc[UR28][R228.64], R9 ;  /* 0x00000009e4002986 */ /* 0x0003e8000c10191c */
[----:B------:R-:W2:Y:S01]  /*37070*/  LDL.LU R233, [R1+0x4d8] ;  /* 0x0004d80001e97983 */ /* 0x000ea20000300800 */
[----:B------:R-:W-:Y:S01]  /*37080*/  ISETP.LT.AND P1, PT, R211, UR24, !P0 ;  /* 0x00000018d3007c0c */ /* 0x000fe2000c721270 */
[----:B------:R-:W2:Y:S01]  /*37090*/  LDCU UR20, c[0x0][0x3b8] ;  /* 0x00007700ff1477ac */ /* 0x000ea20008000800 */
[C---:B-1----:R-:W-:Y:S01]  /*370a0*/  IMAD.WIDE R56, R4.reuse, 0x4, R220 ;  /* 0x0000000404387825 */ /* 0x042fe200078e02dc */
[----:B------:R-:W2:Y:S01]  /*370b0*/  LDL.LU R241, [R1+0x4c8] ;  /* 0x0004c80001f17983 */ /* 0x000ea20000300800 */
[----:B------:R-:W1:Y:S02]  /*370c0*/  LDCU UR55, c[0x0][0x39c] ;  /* 0x00007380ff3777ac */ /* 0x000e640008000800 */
[C---:B------:R-:W-:Y:S01]  /*370d0*/  IMAD.WIDE R8, R4.reuse, 0x4, R222 ;  /* 0x0000000404087825 */ /* 0x040fe200078e02de */
[----:B------:R-:W-:Y:S01]  /*370e0*/  ISETP.LT.AND P2, PT, R215, UR25, !P0 ;  /* 0x00000019d7007c0c */ /* 0x000fe2000c741270 */
[----:B------:R-:W2:Y:S01]  /*370f0*/  LDL.LU R249, [R1+0x4b8] ;  /* 0x0004b80001f97983 */ /* 0x000ea20000300800 */
[----:B------:R-:W1:Y:S01]  /*37100*/  LDCU UR24, c[0x0][0x398] ;  /* 0x00007300ff1877ac */ /* 0x000e620008000800 */
[----:B------:R-:W-:-:S02]  /*37110*/  IMAD.WIDE R4, R4, 0x4, R58 ;  /* 0x0000000404047825 */ /* 0x000fc400078e023a */
[----:B------:R1:W-:Y:S01]  /*37120*/  @P3 STG.E desc[UR28][R8.64], R13 ;  /* 0x0000000d08003986 */ /* 0x0003e2000c10191c */
[----:B------:R-:W-:Y:S01]  /*37130*/  ISETP.LT.AND P3, PT, R171, UR76, !P0 ;  /* 0x0000004cab007c0c */ /* 0x000fe2000c761270 */
[----:B------:R-:W2:Y:S02]  /*37140*/  LDCU UR25, c[0x0][0x398] ;  /* 0x00007300ff1977ac */ /* 0x000ea40008000800 */
[----:B------:R-:W-:Y:S01]  /*37150*/  @P4 STG.E desc[UR28][R56.64], R65 ;  /* 0x0000004138004986 */ /* 0x000fe2000c10191c */
[----:B------:R-:W2:Y:S03]  /*37160*/  LDCU UR76, c[0x0][0x398] ;  /* 0x00007300ff4c77ac */ /* 0x000ea60008000800 */
[----:B------:R4:W-:Y:S01]  /*37170*/  @P5 STG.E desc[UR28][R4.64], R61 ;  /* 0x0000003d04005986 */ /* 0x0009e2000c10191c */
[----:B-1----:R-:W-:-:S03]  /*37180*/  IMAD.WIDE R8, R0, 0x4, R226 ;  /* 0x0000000400087825 */ /* 0x002fc600078e02e2 */
[----:B------:R-:W2:Y:S04]  /*37190*/  LDL.LU R232, [R1+0x4a8] ;  /* 0x0004a80001e87983 */ /* 0x000ea80000300800 */
[----:B----4-:R1:W-:Y:S01]  /*371a0*/  @P6 STG.E desc[UR28][R8.64], R240 ;  /* 0x000000f008006986 */ /* 0x0103e2000c10191c */
[----:B------:R-:W-:-:S05]  /*371b0*/  IMAD.WIDE R4, R0, 0x4, R224 ;  /* 0x0000000400047825 */ /* 0x000fca00078e02e0 */
[----:B------:R4:W-:Y:S04]  /*371c0*/  @P1 STG.E desc[UR28][R4.64], R250 ;  /* 0x000000fa04001986 */ /* 0x0009e8000c10191c */
[----:B-1----:R-:W2:Y:S01]  /*371d0*/  LDL.LU R240, [R1+0x498] ;  /* 0x0004980001f07983 */ /* 0x002ea20000300800 */
[----:B------:R-:W-:-:S04]  /*371e0*/  IMAD.WIDE R8, R0, 0x4, R2 ;  /* 0x0000000400087825 */ /* 0x000fc800078e0202 */
[----:B----4-:R-:W-:Y:S01]  /*371f0*/  IMAD.WIDE R4, R0, 0x4, R218 ;  /* 0x0000000400047825 */ /* 0x010fe200078e02da */
[----:B---3--:R1:W-:Y:S04]  /*37200*/  @P2 STG.E desc[UR28][R8.64], R248 ;  /* 0x000000f808002986 */ /* 0x0083e8000c10191c */
[----:B-1----:R-:W3:Y:S04]  /*37210*/  LDL.LU R248, [R1+0x218] ;  /* 0x0002180001f87983 */ /* 0x002ee80000300800 */
[----:B--2---:R1:W-:Y:S04]  /*37220*/  @P3 STG.E desc[UR28][R4.64], R236 ;  /* 0x000000ec04003986 */ /* 0x0043e8000c10191c */
[----:B-1----:R-:W2:Y:S01]  /*37230*/  LDL.LU R236, [R1+0x108] ;  /* 0x0001080001ec7983 */ /* 0x002ea20000300800 */
[----:B------:R-:W-:Y:S01]  /*37240*/  ISETP.LT.AND P4, PT, R207, UR74, !P0 ;  /* 0x0000004acf007c0c */ /* 0x000fe2000c781270 */
        /* <DEDUP_REMOVED lines=45> */
[----:B------:R-:W-:Y:S01]  /*37520*/  ISETP.GE.AND P3, PT, R13, UR36, PT ;  /* 0x000000240d007c0c */ /* 0x000fe2000bf66270 */
[C---:B------:R-:W-:Y:S01]  /*37530*/  IMAD.WIDE R4, R12.reuse, 0x4, R218 ;  /* 0x000000040c047825 */ /* 0x040fe200078e02da */
[----:B------:R-:W-:Y:S01]  /*37540*/  ISETP.LT.AND P1, PT, R237, UR32, !P1 ;  /* 0x00000020ed007c0c */ /* 0x000fe2000cf21270 */
[----:B------:R-:W2:Y:S01]  /*37550*/  LDL.LU R233, [R1+0x4dc] ;  /* 0x0004dc0001e97983 */ /* 0x000ea20000300800 */
[----:B------:R-:W-:Y:S01]  /*37560*/  ISETP.LT.AND P4, PT, R203, UR38, !P3 ;  /* 0x00000026cb007c0c */ /* 0x000fe2000df81270 */
[----:B------:R-:W-:Y:S01]  /*37570*/  IMAD.WIDE R8, R12, 0x4, R216 ;  /* 0x000000040c087825 */ /* 0x000fe200078e02d8 */
[----:B------:R-:W-:Y:S01]  /*37580*/  IADD3 R57, PT, PT, R0, UR67, RZ ;  /* 0x0000004300397c10 */ /* 0x000fe2000fffe0ff */
[----:B------:R1:W-:Y:S01]  /*37590*/  @P5 STG.E desc[UR28][R4.64], R6 ;  /* 0x0000000604005986 */ /* 0x0003e2000c10191c */
[----:B------:R-:W-:Y:S01]  /*375a0*/  ISETP.LT.AND P5, PT, R211, UR40, !P3 ;  /* 0x00000028d3007c0c */ /* 0x000fe2000dfa1270 */
[----:B------:R-:W2:Y:S02]  /*375b0*/  LDCU UR36, c[0x0][0x398] ;  /* 0x00007300ff2477ac */ /* 0x000ea40008000800 */
[----:B------:R1:W-:Y:S01]  /*375c0*/  @P6 STG.E desc[UR28][R8.64], R10 ;  /* 0x0000000a08006986 */ /* 0x0003e2000c10191c */
[----:B------:R-:W-:Y:S01]  /*375d0*/  ISETP.LT.AND P6, PT, R215, UR42, !P3 ;  /* 0x0000002ad7007c0c */ /* 0x000fe2000dfc1270 */
[----:B------:R-:W2:Y:S02]  /*375e0*/  LDCU UR32, c[0x0][0x3b8] ;  /* 0x00007700ff2077ac */ /* 0x000ea40008000800 */
[----:B------:R-:W2:Y:S01]  /*375f0*/  LDL.LU R241, [R1+0x4cc] ;  /* 0x0004cc0001f17983 */ /* 0x000ea20000300800 */
[----:B------:R-:W-:Y:S01]  /*37600*/  IMAD.WIDE R60, R57, 0x4, R226 ;  /* 0x00000004393c7825 */ /* 0x000fe200078e02e2 */
[----:B------:R-:W2:Y:S02]  /*37610*/  LDCU UR38, c[0x0][0x398] ;  /* 0x00007300ff2677ac */ /* 0x000ea40008000800 */
[----:B------:R-:W2:Y:S01]  /*37620*/  LDL.LU R249, [R1+0x4bc] ;  /* 0x0004bc0001f97983 */ /* 0x000ea20000300800 */
[C---:B-1----:R-:W-:Y:S01]  /*37630*/  IMAD.WIDE R4, R12.reuse, 0x4, R222 ;  /* 0x000000040c047825 */ /* 0x042fe200078e02de */
[----:B------:R-:W1:Y:S02]  /*37640*/  LDCU UR40, c[0x0][0x398] ;  /* 0x00007300ff2877ac */ /* 0x000e640008000800 */
[----:B------:R-:W2:Y:S01]  /*37650*/  LDL.LU R232, [R1+0x4ac] ;  /* 0x0004ac0001e87983 */ /* 0x000ea20000300800 */
[C---:B------:R-:W-:Y:S01]  /*37660*/  IMAD.WIDE R8, R12.reuse, 0x4, R220 ;  /* 0x000000040c087825 */ /* 0x040fe200078e02dc */
[----:B------:R-:W1:Y:S02]  /*37670*/  LDCU UR42, c[0x0][0x398] ;  /* 0x00007300ff2a77ac */ /* 0x000e640008000800 */
[----:B------:R1:W-:Y:S01]  /*37680*/  @P0 STG.E desc[UR28][R4.64], R14 ;  /* 0x0000000e04000986 */ /* 0x0003e2000c10191c */
[----:B------:R-:W-:Y:S01]  /*37690*/  IMAD.WIDE R12, R12, 0x4, R58 ;  /* 0x000000040c0c7825 */ /* 0x000fe200078e023a */
[----:B------:R-:W-:Y:S01]  /*376a0*/  ISETP.LT.AND P0, PT, R171, UR44, !P3 ;  /* 0x0000002cab007c0c */ /* 0x000fe2000df01270 */
[----:B------:R-:W2:Y:S01]  /*376b0*/  LDCU UR44, c[0x0][0x398] ;  /* 0x00007300ff2c77ac */ /* 0x000ea20008000800 */
[----:B------:R1:W-:Y:S01]  /*376c0*/  @P2 STG.E desc[UR28][R8.64], R66 ;  /* 0x0000004208002986 */ /* 0x0003e2000c10191c */
[----:B------:R-:W2:Y:S03]  /*376d0*/  LDCU UR67, c[0x0][0x39c] ;  /* 0x00007380ff4377ac */ /* 0x000ea60008000800 */
[----:B------:R-:W-:Y:S01]  /*376e0*/  @P1 STG.E desc[UR28][R12.64], R62 ;  /* 0x0000003e0c001986 */ /* 0x000fe2000c10191c */
[----:B-1----:R-:W-:-:S04]  /*376f0*/  IMAD.WIDE R4, R0, 0x4, R226 ;  /* 0x0000000400047825 */ /* 0x002fc800078e02e2 */
[C---:B------:R-:W-:Y:S01]  /*37700*/  IMAD.WIDE R8, R0.reuse, 0x4, R2 ;  /* 0x0000000400087825 */ /* 0x040fe200078e0202 */
[----:B----4-:R1:W-:Y:S03]  /*37710*/  @P4 STG.E desc[UR28][R4.64], R240 ;  /* 0x000000f004004986 */ /* 0x0103e6000c10191c */
[C---:B-1----:R-:W-:Y:S01]  /*37720*/  IMAD.WIDE R4, R0.reuse, 0x4, R224 ;  /* 0x0000000400047825 */ /* 0x042fe200078e02e0 */
[----:B------:R-:W4:Y:S04]  /*37730*/  LDL.LU R240, [R1+0x49c] ;  /* 0x00049c0001f07983 */ /* 0x000f280000300800 */
[----:B------:R1:W-:Y:S02]  /*37740*/  @P5 STG.E desc[UR28][R4.64], R250 ;  /* 0x000000fa04005986 */ /* 0x0003e4000c10191c */
[----:B-1----:R-:W-:-:S02]  /*37750*/  IMAD.WIDE R4, R0, 0x4, R218 ;  /* 0x0000000400047825 */ /* 0x002fc400078e02da */
        /* <DEDUP_REMOVED lines=14> */
[----:B------:R-:W1:Y:S01]  /*37840*/  LDCU UR48, c[0x0][0x398] ;  /* 0x00007300ff3077ac */ /* 0x000e620008000800 */
[----:B------:R-:W-:Y:S01]  /*37850*/  ISETP.LT.AND P0, PT, R211, UR64, !P5 ;  /* 0x00000040d3007c0c */ /* 0x000fe2000ef01270 */
[----:B------:R1:W-:Y:S01]  /*37860*/  @P2 STG.E desc[UR28][R8.64], R233 ;  /* 0x000000e908002986 */ /* 0x0003e2000c10191c */
[----:B------:R-:W-:Y:S01]  /*37870*/  ISETP.LT.AND P2, PT, R215, UR63, !P5 ;  /* 0x0000003fd7007c0c */ /* 0x000fe2000ef41270 */
[C---:B------:R-:W-:Y:S01]  /*37880*/  IMAD.WIDE R12, R0.reuse, 0x4, R58 ;  /* 0x00000004000c7825 */ /* 0x040fe200078e023a */
[----:B------:R-:W2:Y:S01]  /*37890*/  LDCU UR50, c[0x0][0x398] ;  /* 0x00007300ff3277ac */ /* 0x000ea20008000800 */
[----:B------:R1:W-:Y:S01]  /*378a0*/  @P1 STG.E desc[UR28][R4.64], R241 ;  /* 0x000000f104001986 */ /* 0x0003e2000c10191c */
[----:B------:R-:W-:Y:S01]  /*378b0*/  ISETP.LT.AND P1, PT, R171, UR62, !P5 ;  /* 0x0000003eab007c0c */ /* 0x000fe2000ef21270 */
[----:B------:R-:W-:Y:S01]  /*378c0*/  IMAD.WIDE R64, R57, 0x4, R216 ;  /* 0x0000000439407825 */ /* 0x000fe200078e02d8 */
[----:B------:R-:W2:Y:S01]  /*378d0*/  LDCU UR66, c[0x0][0x398] ;  /* 0x00007300ff4277ac */ /* 0x000ea20008000800 */
[----:B------:R-:W2:Y:S02]  /*378e0*/  LDCU UR65, c[0x0][0x398] ;  /* 0x00007300ff4177ac */ /* 0x000ea40008000800 */
[----:B-1----:R-:W-:Y:S01]  /*378f0*/  IMAD.WIDE R8, R0, 0x4, R220 ;  /* 0x0000000400087825 */ /* 0x002fe200078e02dc */
[----:B------:R-:W1:Y:S04]  /*37900*/  LDCU UR64, c[0x0][0x398] ;  /* 0x00007300ff4077ac */ /* 0x000e680008000800 */
[----:B------:R1:W-:Y:S01]  /*37910*/  @P4 STG.E desc[UR28][R8.64], R249 ;  /* 0x000000f908004986 */ /* 0x0003e2000c10191c */
[----:B------:R-:W-:Y:S01]  /*37920*/  ISETP.LT.AND P4, PT, R207, UR68, !P5 ;  /* 0x00000044cf007c0c */ /* 0x000fe2000ef81270 */
[----:B------:R-:W-:Y:S01]  /*37930*/  VIADD R0, R183, 0x28 ;  /* 0x00000028b7007836 */ /* 0x000fe20000000000 */
[----:B------:R-:W-:Y:S01]  /*37940*/  IADD3 R5, PT, PT, R57, UR4, RZ ;  /* 0x0000000439057c10 */ /* 0x000fe2000fffe0ff */
[----:B------:R1:W-:Y:S01]  /*37950*/  @P3 STG.E desc[UR28][R12.64], R232 ;  /* 0x000000e80c003986 */ /* 0x0003e2000c10191c */
[----:B------:R-:W-:Y:S01]  /*37960*/  ISETP.LT.AND P3, PT, R239, UR69, !P5 ;  /* 0x00000045ef007c0c */ /* 0x000fe2000ef61270 */
[----:B------:R-:W2:Y:S01]  /*37970*/  LDCU UR52, c[0x0][0x3b8] ;  /* 0x00007700ff3477ac */ /* 0x000ea20008000800 */
[----:B------:R-:W2:Y:S01]  /*37980*/  LDCU UR63, c[0x0][0x398] ;  /* 0x00007300ff3f77ac */ /* 0x000ea20008000800 */
[C---:B-1----:R-:W-:Y:S01]  /*37990*/  IMAD.WIDE R8, R57.reuse, 0x4, R224 ;  /* 0x0000000439087825 */ /* 0x042fe200078e02e0 */
[----:B------:R-:W1:Y:S03]  /*379a0*/  LDCU UR62, c[0x0][0x398] ;  /* 0x00007300ff3e77ac */ /* 0x000e660008000800 */
[----:B------:R-:W-:Y:S01]  /*379b0*/  IMAD.WIDE R12, R57, 0x4, R2 ;  /* 0x00000004390c7825 */ /* 0x000fe200078e0202 */
[----:B----4-:R4:W-:Y:S01]  /*379c0*/  @P6 STG.E desc[UR28][R60.64], R240 ;  /* 0x000000f03c006986 */ /* 0x0109e2000c10191c */
[----:B------:R-:W-:Y:S01]  /*379d0*/  ISETP.LT.AND P6, PT, R238, UR61, !P5 ;  /* 0x0000003dee007c0c */ /* 0x000fe2000efc1270 */
[----:B------:R-:W1:Y:S01]  /*379e0*/  LDCU UR68, c[0x0][0x398] ;  /* 0x00007300ff4477ac */ /* 0x000e620008000800 */
[----:B------:R-:W-:Y:S01]  /*379f0*/  ISETP.LT.AND P5, PT, R237, UR60, !P5 ;  /* 0x0000003ced007c0c */ /* 0x000fe2000efa1270 */
[----:B------:R-:W1:Y:S01]  /*37a00*/  LDCU UR69, c[0x0][0x398] ;  /* 0x00007300ff4577ac */ /* 0x000e620008000800 */
[----:B------:R-:W1:Y:S01]  /*37a10*/  LDCU UR61, c[0x0][0x398] ;  /* 0x00007300ff3d77ac */ /* 0x000e620008000800 */
[----:B----4-:R-:W-:Y:S01]  /*37a20*/  IMAD.WIDE R60, R57, 0x4, R218 ;  /* 0x00000004393c7825 */ /* 0x010fe200078e02da */
[----:B------:R-:W4:Y:S01]  /*37a30*/  LDCU UR4, c[0x0][0x39c] ;  /* 0x00007380ff0477ac */ /* 0x000f220008000800 */
[----:B------:R-:W1:Y:S01]  /*37a40*/  LDCU UR60, c[0x0][0x3b8] ;  /* 0x00007700ff3c77ac */ /* 0x000e620008000800 */
[----:B---3--:R3:W-:Y:S01]  /*37a50*/  @P0 STG.E desc[UR28][R8.64], R248 ;  /* 0x000000f808000986 */ /* 0x0087e2000c10191c */
[----:B------:R-:W-:Y:S01]  /*37a60*/  ISETP.GE.AND P0, PT, R0, UR5, PT ;  /* 0x0000000500007c0c */ /* 0x000fe2000bf06270 */
[----:B------:R-:W-:Y:S01]  /*37a70*/  VIADD R0, R183, 0x29 ;  /* 0x00000029b7007836 */ /* 0x000fe20000000000 */
[----:B------:R-:W1:Y:S01]  /*37a80*/  LDCU UR5, c[0x0][0x398] ;  /* 0x00007300ff0577ac */ /* 0x000e620008000800 */
[----:B---3--:R-:W-:Y:S01]  /*37a90*/  IMAD.WIDE R8, R57, 0x4, R222 ;  /* 0x0000000439087825 */ /* 0x008fe200078e02de */
[----:B--2---:R2:W-:Y:S01]  /*37aa0*/  @P2 STG.E desc[UR28][R12.64], R236 ;  /* 0x000000ec0c002986 */ /* 0x0045e2000c10191c */
[----:B------:R-:W-:Y:S01]  /*37ab0*/  ISETP.LT.AND P2, PT, R203, UR6, !P0 ;  /* 0x00000006cb007c0c */ /* 0x000fe2000c741270 */
[----:B------:R-:W3:Y:S02]  /*37ac0*/  LDCU UR6, c[0x0][0x398] ;  /* 0x00007300ff0677ac */ /* 0x000ee40008000800 */
[----:B------:R1:W-:Y:S01]  /*37ad0*/  @P1 STG.E desc[UR28][R60.64], R7 ;  /* 0x000000073c001986 */ /* 0x0003e2000c10191c */
[----:B------:R-:W-:Y:S01]  /*37ae0*/  ISETP.LT.AND P1, PT, R211, UR7, !P0 ;  /* 0x00000007d3007c0c */ /* 0x000fe2000c721270 */
[----:B------:R-:W3:Y:S02]  /*37af0*/  LDCU UR7, c[0x0][0x398] ;  /* 0x00007300ff0777ac */ /* 0x000ee40008000800 */
[----:B------:R4:W-:Y:S01]  /*37b00*/  @P4 STG.E desc[UR28][R64.64], R11 ;  /* 0x0000000b40004986 */ /* 0x0009e2000c10191c */
[----:B------:R-:W-:Y:S01]  /*37b10*/  ISETP.LT.AND P4, PT, R215, UR8, !P0 ;  /* 0x00000008d7007c0c */ /* 0x000fe2000c781270 */
[----:B------:R-:W3:Y:S01]  /*37b20*/  LDCU UR8, c[0x0][0x398] ;  /* 0x00007300ff0877ac */ /* 0x000ee20008000800 */
[----:B--2---:R-:W-:Y:S01]  /*37b30*/  IMAD.WIDE R12, R57, 0x4, R220 ;  /* 0x00000004390c7825 */ /* 0x004fe200078e02dc */
[----:B------:R2:W-:Y:S01]  /*37b40*/  @P3 STG.E desc[UR28][R8.64], R15 ;  /* 0x0000000f08003986 */ /* 0x0005e2000c10191c */
[----:B------:R-:W-:Y:S01]  /*37b50*/  ISETP.LT.AND P3, PT, R171, UR9, !P0 ;  /* 0x00000009ab007c0c */ /* 0x000fe2000c761270 */
[----:B------:R-:W3:Y:S01]  /*37b60*/  LDCU UR9, c[0x0][0x398] ;  /* 0x00007300ff0977ac */ /* 0x000ee20008000800 */
[----:B-1----:R-:W-:Y:S01]  /*37b70*/  IMAD.WIDE R6, R57, 0x4, R58 ;  /* 0x0000000439067825 */ /* 0x002fe200078e023a */
[----:B------:R-:W-:Y:S01]  /*37b80*/  @P6 STG.E desc[UR28][R12.64], R67 ;  /* 0x000000430c006986 */ /* 0x000fe2000c10191c */
[----:B------:R-:W-:Y:S01]  /*37b90*/  ISETP.LT.AND P6, PT, R207, UR70, !P0 ;  /* 0x00000046cf007c0c */ /* 0x000fe2000c7c1270 */
[----:B------:R-:W1:Y:S01]  /*37ba0*/  LDCU UR70, c[0x0][0x398] ;  /* 0x00007300ff4677ac */ /* 0x000e620008000800 */
[----:B----4-:R-:W-:Y:S01]  /*37bb0*/  IMAD.WIDE R10, R5, 0x4, R226 ;  /* 0x00000004050a7825 */ /* 0x010fe200078e02e2 */
[----:B------:R4:W-:Y:S01]  /*37bc0*/  @P5 STG.E desc[UR28][R6.64], R63 ;  /* 0x0000003f06005986 */ /* 0x0009e2000c10191c */
[----:B------:R-:W-:Y:S01]  /*37bd0*/  ISETP.LT.AND P5, PT, R239, UR71, !P0 ;  /* 0x00000047ef007c0c */ /* 0x000fe2000c7a1270 */
[----:B------:R-:W1:Y:S01]  /*37be0*/  LDCU UR71, c[0x0][0x398] ;  /* 0x00007300ff4777ac */ /* 0x000e620008000800 */
[C---:B--2---:R-:W-:Y:S01]  /*37bf0*/  IMAD.WIDE R8, R5.reuse, 0x4, R224 ;  /* 0x0000000405087825 */ /* 0x044fe200078e02e0 */
[----:B------:R2:W-:Y:S01]  /*37c00*/  @P2 STG.E desc[UR28][R10.64], R44 ;  /* 0x0000002c0a002986 */ /* 0x0005e2000c10191c */
[----:B------:R-:W-:Y:S01]  /*37c10*/  ISETP.LT.AND P2, PT, R238, UR10, !P0 ;  /* 0x0000000aee007c0c */ /* 0x000fe2000c741270 */
[----:B------:R-:W1:Y:S02]  /*37c20*/  LDCU UR10, c[0x0][0x398] ;  /* 0x00007300ff0a77ac */ /* 0x000e640008000800 */
[----:B------:R1:W-:Y:S01]  /*37c30*/  @P1 STG.E desc[UR28][R8.64], R20 ;  /* 0x0000001408001986 */ /* 0x0003e2000c10191c */
[----:B------:R-:W-:Y:S01]  /*37c40*/  ISETP.GE.AND P1, PT, R0, UR13, PT ;  /* 0x0000000d00007c0c */ /* 0x000fe2000bf26270 */
[----:B----4-:R-:W-:Y:S01]  /*37c50*/  IMAD.WIDE R6, R5, 0x4, R2 ;  /* 0x0000000405067825 */ /* 0x010fe200078e0202 */
[----:B------:R-:W-:Y:S01]  /*37c60*/  ISETP.LT.AND P0, PT, R237, UR11, !P0 ;  /* 0x0000000bed007c0c */ /* 0x000fe2000c701270 */
[----:B------:R-:W4:Y:S02]  /*37c70*/  LDCU UR13, c[0x0][0x398] ;  /* 0x00007300ff0d77ac */ /* 0x000f240008000800 */
[----:B--2---:R-:W-:Y:S01]  /*37c80*/  IMAD.WIDE R10, R5, 0x4, R218 ;  /* 0x00000004050a7825 */ /* 0x004fe200078e02da */
[----:B------:R2:W-:Y:S01]  /*37c90*/  @P4 STG.E desc[UR28][R6.64], R40 ;  /* 0x0000002806004986 */ /* 0x0005e2000c10191c */
[----:B------:R-:W-:Y:S01]  /*37ca0*/  ISETP.LT.AND P4, PT, R203, UR14, !P1 ;  /* 0x0000000ecb007c0c */ /* 0x000fe2000cf81270 */
[----:B------:R-:W3:Y:S01]  /*37cb0*/  LDCU UR14, c[0x0][0x398] ;  /* 0x00007300ff0e77ac */ /* 0x000ee20008000800 */
[----:B------:R-:W-:Y:S01]  /*37cc0*/  IMAD.WIDE R12, R5, 0x4, R216 ;  /* 0x00000004050c7825 */ /* 0x000fe200078e02d8 */
[----:B------:R3:W-:Y:S01]  /*37cd0*/  @P3 STG.E desc[UR28][R10.64], R36 ;  /* 0x000000240a003986 */ /* 0x0007e2000c10191c */
[----:B------:R-:W-:Y:S01]  /*37ce0*/  ISETP.LT.AND P3, PT, R211, UR15, !P1 ;  /* 0x0000000fd3007c0c */ /* 0x000fe2000cf61270 */
[----:B------:R-:W4:Y:S01]  /*37cf0*/  LDCU UR11, c[0x0][0x3b8] ;  /* 0x00007700ff0b77ac */ /* 0x000f220008000800 */
[C---:B-1----:R-:W-:Y:S01]  /*37d00*/  IMAD.WIDE R8, R5.reuse, 0x4, R222 ;  /* 0x0000000405087825 */ /* 0x042fe200078e02de */
[----:B------:R-:W-:Y:S01]  /*37d10*/  IADD3 R15, PT, PT, R5, UR12, RZ ;  /* 0x0000000c050f7c10 */ /* 0x000fe2000fffe0ff */
[----:B------:R-:W-:Y:S01]  /*37d20*/  @P6 STG.E desc[UR28][R12.64], R28 ;  /* 0x0000001c0c006986 */ /* 0x000fe2000c10191c */
[----:B------:R-:W-:Y:S01]  /*37d30*/  ISETP.LT.AND P6, PT, R215, UR16, !P1 ;  /* 0x00000010d7007c0c */ /* 0x000fe2000cfc1270 */
[----:B------:R-:W-:Y:S01]  /*37d40*/  VIADD R0, R183, 0x2a ;  /* 0x0000002ab7007836 */ /* 0x000fe20000000000 */
[----:B------:R-:W1:Y:S01]  /*37d50*/  LDCU UR12, c[0x0][0x39c] ;  /* 0x00007380ff0c77ac */ /* 0x000e620008000800 */
[----:B--2---:R-:W-:Y:S01]  /*37d60*/  IMAD.WIDE R6, R5, 0x4, R220 ;  /* 0x0000000405067825 */ /* 0x004fe200078e02dc */
[----:B------:R-:W-:Y:S01]  /*37d70*/  @P5 STG.E desc[UR28][R8.64], R24 ;  /* 0x0000001808005986 */ /* 0x000fe2000c10191c */
[----:B------:R-:W-:Y:S01]  /*37d80*/  ISETP.LT.AND P5, PT, R171, UR17, !P1 ;  /* 0x00000011ab007c0c */ /* 0x000fe2000cfa1270 */
[----:B------:R-:W2:Y:S01]  /*37d90*/  LDCU UR15, c[0x0][0x398] ;  /* 0x00007300ff0f77ac */ /* 0x000ea20008000800 */
[----:B------:R-:W-:Y:S01]  /*37da0*/  IMAD.WIDE R4, R5, 0x4, R58 ;  /* 0x0000000405047825 */ /* 0x000fe200078e023a */
[----:B------:R1:W-:Y:S01]  /*37db0*/  @P2 STG.E desc[UR28][R6.64], R68 ;  /* 0x0000004406002986 */ /* 0x0003e2000c10191c */
[----:B------:R-:W-:Y:S01]  /*37dc0*/  ISETP.LT.AND P2, PT, R207, UR72, !P1 ;  /* 0x00000048cf007c0c */ /* 0x000fe2000cf41270 */
[----:B------:R-:W2:Y:S01]  /*37dd0*/  LDCU UR16, c[0x0][0x398] ;  /* 0x00007300ff1077ac */ /* 0x000ea20008000800 */
[----:B---3--:R-:W-:Y:S01]  /*37de0*/  IMAD.WIDE R10, R15, 0x4, R226 ;  /* 0x000000040f0a7825 */ /* 0x008fe200078e02e2 */
[----:B------:R3:W-:Y:S01]  /*37df0*/  @P0 STG.E desc[UR28][R4.64], R16 ;  /* 0x0000001004000986 */ /* 0x0007e2000c10191c */
[----:B------:R-:W-:Y:S01]  /*37e00*/  ISETP.LT.AND P0, PT, R239, UR75, !P1 ;  /* 0x0000004bef007c0c */ /* 0x000fe2000cf01270 */
[----:B------:R-:W2:Y:S02]  /*37e10*/  LDCU UR17, c[0x0][0x398] ;  /* 0x00007300ff1177ac */ /* 0x000ea40008000800 */
[----:B------:R2:W-:Y:S01]  /*37e20*/  @P4 STG.E desc[UR28][R10.64], R72 ;  /* 0x000000480a004986 */ /* 0x0005e2000c10191c */
[C---:B-1----:R-:W-:Y:S01]  /*37e30*/  IMAD.WIDE R6, R15.reuse, 0x4, R224 ;  /* 0x000000040f067825 */ /* 0x042fe200078e02e0 */
[----:B------:R-:W-:Y:S01]  /*37e40*/  ISETP.LT.AND P4, PT, R238, UR18, !P1 ;  /* 0x00000012ee007c0c */ /* 0x000fe2000cf81270 */
[----:B------:R-:W1:Y:S02]  /*37e50*/  LDCU UR72, c[0x0][0x398] ;  /* 0x00007300ff4877ac */ /* 0x000e640008000800 */
[C---:B---3--:R-:W-:Y:S01]  /*37e60*/  IMAD.WIDE R4, R15.reuse, 0x4, R2 ;  /* 0x000000040f047825 */ /* 0x048fe200078e0202 */
[----:B------:R3:W-:Y:S01]  /*37e70*/  @P3 STG.E desc[UR28][R6.64], R76 ;  /* 0x0000004c06003986 */ /* 0x0007e2000c10191c */
[----:B------:R-:W-:Y:S01]  /*37e80*/  ISETP.GE.AND P3, PT, R0, UR21, PT ;  /* 0x0000001500007c0c */ /* 0x000fe2000bf66270 */
[----:B------:R-:W1:Y:S01]  /*37e90*/  LDCU UR75, c[0x0][0x398] ;  /* 0x00007300ff4b77ac */ /* 0x000e620008000800 */
[----:B------:R-:W-:Y:S01]  /*37ea0*/  IMAD.WIDE R8, R15, 0x4, R218 ;  /* 0x000000040f087825 */ /* 0x000fe200078e02da */
[----:B------:R-:W-:Y:S01]  /*37eb0*/  ISETP.LT.AND P1, PT, R237, UR19, !P1 ;  /* 0x00000013ed007c0c */ /* 0x000fe2000cf21270 */
[----:B------:R4:W-:Y:S01]  /*37ec0*/  @P6 STG.E desc[UR28][R4.64], R96 ;  /* 0x0000006004006986 */ /* 0x0009e2000c10191c */
[----:B------:R-:W-:Y:S01]  /*37ed0*/  ISETP.LT.AND P6, PT, R203, UR22, !P3 ;  /* 0x00000016cb007c0c */ /* 0x000fe2000dfc1270 */
[C---:B--2---:R-:W-:Y:S01]  /*37ee0*/  IMAD.WIDE R10, R15.reuse, 0x4, R216 ;  /* 0x000000040f0a7825 */ /* 0x044fe200078e02d8 */
[----:B------:R-:W-:Y:S01]  /*37ef0*/  IADD3 R13, PT, PT, R15, UR20, RZ ;  /* 0x000000140f0d7c10 */ /* 0x000fe2000fffe0ff */
[----:B------:R2:W-:Y:S01]  /*37f00*/  @P5 STG.E desc[UR28][R8.64], R48 ;  /* 0x0000003008005986 */ /* 0x0005e2000c10191c */
[----:B------:R-:W-:Y:S01]  /*37f10*/  ISETP.LT.AND P5, PT, R211, UR23, !P3 ;  /* 0x00000017d3007c0c */ /* 0x000fe2000dfa1270 */
[----:B------:R-:W1:Y:S01]  /*37f20*/  LDCU UR18, c[0x0][0x398] ;  /* 0x00007300ff1277ac */ /* 0x000e620008000800 */
[----:B---3--:R-:W-:Y:S01]  /*37f30*/  IMAD.WIDE R6, R15, 0x4, R222 ;  /* 0x000000040f067825 */ /* 0x008fe200078e02de */
[----:B------:R3:W-:Y:S01]  /*37f40*/  @P2 STG.E desc[UR28][R10.64], R80 ;  /* 0x000000500a002986 */ /* 0x0007e2000c10191c */
[----:B------:R-:W-:Y:S01]  /*37f50*/  ISETP.LT.AND P2, PT, R215, UR24, !P3 ;  /* 0x00000018d7007c0c */ /* 0x000fe2000df41270 */
[----:B------:R-:W1:Y:S01]  /*37f60*/  LDCU UR20, c[0x0][0x39c] ;  /* 0x00007380ff1477ac */ /* 0x000e620008000800 */
[----:B----4-:R-:W-:Y:S01]  /*37f70*/  IMAD.WIDE R4, R15, 0x4, R220 ;  /* 0x000000040f047825 */ /* 0x010fe200078e02dc */
[----:B------:R4:W-:Y:S01]  /*37f80*/  @P0 STG.E desc[UR28][R6.64], R100 ;  /* 0x0000006406000986 */ /* 0x0009e2000c10191c */
[----:B------:R-:W-:Y:S01]  /*37f90*/  ISETP.LT.AND P0, PT, R171, UR25, !P3 ;  /* 0x00000019ab007c0c */ /* 0x000fe2000df01270 */
[----:B------:R-:W1:Y:S01]  /*37fa0*/  LDCU UR21, c[0x0][0x398] ;  /* 0x00007300ff1577ac */ /* 0x000e620008000800 */
[----:B--2---:R-:W-:Y:S01]  /*37fb0*/  IMAD.WIDE R8, R15, 0x4, R58 ;  /* 0x000000040f087825 */ /* 0x004fe200078e023a */
[----:B------:R2:W-:Y:S01]  /*37fc0*/  @P4 STG.E desc[UR28][R4.64], R152 ;  /* 0x0000009804004986 */ /* 0x0005e2000c10191c */
[----:B------:R-:W-:Y:S01]  /*37fd0*/  ISETP.LT.AND P4, PT, R207, UR76, !P3 ;  /* 0x0000004ccf007c0c */ /* 0x000fe2000df81270 */
[----:B------:R-:W1:Y:S01]  /*37fe0*/  LDCU UR22, c[0x0][0x398] ;  /* 0x00007300ff1677ac */ /* 0x000e620008000800 */
[----:B---3--:R-:W-:Y:S01]  /*37ff0*/  IMAD.WIDE R10, R13, 0x4, R226 ;  /* 0x000000040d0a7825 */ /* 0x008fe200078e02e2 */
[----:B------:R3:W-:Y:S01]  /*38000*/  @P1 STG.E desc[UR28][R8.64], R144 ;  /* 0x0000009008001986 */ /* 0x0007e2000c10191c */
[----:B------:R-:W-:Y:S01]  /*38010*/  ISETP.LT.AND P1, PT, R239, UR74, !P3 ;  /* 0x0000004aef007c0c */ /* 0x000fe2000df21270 */
[----:B------:R-:W1:Y:S01]  /*38020*/  LDCU UR23, c[0x0][0x398] ;  /* 0x00007300ff1777ac */ /* 0x000e620008000800 */
[----:B------:R-:W-:Y:S01]  /*38030*/  VIADD R0, R183, 0x2b ;  /* 0x0000002bb7007836 */ /* 0x000fe20000000000 */
[----:B------:R1:W-:Y:S01]  /*38040*/  @P6 STG.E desc[UR28][R10.64], R45 ;  /* 0x0000002d0a006986 */ /* 0x0003e2000c10191c */
[C---:B----4-:R-:W-:Y:S01]  /*38050*/  IMAD.WIDE R6, R13.reuse, 0x4, R2 ;  /* 0x000000040d067825 */ /* 0x050fe200078e0202 */
[----:B------:R-:W4:Y:S03]  /*38060*/  LDCU UR19, c[0x0][0x3b8] ;  /* 0x00007700ff1377ac */ /* 0x000f260008000800 */
[C---:B--2---:R-:W-:Y:S01]  /*38070*/  IMAD.WIDE R4, R13.reuse, 0x4, R224 ;  /* 0x000000040d047825 */ /* 0x044fe200078e02e0 */
[----:B------:R-:W-:Y:S01]  /*38080*/  ISETP.LT.AND P6, PT, R238, UR26, !P3 ;  /* 0x0000001aee007c0c */ /* 0x000fe2000dfc1270 */
[----:B------:R-:W2:Y:S02]  /*38090*/  LDCU UR24, c[0x0][0x398] ;  /* 0x00007300ff1877ac */ /* 0x000ea40008000800 */
[----:B---3--:R-:W-:Y:S01]  /*380a0*/  IMAD.WIDE R8, R13, 0x4, R218 ;  /* 0x000000040d087825 */ /* 0x008fe200078e02da */
[----:B------:R3:W-:Y:S01]  /*380b0*/  @P5 STG.E desc[UR28][R4.64], R21 ;  /* 0x0000001504005986 */ /* 0x0007e2000c10191c */
[----:B------:R-:W-:Y:S01]  /*380c0*/  ISETP.GE.AND P5, PT, R0, UR55, PT ;  /* 0x0000003700007c0c */ /* 0x000fe2000bfa6270 */
[----:B------:R-:W2:Y:S01]  /*380d0*/  LDCU UR25, c[0x0][0x398] ;  /* 0x00007300ff1977ac */ /* 0x000ea20008000800 */
[----:B------:R-:W-:Y:S01]  /*380e0*/  ISETP.LT.AND P3, PT, R237, UR27, !P3 ;  /* 0x0000001bed007c0c */ /* 0x000fe2000df61270 */
[----:B------:R4:W-:Y:S01]  /*380f0*/  @P2 STG.E desc[UR28][R6.64], R41 ;  /* 0x0000002906002986 */ /* 0x0009e2000c10191c */
[----:B-1----:R-:W-:Y:S01]  /*38100*/  IMAD.WIDE R10, R13, 0x4, R216 ;  /* 0x000000040d0a7825 */ /* 0x002fe200078e02d8 */
[----:B------:R-:W-:Y:S01]  /*38110*/  ISETP.LT.AND P2, PT, R203, UR56, !P5 ;  /* 0x00000038cb007c0c */ /* 0x000fe2000ef41270 */
[----:B------:R-:W1:Y:S01]  /*38120*/  LDCU UR76, c[0x0][0x398] ;  /* 0x00007300ff4c77ac */ /* 0x000e620008000800 */
[----:B------:R2:W-:Y:S01]  /*38130*/  @P0 STG.E desc[UR28][R8.64], R37 ;  /* 0x0000002508000986 */ /* 0x0005e2000c10191c */
[----:B------:R-:W-:-:S02]  /*38140*/  ISETP.LT.AND P0, PT, R211, UR57, !P5 ;  /* 0x00000039d3007c0c */ /* 0x000fc4000ef01270 */
[C---:B------:R-:W-:Y:S01]  /*38150*/  IADD3 R15, PT, PT, R13.reuse, UR54, RZ ;  /* 0x000000360d0f7c10 */ /* 0x040fe2000fffe0ff */
        /* <DEDUP_REMOVED lines=10> */
[----:B------:R-:W1:Y:S02]  /*38200*/  LDCU UR54, c[0x0][0x39c] ;  /* 0x00007380ff3677ac */ /* 0x000e640008000800 */
[----:B---3--:R-:W-:Y:S01]  /*38210*/  IMAD.WIDE R10, R15, 0x4, R226 ;  /* 0x000000040f0a7825 */ /* 0x008fe200078e02e2 */
[----:B------:R3:W-:Y:S03]  /*38220*/  @P3 STG.E desc[UR28][R8.64], R17 ;  /* 0x0000001108003986 */ /* 0x0007e6000c10191c */
[----:B------:R-:W-:Y:S01]  /*38230*/  VIADD R0, R183, 0x2c ;  /* 0x0000002cb7007836 */ /* 0x000fe20000000000 */
[C---:B------:R-:W-:Y:S01]  /*38240*/  IADD3 R21, PT, PT, R15.reuse, UR32, RZ ;  /* 0x000000200f157c10 */ /* 0x040fe2000fffe0ff */
[----:B----4-:R-:W-:Y:S01]  /*38250*/  IMAD.WIDE R4, R15, 0x4, R224 ;  /* 0x000000040f047825 */ /* 0x010fe200078e02e0 */
[----:B------:R-:W-:Y:S01]  /*38260*/  ISETP.LT.AND P6, PT, R207, UR77, !P5 ;  /* 0x0000004dcf007c0c */ /* 0x000fe2000efc1270 */
[----:B------:R4:W-:Y:S01]  /*38270*/  @P2 STG.E desc[UR28][R10.64], R73 ;  /* 0x000000490a002986 */ /* 0x0009e2000c10191c */
[----:B------:R-:W1:Y:S01]  /*38280*/  LDCU UR55, c[0x0][0x398] ;  /* 0x00007300ff3777ac */ /* 0x000e620008000800 */
[----:B--2---:R-:W-:-:S02]  /*38290*/  IMAD.WIDE R6, R15, 0x4, R2 ;  /* 0x000000040f067825 */ /* 0x004fc400078e0202 */
[----:B------:R2:W-:Y:S01]  /*382a0*/  @P0 STG.E desc[UR28][R4.64], R77 ;  /* 0x0000004d04000986 */ /* 0x0005e2000c10191c */
[----:B------:R-:W-:Y:S01]  /*382b0*/  ISETP.GE.AND P0, PT, R0, UR34, PT ;  /* 0x0000002200007c0c */ /* 0x000fe2000bf06270 */
[----:B---3--:R-:W-:Y:S01]  /*382c0*/  IMAD.WIDE R8, R15, 0x4, R218 ;  /* 0x000000040f087825 */ /* 0x008fe200078e02da */
[----:B------:R-:W-:Y:S01]  /*382d0*/  ISETP.LT.AND P3, PT, R239, UR73, !P5 ;  /* 0x00000049ef007c0c */ /* 0x000fe2000ef61270 */
[----:B------:R3:W-:Y:S01]  /*382e0*/  @P4 STG.E desc[UR28][R6.64], R97 ;  /* 0x0000006106004986 */ /* 0x0007e2000c10191c */
[C---:B------:R-:W-:Y:S01]  /*382f0*/  ISETP.LT.AND P2, PT, R238.reuse, UR31, !P5 ;  /* 0x0000001fee007c0c */ /* 0x040fe2000ef41270 */
[----:B------:R-:W-:Y:S01]  /*38300*/  IMAD.WIDE R12, R21, 0x4, R224 ;  /* 0x00000004150c7825 */ /* 0x000fe200078e02e0 */
[----:B------:R-:W-:Y:S01]  /*38310*/  ISETP.LT.AND P5, PT, R237, UR30, !P5 ;  /* 0x0000001eed007c0c */ /* 0x000fe2000efa1270 */
[----:B------:R1:W-:Y:S01]  /*38320*/  @P1 STG.E desc[UR28][R8.64], R49 ;  /* 0x0000003108001986 */ /* 0x0003e2000c10191c */
[----:B------:R-:W-:Y:S01]  /*38330*/  ISETP.LT.AND P4, PT, R203, UR36, !P0 ;  /* 0x00000024cb007c0c */ /* 0x000fe2000c781270 */
[----:B----4-:R-:W-:Y:S01]  /*38340*/  IMAD.WIDE R10, R15, 0x4, R216 ;  /* 0x000000040f0a7825 */ /* 0x010fe200078e02d8 */
[----:B------:R-:W-:Y:S01]  /*38350*/  ISETP.LT.AND P1, PT, R211, UR38, !P0 ;  /* 0x00000026d3007c0c */ /* 0x000fe2000c721270 */
[----:B------:R-:W4:Y:S02]  /*38360*/  LDCU UR56, c[0x0][0x398] ;  /* 0x00007300ff3877ac */ /* 0x000f240008000800 */
[C---:B--2---:R-:W-:Y:S01]  /*38370*/  IMAD.WIDE R4, R15.reuse, 0x4, R222 ;  /* 0x000000040f047825 */ /* 0x044fe200078e02de */
[----:B------:R2:W-:Y:S01]  /*38380*/  @P6 STG.E desc[UR28][R10.64], R81 ;  /* 0x000000510a006986 */ /* 0x0005e2000c10191c */
[----:B------:R-:W4:Y:S02]  /*38390*/  LDCU UR57, c[0x0][0x398] ;  /* 0x00007300ff3977ac */ /* 0x000f240008000800 */
[----:B---3--:R-:W-:Y:S01]  /*383a0*/  IMAD.WIDE R6, R15, 0x4, R220 ;  /* 0x000000040f067825 */ /* 0x008fe200078e02dc */
[----:B------:R-:W-:Y:S01]  /*383b0*/  ISETP.LT.AND P6, PT, R215, UR40, !P0 ;  /* 0x00000028d7007c0c */ /* 0x000fe2000c7c1270 */
[----:B------:R-:W3:Y:S02]  /*383c0*/  LDCU UR27, c[0x0][0x3b8] ;  /* 0x00007700ff1b77ac */ /* 0x000ee40008000800 */
[----:B-1----:R-:W-:Y:S01]  /*383d0*/  IMAD.WIDE R8, R15, 0x4, R58 ;  /* 0x000000040f087825 */ /* 0x002fe200078e023a */
[----:B------:R1:W-:Y:S01]  /*383e0*/  @P3 STG.E desc[UR28][R4.64], R101 ;  /* 0x0000006504003986 */ /* 0x0003e2000c10191c */
[----:B------:R-:W3:Y:S02]  /*383f0*/  LDCU UR58, c[0x0][0x398] ;  /* 0x00007300ff3a77ac */ /* 0x000ee40008000800 */
[----:B--2---:R-:W-:Y:S01]  /*38400*/  IMAD.WIDE R10, R21, 0x4, R226 ;  /* 0x00000004150a7825 */ /* 0x004fe200078e02e2 */
[----:B------:R2:W-:Y:S01]  /*38410*/  @P2 STG.E desc[UR28][R6.64], R153 ;  /* 0x0000009906002986 */ /* 0x0005e2000c10191c */
[----:B------:R-:W-:Y:S01]  /*38420*/  ISETP.LT.AND P3, PT, R171, UR42, !P0 ;  /* 0x0000002aab007c0c */ /* 0x000fe2000c761270 */
[----:B------:R-:W3:Y:S01]  /*38430*/  LDCU UR59, c[0x0][0x398] ;  /* 0x00007300ff3b77ac */ /* 0x000ee20008000800 */
[----:B------:R-:W-:Y:S01]  /*38440*/  ISETP.LT.AND P2, PT, R207, UR44, !P0 ;  /* 0x0000002ccf007c0c */ /* 0x000fe2000c741270 */
[----:B------:R4:W-:Y:S01]  /*38450*/  @P5 STG.E desc[UR28][R8.64], R145 ;  /* 0x0000009108005986 */ /* 0x0009e2000c10191c */
[----:B------:R-:W-:Y:S01]  /*38460*/  ISETP.LT.AND P5, PT, R239, UR46, !P0 ;  /* 0x0000002eef007c0c */ /* 0x000fe2000c7a1270 */
[----:B------:R-:W-:Y:S01]  /*38470*/  VIADD R0, R183, 0x2d ;  /* 0x0000002db7007836 */ /* 0x000fe20000000000 */
[----:B------:R-:W-:Y:S01]  /*38480*/  IADD3 R15, PT, PT, R21, UR52, RZ ;  /* 0x00000034150f7c10 */ /* 0x000fe2000fffe0ff */
[----:B------:R3:W-:Y:S01]  /*38490*/  @P4 STG.E desc[UR28][R10.64], R46 ;  /* 0x0000002e0a004986 */ /* 0x0007e2000c10191c */
[----:B------:R-:W-:Y:S01]  /*384a0*/  ISETP.LT.AND P4, PT, R237, UR50, !P0 ;  /* 0x00000032ed007c0c */ /* 0x000fe2000c781270 */
[C---:B-1----:R-:W-:Y:S01]  /*384b0*/  IMAD.WIDE R4, R21.reuse, 0x4, R2 ;  /* 0x0000000415047825 */ /* 0x042fe200078e0202 */
[----:B------:R-:W1:Y:S01]  /*384c0*/  LDCU UR77, c[0x0][0x398] ;  /* 0x00007300ff4d77ac */ /* 0x000e620008000800 */
[----:B------:R3:W-:Y:S01]  /*384d0*/  @P1 STG.E desc[UR28][R12.64], R22 ;  /* 0x000000160c001986 */ /* 0x0007e2000c10191c */
[----:B------:R-:W-:Y:S01]  /*384e0*/  ISETP.LT.AND P1, PT, R238, UR48, !P0 ;  /* 0x00000030ee007c0c */ /* 0x000fe2000c721270 */
[C---:B--2---:R-:W-:Y:S01]  /*384f0*/  IMAD.WIDE R6, R21.reuse, 0x4, R218 ;  /* 0x0000000415067825 */ /* 0x044fe200078e02da */
[----:B------:R-:W-:Y:S01]  /*38500*/  ISETP.GE.AND P0, PT, R0, UR67, PT ;  /* 0x0000004300007c0c */ /* 0x000fe2000bf06270 */
[----:B------:R2:W-:Y:S01]  /*38510*/  @P6 STG.E desc[UR28][R4.64], R42 ;  /* 0x0000002a04006986 */ /* 0x0005e2000c10191c */
[----:B------:R-:W1:Y:S01]  /*38520*/  LDCU UR73, c[0x0][0x398] ;  /* 0x00007300ff4977ac */ /* 0x000e620008000800 */
[C---:B----4-:R-:W-:Y:S01]  /*38530*/  IMAD.WIDE R8, R21.reuse, 0x4, R216 ;  /* 0x0000000415087825 */ /* 0x050fe200078e02d8 */
[----:B------:R-:W4:Y:S03]  /*38540*/  LDCU UR31, c[0x0][0x398] ;  /* 0x00007300ff1f77ac */ /* 0x000f260008000800 */
[C---:B---3--:R-:W-:Y:S01]  /*38550*/  IMAD.WIDE R10, R21.reuse, 0x4, R222 ;  /* 0x00000004150a7825 */ /* 0x048fe200078e02de */
[----:B------:R3:W-:Y:S01]  /*38560*/  @P3 STG.E desc[UR28][R6.64], R38 ;  /* 0x0000002606003986 */ /* 0x0007e2000c10191c */
[----:B------:R-:W1:Y:S02]  /*38570*/  LDCU UR32, c[0x0][0x39c] ;  /* 0x00007380ff2077ac */ /* 0x000e640008000800 */
[C---:B------:R-:W-:Y:S01]  /*38580*/  IMAD.WIDE R12, R21.reuse, 0x4, R220 ;  /* 0x00000004150c7825 */ /* 0x040fe200078e02dc */
[----:B------:R4:W-:Y:S01]  /*38590*/  @P2 STG.E desc[UR28][R8.64], R30 ;  /* 0x0000001e08002986 */ /* 0x0009e2000c10191c */
[----:B------:R-:W1:Y:S02]  /*385a0*/  LDCU UR34, c[0x0][0x398] ;  /* 0x00007300ff2277ac */ /* 0x000e640008000800 */
[----:B--2---:R-:W-:Y:S01]  /*385b0*/  IMAD.WIDE R4, R21, 0x4, R58 ;  /* 0x0000000415047825 */ /* 0x004fe200078e023a */
[----:B------:R2:W-:Y:S01]  /*385c0*/  @P5 STG.E desc[UR28][R10.64], R26 ;  /* 0x0000001a0a005986 */ /* 0x0005e2000c10191c */
[----:B------:R-:W-:Y:S01]  /*385d0*/  ISETP.LT.AND P3, PT, R203, UR66, !P0 ;  /* 0x00000042cb007c0c */ /* 0x000fe2000c761270 */
[----:B------:R-:W1:Y:S01]  /*385e0*/  LDCU UR36, c[0x0][0x398] ;  /* 0x00007300ff2477ac */ /* 0x000e620008000800 */
[----:B------:R-:W-:Y:S01]  /*385f0*/  ISETP.LT.AND P2, PT, R211, UR65, !P0 ;  /* 0x00000041d3007c0c */ /* 0x000fe2000c741270 */
[----:B------:R-:W-:Y:S01]  /*38600*/  @P1 STG.E desc[UR28][R12.64], R70 ;  /* 0x000000460c001986 */ /* 0x000fe2000c10191c */
[----:B---3--:R-:W-:Y:S01]  /*38610*/  IMAD.WIDE R6, R15, 0x4, R226 ;  /* 0x000000040f067825 */ /* 0x008fe200078e02e2 */
[----:B------:R-:W-:Y:S01]  /*38620*/  ISETP.LT.AND P5, PT, R171, UR63, !P0 ;  /* 0x0000003fab007c0c */ /* 0x000fe2000c7a1270 */
[----:B------:R-:W3:Y:S01]  /*38630*/  LDCU UR38, c[0x0][0x398] ;  /* 0x00007300ff2677ac */ /* 0x000ee20008000800 */
[----:B------:R1:W-:Y:S01]  /*38640*/  @P4 STG.E desc[UR28][R4.64], R18 ;  /* 0x0000001204004986 */ /* 0x0003e2000c10191c */
[----:B------:R-:W-:Y:S01]  /*38650*/  ISETP.LT.AND P4, PT, R215, UR64, !P0 ;  /* 0x00000040d7007c0c */ /* 0x000fe2000c781270 */
[----:B----4-:R-:W-:Y:S01]  /*38660*/  IMAD.WIDE R8, R15, 0x4, R224 ;  /* 0x000000040f087825 */ /* 0x010fe200078e02e0 */
[----:B------:R-:W-:Y:S01]  /*38670*/  ISETP.LT.AND P6, PT, R207, UR62, !P0 ;  /* 0x0000003ecf007c0c */ /* 0x000fe2000c7c1270 */
[----:B------:R-:W4:Y:S02]  /*38680*/  LDCU UR30, c[0x0][0x3b8] ;  /* 0x00007700ff1e77ac */ /* 0x000f240008000800 */
[----:B--2---:R-:W-:Y:S01]  /*38690*/  IMAD.WIDE R10, R15, 0x4, R2 ;  /* 0x000000040f0a7825 */ /* 0x004fe200078e0202 */
[----:B------:R2:W-:Y:S01]  /*386a0*/  @P3 STG.E desc[UR28][R6.64], R74 ;  /* 0x0000004a06003986 */ /* 0x0005e2000c10191c */
[----:B------:R-:W-:Y:S01]  /*386b0*/  ISETP.LT.AND P3, PT, R239, UR68, !P0 ;  /* 0x00000044ef007c0c */ /* 0x000fe2000c761270 */
[----:B------:R-:W3:Y:S02]  /*386c0*/  LDCU UR40, c[0x0][0x398] ;  /* 0x00007300ff2877ac */ /* 0x000ee40008000800 */
[----:B------:R3:W-:Y:S01]  /*386d0*/  @P2 STG.E desc[UR28][R8.64], R78 ;  /* 0x0000004e08002986 */ /* 0x0007e2000c10191c */
[----:B------:R-:W-:Y:S01]  /*386e0*/  VIADD R0, R183, 0x2e ;  /* 0x0000002eb7007836 */ /* 0x000fe20000000000 */
[----:B------:R-:W4:Y:S02]  /*386f0*/  LDCU UR42, c[0x0][0x398] ;  /* 0x00007300ff2a77ac */ /* 0x000f240008000800 */
[----:B------:R-:W-:Y:S01]  /*38700*/  @P4 STG.E desc[UR28][R10.64], R98 ;  /* 0x000000620a004986 */ /* 0x000fe2000c10191c */
[----:B------:R-:W-:Y:S01]  /*38710*/  ISETP.LT.AND P4, PT, R238, UR69, !P0 ;  /* 0x00000045ee007c0c */ /* 0x000fe2000c781270 */
[----:B-1----:R-:W-:Y:S01]  /*38720*/  IMAD.WIDE R4, R15, 0x4, R218 ;  /* 0x000000040f047825 */ /* 0x002fe200078e02da */
[----:B------:R-:W-:Y:S01]  /*38730*/  ISETP.LT.AND P0, PT, R237, UR61, !P0 ;  /* 0x0000003ded007c0c */ /* 0x000fe2000c701270 */
[----:B------:R-:W1:Y:S02]  /*38740*/  LDCU UR44, c[0x0][0x398] ;  /* 0x00007300ff2c77ac */ /* 0x000e640008000800 */
[C---:B--2---:R-:W-:Y:S01]  /*38750*/  IMAD.WIDE R6, R15.reuse, 0x4, R216 ;  /* 0x000000040f067825 */ /* 0x044fe200078e02d8 */
[----:B------:R-:W-:Y:S01]  /*38760*/  ISETP.GE.AND P1, PT, R0, UR4, PT ;  /* 0x0000000400007c0c */ /* 0x000fe2000bf26270 */
[----:B------:R2:W-:Y:S01]  /*38770*/  @P5 STG.E desc[UR28][R4.64], R50 ;  /* 0x0000003204005986 */ /* 0x0005e2000c10191c */
[----:B------:R-:W1:Y:S01]  /*38780*/  LDCU UR46, c[0x0][0x398] ;  /* 0x00007300ff2e77ac */ /* 0x000e620008000800 */
[----:B------:R-:W-:-:S02]  /*38790*/  IMAD.WIDE R12, R15, 0x4, R222 ;  /* 0x000000040f0c7825 */ /* 0x000fc400078e02de */
[----:B------:R1:W-:Y:S01]  /*387a0*/  @P6 STG.E desc[UR28][R6.64], R82 ;  /* 0x0000005206006986 */ /* 0x0003e2000c10191c */
[----:B------:R-:W-:Y:S01]  /*387b0*/  ISETP.LT.AND P6, PT, R203, UR5, !P1 ;  /* 0x00000005cb007c0c */ /* 0x000fe2000cfc1270 */
[----:B---3--:R-:W-:Y:S01]  /*387c0*/  IMAD.WIDE R8, R15, 0x4, R58 ;  /* 0x000000040f087825 */ /* 0x008fe200078e023a */
[----:B------:R-:W-:Y:S01]  /*387d0*/  ISETP.LT.AND P5, PT, R211, UR6, !P1 ;  /* 0x00000006d3007c0c */ /* 0x000fe2000cfa1270 */
[----:B------:R3:W-:Y:S01]  /*387e0*/  @P3 STG.E desc[UR28][R12.64], R102 ;  /* 0x000000660c003986 */ /* 0x0007e2000c10191c */
[----:B------:R-:W-:Y:S01]  /*387f0*/  IADD3 R0, PT, PT, R183, 0x2f, RZ ;  /* 0x0000002fb7007810 */ /* 0x000fe20007ffe0ff */
[----:B------:R-:W3:Y:S01]  /*38800*/  LDCU UR48, c[0x0][0x398] ;  /* 0x00007300ff3077ac */ /* 0x000ee20008000800 */
[----:B--2---:R-:W-:Y:S01]  /*38810*/  IMAD.WIDE R4, R15, 0x4, R220 ;  /* 0x000000040f047825 */ /* 0x004fe200078e02dc */
[----:B------:R-:W-:Y:S01]  /*38820*/  ISETP.LT.AND P3, PT, R215, UR7, !P1 ;  /* 0x00000007d7007c0c */ /* 0x000fe2000cf61270 */
[----:B------:R-:W2:Y:S02]  /*38830*/  LDCU UR52, c[0x0][0x39c] ;  /* 0x00007380ff3477ac */ /* 0x000ea40008000800 */
[----:B------:R-:W-:Y:S01]  /*38840*/  VIADD R15, R15, UR60 ;  /* 0x0000003c0f0f7c36 */ /* 0x000fe20008000000 */
[----:B------:R2:W-:Y:S01]  /*38850*/  @P4 STG.E desc[UR28][R4.64], R154 ;  /* 0x0000009a04004986 */ /* 0x0005e2000c10191c */
[----:B------:R-:W-:Y:S01]  /*38860*/  ISETP.LT.AND P4, PT, R171, UR8, !P1 ;  /* 0x00000008ab007c0c */ /* 0x000fe2000cf81270 */
[----:B------:R-:W4:Y:S02]  /*38870*/  LDCU UR67, c[0x0][0x398] ;  /* 0x00007300ff4377ac */ /* 0x000f240008000800 */
[----:B------:R2:W-:Y:S01]  /*38880*/  @P0 STG.E desc[UR28][R8.64], R146 ;  /* 0x0000009208000986 */ /* 0x0005e2000c10191c */
[----:B------:R-:W-:Y:S01]  /*38890*/  ISETP.LT.AND P0, PT, R207, UR9, !P1 ;  /* 0x00000009cf007c0c */ /* 0x000fe2000cf01270 */
[C---:B-1----:R-:W-:Y:S01]  /*388a0*/  IMAD.WIDE R6, R15.reuse, 0x4, R226 ;  /* 0x000000040f067825 */ /* 0x042fe200078e02e2 */
[----:B------:R-:W-:Y:S01]  /*388b0*/  ISETP.GE.AND P2, PT, R0, UR12, PT ;  /* 0x0000000c00007c0c */ /* 0x000fe2000bf46270 */
[----:B------:R-:W1:Y:S02]  /*388c0*/  LDCU UR66, c[0x0][0x398] ;  /* 0x00007300ff4277ac */ /* 0x000e640008000800 */
[C---:B------:R-:W-:Y:S01]  /*388d0*/  IMAD.WIDE R10, R15.reuse, 0x4, R224 ;  /* 0x000000040f0a7825 */ /* 0x040fe200078e02e0 */
[----:B------:R1:W-:Y:S01]  /*388e0*/  @P6 STG.E desc[UR28][R6.64], R47 ;  /* 0x0000002f06006986 */ /* 0x0003e2000c10191c */
[----:B------:R-:W1:Y:S02]  /*388f0*/  LDCU UR65, c[0x0][0x398] ;  /* 0x00007300ff4177ac */ /* 0x000e640008000800 */
[C---:B---3--:R-:W-:Y:S01]  /*38900*/  IMAD.WIDE R12, R15.reuse, 0x4, R2 ;  /* 0x000000040f0c7825 */ /* 0x048fe200078e0202 */
[----:B------:R3:W-:Y:S01]  /*38910*/  @P5 STG.E desc[UR28][R10.64], R23 ;  /* 0x000000170a005986 */ /* 0x0007e2000c10191c */
[----:B------:R-:W3:Y:S02]  /*38920*/  LDCU UR50, c[0x0][0x3b8] ;  /* 0x00007700ff3277ac */ /* 0x000ee40008000800 */
[----:B--2---:R-:W-:Y:S01]  /*38930*/  IMAD.WIDE R4, R15, 0x4, R218 ;  /* 0x000000040f047825 */ /* 0x004fe200078e02da */
[----:B------:R-:W-:Y:S01]  /*38940*/  ISETP.LT.AND P5, PT, R239, UR70, !P1 ;  /* 0x00000046ef007c0c */ /* 0x000fe2000cfa1270 */
[----:B------:R-:W2:Y:S02]  /*38950*/  LDCU UR64, c[0x0][0x398] ;  /* 0x00007300ff4077ac */ /* 0x000ea40008000800 */
[----:B------:R-:W-:Y:S01]  /*38960*/  IMAD.WIDE R8, R15, 0x4, R216 ;  /* 0x000000040f087825 */ /* 0x000fe200078e02d8 */
[----:B------:R-:W-:Y:S01]  /*38970*/  @P3 STG.E desc[UR28][R12.64], R43 ;  /* 0x0000002b0c003986 */ /* 0x000fe2000c10191c */
[----:B------:R-:W-:Y:S01]  /*38980*/  ISETP.LT.AND P6, PT, R238, UR71, !P1 ;  /* 0x00000047ee007c0c */ /* 0x000fe2000cfc1270 */
[----:B------:R-:W2:Y:S01]  /*38990*/  LDCU UR63, c[0x0][0x398] ;  /* 0x00007300ff3f77ac */ /* 0x000ea20008000800 */
[----:B------:R-:W-:Y:S01]  /*389a0*/  ISETP.LT.AND P1, PT, R237, UR10, !P1 ;  /* 0x0000000aed007c0c */ /* 0x000fe2000cf21270 */
[----:B------:R4:W-:Y:S01]  /*389b0*/  @P4 STG.E desc[UR28][R4.64], R39 ;  /* 0x0000002704004986 */ /* 0x0009e2000c10191c */
[----:B------:R-:W-:Y:S01]  /*389c0*/  ISETP.LT.AND P4, PT, R203, UR13, !P2 ;  /* 0x0000000dcb007c0c */ /* 0x000fe2000d781270 */
[----:B------:R-:W-:Y:S01]  /*389d0*/  VIADD R17, R15, UR11 ;  /* 0x0000000b0f117c36 */ /* 0x000fe20008000000 */
[----:B------:R-:W-:Y:S01]  /*389e0*/  IADD3 R0, PT, PT, R183, 0x30, RZ ;  /* 0x00000030b7007810 */ /* 0x000fe20007ffe0ff */
[----:B------:R2:W-:Y:S01]  /*389f0*/  @P0 STG.E desc[UR28][R8.64], R31 ;  /* 0x0000001f08000986 */ /* 0x0005e2000c10191c */
[----:B------:R-:W-:Y:S01]  /*38a00*/  ISETP.LT.AND P0, PT, R211, UR14, !P2 ;  /* 0x0000000ed3007c0c */ /* 0x000fe2000d701270 */
[C---:B-1----:R-:W-:Y:S01]  /*38a10*/  IMAD.WIDE R6, R15.reuse, 0x4, R222 ;  /* 0x000000040f067825 */ /* 0x042fe200078e02de */
[----:B------:R-:W1:Y:S03]  /*38a20*/  LDCU UR62, c[0x0][0x398] ;  /* 0x00007300ff3e77ac */ /* 0x000e660008000800 */
[C---:B---3--:R-:W-:Y:S01]  /*38a30*/  IMAD.WIDE R10, R15.reuse, 0x4, R220 ;  /* 0x000000040f0a7825 */ /* 0x048fe200078e02dc */
[----:B------:R3:W-:Y:S01]  /*38a40*/  @P5 STG.E desc[UR28][R6.64], R27 ;  /* 0x0000001b06005986 */ /* 0x0007e2000c10191c */
[----:B------:R-:W1:Y:S02]  /*38a50*/  LDCU UR4, c[0x0][0x398] ;  /* 0x00007300ff0477ac */ /* 0x000e640008000800 */
[----:B----4-:R-:W-:Y:S01]  /*38a60*/  IMAD.WIDE R4, R15, 0x4, R58 ;  /* 0x000000040f047825 */ /* 0x010fe200078e023a */
[----:B------:R-:W-:Y:S01]  /*38a70*/  @P6 STG.E desc[UR28][R10.64], R71 ;  /* 0x000000470a006986 */ /* 0x000fe2000c10191c */
[----:B------:R-:W4:Y:S02]  /*38a80*/  LDCU UR7, c[0x0][0x39c] ;  /* 0x00007380ff0777ac */ /* 0x000f240008000800 */
[C---:B--2---:R-:W-:Y:S01]  /*38a90*/  IMAD.WIDE R8, R17.reuse, 0x4, R226 ;  /* 0x0000000411087825 */ /* 0x044fe200078e02e2 */
[----:B------:R2:W-:Y:S01]  /*38aa0*/  @P1 STG.E desc[UR28][R4.64], R19 ;  /* 0x0000001304001986 */ /* 0x0005e2000c10191c */
[----:B------:R-:W1:Y:S02]  /*38ab0*/  LDCU UR61, c[0x0][0x398] ;  /* 0x00007300ff3d77ac */ /* 0x000e640008000800 */
[----:B------:R-:W-:Y:S01]  /*38ac0*/  IMAD.WIDE R12, R17, 0x4, R224 ;  /* 0x00000004110c7825 */ /* 0x000fe200078e02e0 */
[----:B------:R1:W-:Y:S01]  /*38ad0*/  @P4 STG.E desc[UR28][R8.64], R75 ;  /* 0x0000004b08004986 */ /* 0x0003e2000c10191c */
[----:B------:R-:W-:Y:S01]  /*38ae0*/  ISETP.LT.AND P5, PT, R215, UR15, !P2 ;  /* 0x0000000fd7007c0c */ /* 0x000fe2000d7a1270 */
[----:B------:R-:W4:Y:S02]  /*38af0*/  LDCU UR6, c[0x0][0x398] ;  /* 0x00007300ff0677ac */ /* 0x000f240008000800 */
[----:B------:R1:W-:Y:S01]  /*38b00*/  @P0 STG.E desc[UR28][R12.64], R79 ;  /* 0x0000004f0c000986 */ /* 0x0003e2000c10191c */
[----:B------:R-:W-:Y:S01]  /*38b10*/  ISETP.LT.AND P0, PT, R171, UR16, !P2 ;  /* 0x00000010ab007c0c */ /* 0x000fe2000d701270 */
[----:B---3--:R-:W-:Y:S01]  /*38b20*/  IMAD.WIDE R6, R17, 0x4, R2 ;  /* 0x0000000411067825 */ /* 0x008fe200078e0202 */
[----:B------:R-:W-:Y:S01]  /*38b30*/  ISETP.LT.AND P6, PT, R207, UR17, !P2 ;  /* 0x00000011cf007c0c */ /* 0x000fe2000d7c1270 */
[----:B------:R-:W3:Y:S01]  /*38b40*/  LDCU UR8, c[0x0][0x398] ;  /* 0x00007300ff0877ac */ /* 0x000ee20008000800 */
[----:B------:R-:W-:-:S02]  /*38b50*/  ISETP.LT.AND P4, PT, R239, UR72, !P2 ;  /* 0x00000048ef007c0c */ /* 0x000fc4000d781270 */
[----:B------:R-:W-:Y:S01]  /*38b60*/  ISETP.LT.AND P1, PT, R238, UR75, !P2 ;  /* 0x0000004bee007c0c */ /* 0x000fe2000d721270 */
[C---:B--2---:R-:W-:Y:S01]  /*38b70*/  IMAD.WIDE R4, R17.reuse, 0x4, R218 ;  /* 0x0000000411047825 */ /* 0x044fe200078e02da */
[----:B------:R-:W-:Y:S01]  /*38b80*/  ISETP.GE.AND P3, PT, R0, UR20, PT ;  /* 0x0000001400007c0c */ /* 0x000fe2000bf66270 */
[----:B------:R-:W2:Y:S02]  /*38b90*/  LDCU UR5, c[0x0][0x3b8] ;  /* 0x00007700ff0577ac */ /* 0x000ea40008000800 */
[C---:B-1----:R-:W-:Y:S01]  /*38ba0*/  IMAD.WIDE R8, R17.reuse, 0x4, R216 ;  /* 0x0000000411087825 */ /* 0x042fe200078e02d8 */
[----:B------:R1:W-:Y:S01]  /*38bb0*/  @P5 STG.E desc[UR28][R6.64], R99 ;  /* 0x0000006306005986 */ /* 0x0003e2000c10191c */
[----:B------:R-:W2:Y:S02]  /*38bc0*/  LDCU UR9, c[0x0][0x398] ;  /* 0x00007300ff0977ac */ /* 0x000ea40008000800 */
[C---:B------:R-:W-:Y:S01]  /*38bd0*/  IMAD.WIDE R10, R17.reuse, 0x4, R222 ;  /* 0x00000004110a7825 */ /* 0x040fe200078e02de */
[----:B------:R2:W-:Y:S01]  /*38be0*/  @P0 STG.E desc[UR28][R4.64], R51 ;  /* 0x0000003304000986 */ /* 0x0005e2000c10191c */
[----:B------:R-:W3:Y:S02]  /*38bf0*/  LDCU UR10, c[0x0][0x398] ;  /* 0x00007300ff0a77ac */ /* 0x000ee40008000800 */
[----:B------:R-:W-:Y:S01]  /*38c00*/  IMAD.WIDE R12, R17, 0x4, R220 ;  /* 0x00000004110c7825 */ /* 0x000fe200078e02dc */
[----:B------:R2:W-:Y:S01]  /*38c10*/  @P6 STG.E desc[UR28][R8.64], R83 ;  /* 0x0000005308006986 */ /* 0x0005e2000c10191c */
[----:B------:R-:W-:Y:S01]  /*38c20*/  ISETP.LT.AND P2, PT, R237, UR18, !P2 ;  /* 0x00000012ed007c0c */ /* 0x000fe2000d741270 */
[----:B------:R-:W3:Y:S01]  /*38c30*/  LDCU UR11, c[0x0][0x398] ;  /* 0x00007300ff0b77ac */ /* 0x000ee20008000800 */
[----:B------:R-:W-:Y:S01]  /*38c40*/  ISETP.LT.AND P0, PT, R203, UR21, !P3 ;  /* 0x00000015cb007c0c */ /* 0x000fe2000df01270 */
[----:B------:R3:W-:Y:S01]  /*38c50*/  @P4 STG.E desc[UR28][R10.64], R103 ;  /* 0x000000670a004986 */ /* 0x0007e2000c10191c */
[----:B------:R-:W-:Y:S01]  /*38c60*/  ISETP.LT.AND P4, PT, R215, UR23, !P3 ;  /* 0x00000017d7007c0c */ /* 0x000fe2000df81270 */
[----:B-1----:R-:W-:Y:S01]  /*38c70*/  IMAD.WIDE R6, R17, 0x4, R58 ;  /* 0x0000000411067825 */ /* 0x002fe200078e023a */
[----:B------:R-:W-:Y:S01]  /*38c80*/  ISETP.LT.AND P6, PT, R171, UR24, !P3 ;  /* 0x00000018ab007c0c */ /* 0x000fe2000dfc1270 */
[----:B------:R1:W-:Y:S01]  /*38c90*/  @P1 STG.E desc[UR28][R12.64], R155 ;  /* 0x0000009b0c001986 */ /* 0x0003e2000c10191c */
[----:B------:R-:W-:Y:S01]  /*38ca0*/  ISETP.LT.AND P1, PT, R211, UR22, !P3 ;  /* 0x00000016d3007c0c */ /* 0x000fe2000df21270 */
[----:B------:R-:W-:Y:S01]  /*38cb0*/  VIADD R17, R17, UR19 ;  /* 0x0000001311117c36 */ /* 0x000fe20008000000 */
[----:B------:R-:W-:Y:S01]  /*38cc0*/  IADD3 R0, PT, PT, R183, 0x31, RZ ;  /* 0x00000031b7007810 */ /* 0x000fe20007ffe0ff */
[----:B------:R-:W4:Y:S02]  /*38cd0*/  LDCU UR12, c[0x0][0x398] ;  /* 0x00007300ff0c77ac */ /* 0x000f240008000800 */
[C---:B--2---:R-:W-:Y:S01]  /*38ce0*/  IMAD.WIDE R4, R17.reuse, 0x4, R226 ;  /* 0x0000000411047825 */ /* 0x044fe200078e02e2 */
[----:B------:R2:W-:Y:S01]  /*38cf0*/  @P2 STG.E desc[UR28][R6.64], R147 ;  /* 0x0000009306002986 */ /* 0x0005e2000c10191c */
[----:B------:R-:W4:Y:S02]  /*38d00*/  LDCU UR13, c[0x0][0x398] ;  /* 0x00007300ff0d77ac */ /* 0x000f240008000800 */
[C---:B------:R-:W-:Y:S01]  /*38d10*/  IMAD.WIDE R8, R17.reuse, 0x4, R224 ;  /* 0x0000000411087825 */ /* 0x040fe200078e02e0 */
[----:B------:R4:W-:Y:S01]  /*38d20*/  @P0 STG.E desc[UR28][R4.64], R132 ;  /* 0x0000008404000986 */ /* 0x0009e2000c10191c */
[----:B------:R-:W4:Y:S02]  /*38d30*/  LDCU UR14, c[0x0][0x398] ;  /* 0x00007300ff0e77ac */ /* 0x000f240008000800 */
[----:B---3--:R-:W-:Y:S01]  /*38d40*/  IMAD.WIDE R10, R17, 0x4, R2 ;  /* 0x00000004110a7825 */ /* 0x008fe200078e0202 */
[----:B------:R-:W-:Y:S01]  /*38d50*/  ISETP.LT.AND P2, PT, R207, UR25, !P3 ;  /* 0x00000019cf007c0c */ /* 0x000fe2000df41270 */
[----:B------:R3:W-:Y:S01]  /*38d60*/  @P1 STG.E desc[UR28][R8.64], R140 ;  /* 0x0000008c08001986 */ /* 0x0007e2000c10191c */
[----:B------:R-:W-:Y:S01]  /*38d70*/  ISETP.LT.AND P1, PT, R239, UR76, !P3 ;  /* 0x0000004cef007c0c */ /* 0x000fe2000df21270 */
[C---:B-1----:R-:W-:Y:S01]  /*38d80*/  IMAD.WIDE R12, R17.reuse, 0x4, R216 ;  /* 0x00000004110c7825 */ /* 0x042fe200078e02d8 */
[----:B------:R-:W-:Y:S01]  /*38d90*/  ISETP.GE.AND P5, PT, R0, UR54, PT ;  /* 0x0000003600007c0c */ /* 0x000fe2000bfa6270 */
[----:B------:R1:W-:Y:S01]  /*38da0*/  @P4 STG.E desc[UR28][R10.64], R128 ;  /* 0x000000800a004986 */ /* 0x0003e2000c10191c */
[C---:B------:R-:W-:Y:S01]  /*38db0*/  ISETP.LT.AND P4, PT, R238.reuse, UR74, !P3 ;  /* 0x0000004aee007c0c */ /* 0x040fe2000df81270 */
[----:B--2---:R-:W-:Y:S01]  /*38dc0*/  IMAD.WIDE R6, R17, 0x4, R218 ;  /* 0x0000000411067825 */ /* 0x004fe200078e02da */
[----:B------:R-:W-:Y:S01]  /*38dd0*/  ISETP.LT.AND P3, PT, R237, UR26, !P3 ;  /* 0x0000001aed007c0c */ /* 0x000fe2000df61270 */
[----:B------:R-:W2:Y:S02]  /*38de0*/  LDCU UR16, c[0x0][0x398] ;  /* 0x00007300ff1077ac */ /* 0x000ea40008000800 */
[C---:B----4-:R-:W-:Y:S01]  /*38df0*/  IMAD.WIDE R4, R17.reuse, 0x4, R222 ;  /* 0x0000000411047825 */ /* 0x050fe200078e02de */
[----:B------:R4:W-:Y:S01]  /*38e00*/  @P6 STG.E desc[UR28][R6.64], R116 ;  /* 0x0000007406006986 */ /* 0x0009e2000c10191c */
[----:B------:R-:W2:Y:S02]  /*38e10*/  LDCU UR17, c[0x0][0x398] ;  /* 0x00007300ff1177ac */ /* 0x000ea40008000800 */
[C---:B---3--:R-:W-:Y:S01]  /*38e20*/  IMAD.WIDE R8, R17.reuse, 0x4, R220 ;  /* 0x0000000411087825 */ /* 0x048fe200078e02dc */
[----:B------:R3:W-:Y:S01]  /*38e30*/  @P2 STG.E desc[UR28][R12.64], R112 ;  /* 0x000000700c002986 */ /* 0x0007e2000c10191c */
[----:B------:R-:W2:Y:S02]  /*38e40*/  LDCU UR18, c[0x0][0x398] ;  /* 0x00007300ff1277ac */ /* 0x000ea40008000800 */
[----:B-1----:R-:W-:Y:S01]  /*38e50*/  IMAD.WIDE R10, R17, 0x4, R58 ;  /* 0x00000004110a7825 */ /* 0x002fe200078e023a */
[----:B------:R1:W-:Y:S01]  /*38e60*/  @P1 STG.E desc[UR28][R4.64], R104 ;  /* 0x0000006804001986 */ /* 0x0003e2000c10191c */
[----:B------:R-:W-:Y:S01]  /*38e70*/  ISETP.LT.AND P2, PT, R203, UR55, !P5 ;  /* 0x00000037cb007c0c */ /* 0x000fe2000ef41270 */
[----:B------:R-:W2:Y:S01]  /*38e80*/  LDCU UR15, c[0x0][0x3b8] ;  /* 0x00007700ff0f77ac */ /* 0x000ea20008000800 */
[----:B------:R-:W-:Y:S01]  /*38e90*/  ISETP.LT.AND P6, PT, R211, UR56, !P5 ;  /* 0x00000038d3007c0c */ /* 0x000fe2000efc1270 */
[----:B------:R1:W-:Y:S01]  /*38ea0*/  @P4 STG.E desc[UR28][R8.64], R108 ;  /* 0x0000006c08004986 */ /* 0x0003e2000c10191c */
[----:B------:R-:W-:Y:S01]  /*38eb0*/  VIADD R17, R17, UR27 ;  /* 0x0000001b11117c36 */ /* 0x000fe20008000000 */
[----:B------:R-:W-:Y:S01]  /*38ec0*/  ISETP.LT.AND P4, PT, R171, UR58, !P5 ;  /* 0x0000003aab007c0c */ /* 0x000fe2000ef81270 */
[----:B------:R-:W2:Y:S01]  /*38ed0*/  LDCU UR19, c[0x0][0x398] ;  /* 0x00007300ff1377ac */ /* 0x000ea20008000800 */
[----:B------:R-:W-:Y:S01]  /*38ee0*/  @P3 STG.E desc[UR28][R10.64], R160 ;  /* 0x000000a00a003986 */ /* 0x000fe2000c10191c */
[----:B------:R-:W-:Y:S01]  /*38ef0*/  ISETP.LT.AND P3, PT, R215, UR57, !P5 ;  /* 0x00000039d7007c0c */ /* 0x000fe2000ef61270 */
[----:B----4-:R-:W-:Y:S01]  /*38f00*/  IMAD.WIDE R6, R17, 0x4, R226 ;  /* 0x0000000411067825 */ /* 0x010fe200078e02e2 */
[----:B------:R-:W-:Y:S01]  /*38f10*/  IADD3 R0, PT, PT, R183, 0x32, RZ ;  /* 0x00000032b7007810 */ /* 0x000fe20007ffe0ff */
[----:B------:R-:W4:Y:S02]  /*38f20*/  LDCU UR20, c[0x0][0x398] ;  /* 0x00007300ff1477ac */ /* 0x000f240008000800 */
[C---:B---3--:R-:W-:Y:S01]  /*38f30*/  IMAD.WIDE R12, R17.reuse, 0x4, R224 ;  /* 0x00000004110c7825 */ /* 0x048fe200078e02e0 */
[----:B------:R3:W-:Y:S01]  /*38f40*/  @P2 STG.E desc[UR28][R6.64], R120 ;  /* 0x0000007806002986 */ /* 0x0007e2000c10191c */
[----:B------:R-:W2:Y:S02]  /*38f50*/  LDCU UR21, c[0x0][0x398] ;  /* 0x00007300ff1577ac */ /* 0x000ea40008000800 */
[----:B-1----:R-:W-:Y:S01]  /*38f60*/  IMAD.WIDE R4, R17, 0x4, R2 ;  /* 0x0000000411047825 */ /* 0x002fe200078e0202 */
[----:B------:R-:W-:Y:S01]  /*38f70*/  @P6 STG.E desc[UR28][R12.64], R156 ;  /* 0x0000009c0c006986 */ /* 0x000fe2000c10191c */
[----:B------:R-:W-:Y:S01]  /*38f80*/  ISETP.LT.AND P2, PT, R207, UR59, !P5 ;  /* 0x0000003bcf007c0c */ /* 0x000fe2000ef41270 */
[----:B------:R-:W1:Y:S01]  /*38f90*/  LDCU UR22, c[0x0][0x398] ;  /* 0x00007300ff1677ac */ /* 0x000e620008000800 */
[----:B------:R-:W-:Y:S01]  /*38fa0*/  ISETP.LT.AND P6, PT, R239, UR77, !P5 ;  /* 0x0000004def007c0c */ /* 0x000fe2000efc1270 */
[----:B------:R1:W-:Y:S01]  /*38fb0*/  @P3 STG.E desc[UR28][R4.64], R136 ;  /* 0x0000008804003986 */ /* 0x0003e2000c10191c */
[----:B------:R-:W-:Y:S01]  /*38fc0*/  ISETP.LT.AND P3, PT, R238, UR73, !P5 ;  /* 0x00000049ee007c0c */ /* 0x000fe2000ef61270 */
[----:B------:R-:W2:Y:S01]  /*38fd0*/  LDCU UR24, c[0x0][0x398] ;  /* 0x00007300ff1877ac */ /* 0x000ea20008000800 */
[----:B------:R-:W-:Y:S01]  /*38fe0*/  ISETP.LT.AND P5, PT, R237, UR31, !P5 ;  /* 0x0000001fed007c0c */ /* 0x000fe2000efa1270 */
[C---:B------:R-:W-:Y:S01]  /*38ff0*/  IMAD.WIDE R8, R17.reuse, 0x4, R218 ;  /* 0x0000000411087825 */ /* 0x040fe200078e02da */
[----:B------:R-:W-:Y:S01]  /*39000*/  ISETP.GE.AND P0, PT, R0, UR32, PT ;  /* 0x0000002000007c0c */ /* 0x000fe2000bf06270 */
[----:B------:R-:W2:Y:S02]  /*39010*/  LDCU UR25, c[0x0][0x398] ;  /* 0x00007300ff1977ac */ /* 0x000ea40008000800 */
[C---:B---3--:R-:W-:Y:S01]  /*39020*/  IMAD.WIDE R6, R17.reuse, 0x4, R216 ;  /* 0x0000000411067825 */ /* 0x048fe200078e02d8 */
[----:B------:R3:W-:Y:S01]  /*39030*/  @P4 STG.E desc[UR28][R8.64], R164 ;  /* 0x000000a408004986 */ /* 0x0007e2000c10191c */
[----:B------:R-:W2:Y:S02]  /*39040*/  LDCU UR23, c[0x0][0x3b8] ;  /* 0x00007700ff1777ac */ /* 0x000ea40008000800 */
[C---:B------:R-:W-:Y:S01]  /*39050*/  IMAD.WIDE R10, R17.reuse, 0x4, R222 ;  /* 0x00000004110a7825 */ /* 0x040fe200078e02de */
[----:B------:R2:W-:Y:S01]  /*39060*/  @P2 STG.E desc[UR28][R6.64], R52 ;  /* 0x0000003406002986 */ /* 0x0005e2000c10191c */
[----:B------:R-:W2:Y:S02]  /*39070*/  LDCU UR26, c[0x0][0x398] ;  /* 0x00007300ff1a77ac */ /* 0x000ea40008000800 */
[C---:B-1----:R-:W-:Y:S01]  /*39080*/  IMAD.WIDE R4, R17.reuse, 0x4, R220 ;  /* 0x0000000411047825 */ /* 0x042fe200078e02dc */
[----:B------:R-:W-:Y:S01]  /*39090*/  @P6 STG.E desc[UR28][R10.64], R84 ;  /* 0x000000540a006986 */ /* 0x000fe2000c10191c */
[----:B------:R-:W1:Y:S02]  /*390a0*/  LDCU UR27, c[0x0][0x398] ;  /* 0x00007300ff1b77ac */ /* 0x000e640008000800 */
[----:B---3--:R-:W-:Y:S01]  /*390b0*/  IMAD.WIDE R8, R17, 0x4, R58 ;  /* 0x0000000411087825 */ /* 0x008fe200078e023a */
[----:B------:R-:W-:Y:S01]  /*390c0*/  ISETP.LT.AND P4, PT, R203, UR34, !P0 ;  /* 0x00000022cb007c0c */ /* 0x000fe2000c781270 */
[----:B------:R3:W-:Y:S01]  /*390d0*/  @P3 STG.E desc[UR28][R4.64], R172 ;  /* 0x000000ac04003986 */ /* 0x0007e2000c10191c */
[----:B------:R-:W-:Y:S01]  /*390e0*/  ISETP.LT.AND P6, PT, R211, UR36, !P0 ;  /* 0x00000024d3007c0c */ /* 0x000fe2000c7c1270 */
[----:B------:R-:W-:Y:S01]  /*390f0*/  VIADD R15, R17, UR30 ;  /* 0x0000001e110f7c36 */ /* 0x000fe20008000000 */
[----:B------:R-:W-:Y:S01]  /*39100*/  ISETP.LT.AND P3, PT, R171, UR40, !P0 ;  /* 0x00000028ab007c0c */ /* 0x000fe2000c761270 */
[----:B------:R1:W-:Y:S01]  /*39110*/  @P5 STG.E desc[UR28][R8.64], R176 ;  /* 0x000000b008005986 */ /* 0x0003e2000c10191c */
[----:B------:R-:W-:Y:S01]  /*39120*/  ISETP.LT.AND P5, PT, R215, UR38, !P0 ;  /* 0x00000026d7007c0c */ /* 0x000fe2000c7a1270 */
[----:B------:R-:W-:Y:S01]  /*39130*/  IMAD.WIDE R12, R15, 0x4, R226 ;  /* 0x000000040f0c7825 */ /* 0x000fe200078e02e2 */
[----:B------:R-:W-:Y:S01]  /*39140*/  IADD3 R0, PT, PT, R183, 0x33, RZ ;  /* 0x00000033b7007810 */ /* 0x000fe20007ffe0ff */
[----:B------:R-:W4:Y:S02]  /*39150*/  LDCU UR30, c[0x0][0x398] ;  /* 0x00007300ff1e77ac */ /* 0x000f240008000800 */
[C---:B--2---:R-:W-:Y:S01]  /*39160*/  IMAD.WIDE R6, R15.reuse, 0x4, R224 ;  /* 0x000000040f067825 */ /* 0x044fe200078e02e0 */
[----:B------:R-:W2:Y:S03]  /*39170*/  LDCU UR32, c[0x0][0x398] ;  /* 0x00007300ff2077ac */ /* 0x000ea60008000800 */
[----:B---3--:R-:W-:Y:S01]  /*39180*/  IMAD.WIDE R4, R15, 0x4, R2 ;  /* 0x000000040f047825 */ /* 0x008fe200078e0202 */
[----:B------:R3:W-:Y:S01]  /*39190*/  @P4 STG.E desc[UR28][R12.64], R133 ;  /* 0x000000850c004986 */ /* 0x0007e2000c10191c */
[----:B------:R-:W-:Y:S01]  /*391a0*/  ISETP.LT.AND P4, PT, R207, UR42, !P0 ;  /* 0x0000002acf007c0c */ /* 0x000fe2000c781270 */
[----:B------:R-:W2:Y:S02]  /*391b0*/  LDCU UR31, c[0x0][0x398] ;  /* 0x00007300ff1f77ac */ /* 0x000ea40008000800 */
[----:B------:R4:W-:Y:S01]  /*391c0*/  @P6 STG.E desc[UR28][R6.64], R141 ;  /* 0x0000008d06006986 */ /* 0x0009e2000c10191c */
[----:B------:R-:W-:Y:S01]  /*391d0*/  ISETP.LT.AND P6, PT, R239, UR44, !P0 ;  /* 0x0000002cef007c0c */ /* 0x000fe2000c7c1270 */
[C---:B-1----:R-:W-:Y:S01]  /*391e0*/  IMAD.WIDE R8, R15.reuse, 0x4, R218 ;  /* 0x000000040f087825 */ /* 0x042fe200078e02da */
[----:B------:R-:W-:Y:S01]  /*391f0*/  ISETP.GE.AND P1, PT, R0, UR52, PT ;  /* 0x0000003400007c0c */ /* 0x000fe2000bf26270 */
[----:B------:R1:W-:Y:S01]  /*39200*/  @P5 STG.E desc[UR28][R4.64], R129 ;  /* 0x0000008104005986 */ /* 0x0003e2000c10191c */
[C---:B------:R-:W-:Y:S01]  /*39210*/  ISETP.LT.AND P5, PT, R238.reuse, UR46, !P0 ;  /* 0x0000002eee007c0c */ /* 0x040fe2000c7a1270 */
[----:B------:R-:W-:Y:S01]  /*39220*/  IMAD.WIDE R10, R15, 0x4, R216 ;  /* 0x000000040f0a7825 */ /* 0x000fe200078e02d8 */
[----:B------:R-:W-:Y:S01]  /*39230*/  ISETP.LT.AND P0, PT, R237, UR48, !P0 ;  /* 0x00000030ed007c0c */ /* 0x000fe2000c701270 */
[----:B------:R2:W-:Y:S01]  /*39240*/  @P3 STG.E desc[UR28][R8.64], R117 ;  /* 0x0000007508003986 */ /* 0x0005e2000c10191c */
[----:B------:R-:W2:Y:S01]  /*39250*/  LDCU UR34, c[0x0][0x398] ;  /* 0x00007300ff2277ac */ /* 0x000ea20008000800 */
[C---:B---3--:R-:W-:Y:S01]  /*39260*/  IMAD.WIDE R12, R15.reuse, 0x4, R220 ;  /* 0x000000040f0c7825 */ /* 0x048fe200078e02dc */
[----:B------:R-:W3:Y:S03]  /*39270*/  LDCU UR38, c[0x0][0x398] ;  /* 0x00007300ff2677ac */ /* 0x000ee60008000800 */
[C---:B----4-:R-:W-:Y:S01]  /*39280*/  IMAD.WIDE R6, R15.reuse, 0x4, R222 ;  /* 0x000000040f067825 */ /* 0x050fe200078e02de */
[----:B------:R-:W-:Y:S01]  /*39290*/  @P4 STG.E desc[UR28][R10.64], R113 ;  /* 0x000000710a004986 */ /* 0x000fe2000c10191c */
[----:B------:R-:W4:Y:S02]  /*392a0*/  LDCU UR36, c[0x0][0x3b8] ;  /* 0x00007700ff2477ac */ /* 0x000f240008000800 */
[----:B-1----:R-:W-:Y:S01]  /*392b0*/  IMAD.WIDE R4, R15, 0x4, R58 ;  /* 0x000000040f047825 */ /* 0x002fe200078e023a */
[----:B------:R1:W-:Y:S01]  /*392c0*/  @P6 STG.E desc[UR28][R6.64], R105 ;  /* 0x0000006906006986 */ /* 0x0003e2000c10191c */
[----:B------:R-:W-:Y:S01]  /*392d0*/  ISETP.LT.AND P3, PT, R203, UR67, !P1 ;  /* 0x00000043cb007c0c */ /* 0x000fe2000cf61270 */
[----:B------:R-:W3:Y:S01]  /*392e0*/  LDCU UR40, c[0x0][0x398] ;  /* 0x00007300ff2877ac */ /* 0x000ee20008000800 */
[----:B------:R-:W-:Y:S01]  /*392f0*/  ISETP.LT.AND P4, PT, R211, UR66, !P1 ;  /* 0x00000042d3007c0c */ /* 0x000fe2000cf81270 */
[----:B------:R-:W-:Y:S01]  /*39300*/  @P5 STG.E desc[UR28][R12.64], R109 ;  /* 0x0000006d0c005986 */ /* 0x000fe2000c10191c */
[----:B------:R-:W-:Y:S01]  /*39310*/  VIADD R17, R15, UR50 ;  /* 0x000000320f117c36 */ /* 0x000fe20008000000 */
[----:B------:R-:W-:Y:S01]  /*39320*/  ISETP.LT.AND P6, PT, R171, UR64, !P1 ;  /* 0x00000040ab007c0c */ /* 0x000fe2000cfc1270 */
[----:B------:R-:W3:Y:S01]  /*39330*/  LDCU UR42, c[0x0][0x398] ;  /* 0x00007300ff2a77ac */ /* 0x000ee20008000800 */
[----:B------:R4:W-:Y:S01]  /*39340*/  @P0 STG.E desc[UR28][R4.64], R161 ;  /* 0x000000a104000986 */ /* 0x0009e2000c10191c */
[----:B------:R-:W-:Y:S01]  /*39350*/  ISETP.LT.AND P0, PT, R215, UR65, !P1 ;  /* 0x00000041d7007c0c */ /* 0x000fe2000cf01270 */
[----:B--2---:R-:W-:Y:S01]  /*39360*/  IMAD.WIDE R8, R17, 0x4, R226 ;  /* 0x0000000411087825 */ /* 0x004fe200078e02e2 */
[----:B------:R-:W-:Y:S01]  /*39370*/  ISETP.LT.AND P5, PT, R207, UR63, !P1 ;  /* 0x0000003fcf007c0c */ /* 0x000fe2000cfa1270 */
[----:B------:R-:W2:Y:S02]  /*39380*/  LDCU UR44, c[0x0][0x398] ;  /* 0x00007300ff2c77ac */ /* 0x000ea40008000800 */
[----:B-1----:R-:W-:Y:S01]  /*39390*/  IMAD.WIDE R6, R17, 0x4, R224 ;  /* 0x0000000411067825 */ /* 0x002fe200078e02e0 */
[----:B------:R1:W-:Y:S01]  /*393a0*/  @P3 STG.E desc[UR28][R8.64], R121 ;  /* 0x0000007908003986 */ /* 0x0003e2000c10191c */
[----:B------:R-:W-:Y:S01]  /*393b0*/  IADD3 R0, PT, PT, R183, 0x34, RZ ;  /* 0x00000034b7007810 */ /* 0x000fe20007ffe0ff */
[----:B------:R-:W2:Y:S01]  /*393c0*/  LDCU UR46, c[0x0][0x398] ;  /* 0x00007300ff2e77ac */ /* 0x000ea20008000800 */
[C---:B------:R-:W-:Y:S01]  /*393d0*/  IMAD.WIDE R10, R17.reuse, 0x4, R2 ;  /* 0x00000004110a7825 */ /* 0x040fe200078e0202 */
[----:B------:R3:W-:Y:S01]  /*393e0*/  @P4 STG.E desc[UR28][R6.64], R157 ;  /* 0x0000009d06004986 */ /* 0x0007e2000c10191c */
[----:B------:R-:W-:Y:S01]  /*393f0*/  ISETP.LT.AND P4, PT, R238, UR4, !P1 ;  /* 0x00000004ee007c0c */ /* 0x000fe2000cf81270 */
[----:B------:R-:W2:Y:S01]  /*39400*/  LDCU UR48, c[0x0][0x398] ;  /* 0x00007300ff3077ac */ /* 0x000ea20008000800 */
[----:B----4-:R-:W-:Y:S01]  /*39410*/  IMAD.WIDE R4, R17, 0x4, R218 ;  /* 0x0000000411047825 */ /* 0x010fe200078e02da */
[----:B------:R4:W-:Y:S01]  /*39420*/  @P0 STG.E desc[UR28][R10.64], R137 ;  /* 0x000000890a000986 */ /* 0x0009e2000c10191c */
[----:B------:R-:W-:Y:S01]  /*39430*/  ISETP.LT.AND P0, PT, R239, UR62, !P1 ;  /* 0x0000003eef007c0c */ /* 0x000fe2000cf01270 */
[----:B------:R-:W2:Y:S01]  /*39440*/  LDCU UR50, c[0x0][0x398] ;  /* 0x00007300ff3277ac */ /* 0x000ea20008000800 */
[----:B------:R-:W-:Y:S01]  /*39450*/  ISETP.GE.AND P2, PT, R0, UR7, PT ;  /* 0x0000000700007c0c */ /* 0x000fe2000bf46270 */
[----:B-1----:R-:W-:Y:S01]  /*39460*/  IMAD.WIDE R8, R17, 0x4, R216 ;  /* 0x0000000411087825 */ /* 0x002fe200078e02d8 */
[----:B------:R1:W-:Y:S01]  /*39470*/  @P6 STG.E desc[UR28][R4.64], R165 ;  /* 0x000000a504006986 */ /* 0x0003e2000c10191c */
[----:B------:R-:W-:Y:S01]  /*39480*/  ISETP.LT.AND P1, PT, R237, UR61, !P1 ;  /* 0x0000003ded007c0c */ /* 0x000fe2000cf21270 */
[----:B------:R-:W2:Y:S01]  /*39490*/  LDCU UR7, c[0x0][0x398] ;  /* 0x00007300ff0777ac */ /* 0x000ea20008000800 */
[----:B------:R-:W-:Y:S01]  /*394a0*/  ISETP.LT.AND P6, PT, R203, UR6, !P2 ;  /* 0x00000006cb007c0c */ /* 0x000fe2000d7c1270 */
[----:B------:R1:W-:Y:S01]  /*394b0*/  @P5 STG.E desc[UR28][R8.64], R53 ;  /* 0x0000003508005986 */ /* 0x0003e2000c10191c */
[----:B------:R-:W-:Y:S01]  /*394c0*/  ISETP.LT.AND P5, PT, R211, UR8, !P2 ;  /* 0x00000008d3007c0c */ /* 0x000fe2000d7a1270 */
[C---:B---3--:R-:W-:Y:S01]  /*394d0*/  IMAD.WIDE R6, R17.reuse, 0x4, R222 ;  /* 0x0000000411067825 */ /* 0x048fe200078e02de */
[----:B------:R-:W3:Y:S03]  /*394e0*/  LDCU UR4, c[0x0][0x3b8] ;  /* 0x00007700ff0477ac */ /* 0x000ee60008000800 */
[C---:B----4-:R-:W-:Y:S01]  /*394f0*/  IMAD.WIDE R10, R17.reuse, 0x4, R220 ;  /* 0x00000004110a7825 */ /* 0x050fe200078e02dc */
[----:B------:R4:W-:Y:S01]  /*39500*/  @P0 STG.E desc[UR28][R6.64], R85 ;  /* 0x0000005506000986 */ /* 0x0009e2000c10191c */
[----:B------:R-:W2:Y:S02]  /*39510*/  LDCU UR52, c[0x0][0x398] ;  /* 0x00007300ff3477ac */ /* 0x000ea40008000800 */
[C---:B------:R-:W-:Y:S01]  /*39520*/  VIADD R15, R17.reuse, UR5 ;  /* 0x00000005110f7c36 */ /* 0x040fe20008000000 */
[----:B------:R-:W-:Y:S01]  /*39530*/  @P4 STG.E desc[UR28][R10.64], R173 ;  /* 0x000000ad0a004986 */ /* 0x000fe2000c10191c */
[----:B-1----:R-:W-:Y:S01]  /*39540*/  IMAD.WIDE R4, R17, 0x4, R58 ;  /* 0x0000000411047825 */ /* 0x002fe200078e023a */
[----:B------:R-:W-:Y:S01]  /*39550*/  ISETP.LT.AND P4, PT, R215, UR9, !P2 ;  /* 0x00000009d7007c0c */ /* 0x000fe2000d781270 */
[----:B------:R-:W1:Y:S02]  /*39560*/  LDCU UR8, c[0x0][0x398] ;  /* 0x00007300ff0877ac */ /* 0x000e640008000800 */
[----:B------:R-:W-:Y:S01]  /*39570*/  IMAD.WIDE R12, R15, 0x4, R226 ;  /* 0x000000040f0c7825 */ /* 0x000fe200078e02e2 */
[----:B------:R2:W-:Y:S01]  /*39580*/  @P1 STG.E desc[UR28][R4.64], R177 ;  /* 0x000000b104001986 */ /* 0x0005e2000c10191c */
[----:B------:R-:W-:Y:S01]  /*39590*/  IADD3 R0, PT, PT, R183, 0x35, RZ ;  /* 0x00000035b7007810 */ /* 0x000fe20007ffe0ff */
[----:B------:R-:W1:Y:S01]  /*395a0*/  LDCU UR9, c[0x0][0x398] ;  /* 0x00007300ff0977ac */ /* 0x000e620008000800 */
[----:B------:R-:W-:Y:S01]  /*395b0*/  IMAD.WIDE R8, R15, 0x4, R224 ;  /* 0x000000040f087825 */ /* 0x000fe200078e02e0 */
[----:B------:R-:W-:Y:S01]  /*395c0*/  @P6 STG.E desc[UR28][R12.64], R134 ;  /* 0x000000860c006986 */ /* 0x000fe2000c10191c */
[----:B------:R-:W-:Y:S01]  /*395d0*/  ISETP.LT.AND P6, PT, R171, UR10, !P2 ;  /* 0x0000000aab007c0c */ /* 0x000fe2000d7c1270 */
[----:B------:R-:W1:Y:S02]  /*395e0*/  LDCU UR10, c[0x0][0x398] ;  /* 0x00007300ff0a77ac */ /* 0x000e640008000800 */
[----:B------:R3:W-:Y:S01]  /*395f0*/  @P5 STG.E desc[UR28][R8.64], R142 ;  /* 0x0000008e08005986 */ /* 0x0007e2000c10191c */
[----:B------:R-:W-:Y:S01]  /*39600*/  ISETP.LT.AND P5, PT, R207, UR11, !P2 ;  /* 0x0000000bcf007c0c */ /* 0x000fe2000d7a1270 */
[----:B----4-:R-:W-:Y:S01]  /*39610*/  IMAD.WIDE R6, R15, 0x4, R218 ;  /* 0x000000040f067825 */ /* 0x010fe200078e02da */
[----:B------:R-:W-:Y:S01]  /*39620*/  ISETP.LT.AND P1, PT, R239, UR12, !P2 ;  /* 0x0000000cef007c0c */ /* 0x000fe2000d721270 */
[----:B------:R-:W4:Y:S02]  /*39630*/  LDCU UR11, c[0x0][0x398] ;  /* 0x00007300ff0b77ac */ /* 0x000f240008000800 */
[C---:B--2---:R-:W-:Y:S01]  /*39640*/  IMAD.WIDE R4, R15.reuse, 0x4, R2 ;  /* 0x000000040f047825 */ /* 0x044fe200078e0202 */
[----:B------:R-:W-:Y:S01]  /*39650*/  ISETP.GE.AND P3, PT, R0, UR33, PT ;  /* 0x0000002100007c0c */ /* 0x000fe2000bf66270 */
[----:B------:R-:W2:Y:S02]  /*39660*/  LDCU UR33, c[0x0][0x398] ;  /* 0x00007300ff2177ac */ /* 0x000ea40008000800 */
[----:B------:R-:W-:Y:S01]  /*39670*/  IMAD.WIDE R10, R15, 0x4, R216 ;  /* 0x000000040f0a7825 */ /* 0x000fe200078e02d8 */
[----:B------:R1:W-:Y:S01]  /*39680*/  @P4 STG.E desc[UR28][R4.64], R130 ;  /* 0x0000008204004986 */ /* 0x0003e2000c10191c */
[C---:B------:R-:W-:Y:S01]  /*39690*/  ISETP.LT.AND P4, PT, R238.reuse, UR13, !P2 ;  /* 0x0000000dee007c0c */ /* 0x040fe2000d781270 */
[----:B------:R-:W2:Y:S01]  /*396a0*/  LDCU UR12, c[0x0][0x398] ;  /* 0x00007300ff0c77ac */ /* 0x000ea20008000800 */
[----:B------:R-:W-:Y:S01]  /*396b0*/  ISETP.LT.AND P2, PT, R237, UR14, !P2 ;  /* 0x0000000eed007c0c */ /* 0x000fe2000d741270 */
[----:B---3--:R-:W-:Y:S01]  /*396c0*/  IMAD.WIDE R8, R15, 0x4, R222 ;  /* 0x000000040f087825 */ /* 0x008fe200078e02de */
[----:B------:R3:W-:Y:S01]  /*396d0*/  @P6 STG.E desc[UR28][R6.64], R118 ;  /* 0x0000007606006986 */ /* 0x0007e2000c10191c */
[----:B------:R-:W-:Y:S01]  /*396e0*/  ISETP.LT.AND P6, PT, R203, UR16, !P3 ;  /* 0x00000010cb007c0c */ /* 0x000fe2000dfc1270 */
[----:B------:R-:W2:Y:S02]  /*396f0*/  LDCU UR13, c[0x0][0x398] ;  /* 0x00007300ff0d77ac */ /* 0x000ea40008000800 */
[----:B------:R4:W-:Y:S01]  /*39700*/  @P5 STG.E desc[UR28][R10.64], R114 ;  /* 0x000000720a005986 */ /* 0x0009e2000c10191c */
[----:B------:R-:W-:Y:S01]  /*39710*/  ISETP.LT.AND P5, PT, R211, UR17, !P3 ;  /* 0x00000011d3007c0c */ /* 0x000fe2000dfa1270 */
[----:B------:R-:W-:Y:S01]  /*39720*/  VIADD R17, R15, UR15 ;  /* 0x0000000f0f117c36 */ /* 0x000fe20008000000 */
[----:B------:R-:W-:Y:S01]  /*39730*/  IADD3 R0, PT, PT, R183, 0x36, RZ ;  /* 0x00000036b7007810 */ /* 0x000fe20007ffe0ff */
[----:B------:R2:W-:Y:S01]  /*39740*/  @P1 STG.E desc[UR28][R8.64], R106 ;  /* 0x0000006a08001986 */ /* 0x0005e2000c10191c */
[----:B-1----:R-:W-:Y:S01]  /*39750*/  IMAD.WIDE R4, R15, 0x4, R220 ;  /* 0x000000040f047825 */ /* 0x002fe200078e02dc */
[----:B------:R-:W-:Y:S01]  /*39760*/  ISETP.LT.AND P1, PT, R215, UR18, !P3 ;  /* 0x00000012d7007c0c */ /* 0x000fe2000df21270 */
[----:B------:R-:W1:Y:S02]  /*39770*/  LDCU UR14, c[0x0][0x398] ;  /* 0x00007300ff0e77ac */ /* 0x000e640008000800 */
[----:B---3--:R-:W-:Y:S01]  /*39780*/  IMAD.WIDE R6, R15, 0x4, R58 ;  /* 0x000000040f067825 */ /* 0x008fe200078e023a */
[----:B------:R3:W-:Y:S01]  /*39790*/  @P4 STG.E desc[UR28][R4.64], R110 ;  /* 0x0000006e04004986 */ /* 0x0007e2000c10191c */
[----:B------:R-:W1:Y:S02]  /*397a0*/  LDCU UR15, c[0x0][0x398] ;  /* 0x00007300ff0f77ac */ /* 0x000e640008000800 */
[----:B----4-:R-:W-:Y:S01]  /*397b0*/  IMAD.WIDE R10, R17, 0x4, R226 ;  /* 0x00000004110a7825 */ /* 0x010fe200078e02e2 */
[----:B------:R4:W-:Y:S01]  /*397c0*/  @P2 STG.E desc[UR28][R6.64], R162 ;  /* 0x000000a206002986 */ /* 0x0009e2000c10191c */
[----:B------:R-:W-:Y:S01]  /*397d0*/  ISETP.LT.AND P2, PT, R171, UR19, !P3 ;  /* 0x00000013ab007c0c */ /* 0x000fe2000df41270 */
[----:B------:R-:W1:Y:S01]  /*397e0*/  LDCU UR16, c[0x0][0x398] ;  /* 0x00007300ff1077ac */ /* 0x000e620008000800 */
[C---:B--2---:R-:W-:Y:S01]  /*397f0*/  IMAD.WIDE R8, R17.reuse, 0x4, R224 ;  /* 0x0000000411087825 */ /* 0x044fe200078e02e0 */
[----:B------:R-:W-:Y:S01]  /*39800*/  @P6 STG.E desc[UR28][R10.64], R122 ;  /* 0x0000007a0a006986 */ /* 0x000fe2000c10191c */
[----:B------:R-:W2:Y:S02]  /*39810*/  LDCU UR17, c[0x0][0x398] ;  /* 0x00007300ff1177ac */ /* 0x000ea40008000800 */
[----:B------:R-:W-:Y:S01]  /*39820*/  IMAD.WIDE R12, R17, 0x4, R2 ;  /* 0x00000004110c7825 */ /* 0x000fe200078e0202 */
[----:B------:R1:W-:Y:S01]  /*39830*/  @P5 STG.E desc[UR28][R8.64], R158 ;  /* 0x0000009e08005986 */ /* 0x0003e2000c10191c */
[----:B------:R-:W-:Y:S01]  /*39840*/  ISETP.LT.AND P5, PT, R207, UR20, !P3 ;  /* 0x00000014cf007c0c */ /* 0x000fe2000dfa1270 */
[----:B------:R-:W2:Y:S01]  /*39850*/  LDCU UR5, c[0x0][0x3b8] ;  /* 0x00007700ff0577ac */ /* 0x000ea20008000800 */
[----:B------:R-:W-:Y:S01]  /*39860*/  ISETP.LT.AND P4, PT, R239, UR21, !P3 ;  /* 0x00000015ef007c0c */ /* 0x000fe2000df81270 */
[----:B------:R2:W-:Y:S01]  /*39870*/  @P1 STG.E desc[UR28][R12.64], R138 ;  /* 0x0000008a0c001986 */ /* 0x0005e2000c10191c */
[----:B------:R-:W-:Y:S01]  /*39880*/  ISETP.LT.AND P1, PT, R238, UR22, !P3 ;  /* 0x00000016ee007c0c */ /* 0x000fe2000df21270 */
[----:B---3--:R-:W-:Y:S01]  /*39890*/  IMAD.WIDE R4, R17, 0x4, R218 ;  /* 0x0000000411047825 */ /* 0x008fe200078e02da */
[----:B------:R-:W-:Y:S01]  /*398a0*/  ISETP.LT.AND P3, PT, R237, UR24, !P3 ;  /* 0x00000018ed007c0c */ /* 0x000fe2000df61270 */
[----:B------:R-:W3:Y:S01]  /*398b0*/  LDCU UR18, c[0x0][0x398] ;  /* 0x00007300ff1277ac */ /* 0x000ee20008000800 */
[----:B------:R-:W-:Y:S01]  /*398c0*/  ISETP.GE.AND P0, PT, R0, UR35, PT ;  /* 0x0000002300007c0c */ /* 0x000fe2000bf06270 */
[----:B----4-:R-:W-:Y:S01]  /*398d0*/  IMAD.WIDE R6, R17, 0x4, R216 ;  /* 0x0000000411067825 */ /* 0x010fe200078e02d8 */
[----:B------:R4:W-:Y:S01]  /*398e0*/  @P2 STG.E desc[UR28][R4.64], R166 ;  /* 0x000000a604002986 */ /* 0x0009e2000c10191c */
[----:B------:R-:W3:Y:S01]  /*398f0*/  LDCU UR19, c[0x0][0x398] ;  /* 0x00007300ff1377ac */ /* 0x000ee20008000800 */
[----:B------:R-:W-:Y:S01]  /*39900*/  ISETP.LT.AND P2, PT, R203, UR25, !P0 ;  /* 0x00000019cb007c0c */ /* 0x000fe2000c741270 */
[C---:B-1----:R-:W-:Y:S01]  /*39910*/  IMAD.WIDE R8, R17.reuse, 0x4, R222 ;  /* 0x0000000411087825 */ /* 0x042fe200078e02de */
[----:B------:R1:W-:Y:S01]  /*39920*/  @P5 STG.E desc[UR28][R6.64], R54 ;  /* 0x0000003606005986 */ /* 0x0003e2000c10191c */
[----:B------:R-:W1:Y:S02]  /*39930*/  LDCU UR20, c[0x0][0x398] ;  /* 0x00007300ff1477ac */ /* 0x000e640008000800 */
[C---:B------:R-:W-:Y:S01]  /*39940*/  IMAD.WIDE R10, R17.reuse, 0x4, R220 ;  /* 0x00000004110a7825 */ /* 0x040fe200078e02dc */
[----:B------:R1:W-:Y:S01]  /*39950*/  @P4 STG.E desc[UR28][R8.64], R86 ;  /* 0x0000005608004986 */ /* 0x0003e2000c10191c */
[----:B------:R-:W3:Y:S02]  /*39960*/  LDCU UR21, c[0x0][0x398] ;  /* 0x00007300ff1577ac */ /* 0x000ee40008000800 */
[C---:B--2---:R-:W-:Y:S01]  /*39970*/  IMAD.WIDE R12, R17.reuse, 0x4, R58 ;  /* 0x00000004110c7825 */ /* 0x044fe200078e023a */
[----:B------:R-:W-:Y:S01]  /*39980*/  IADD3 R17, PT, PT, R17, UR23, RZ ;  /* 0x0000001711117c10 */ /* 0x000fe2000fffe0ff */
[----:B------:R2:W-:Y:S01]  /*39990*/  @P1 STG.E desc[UR28][R10.64], R174 ;  /* 0x000000ae0a001986 */ /* 0x0005e2000c10191c */
[----:B------:R-:W-:Y:S01]  /*399a0*/  ISETP.LT.AND P4, PT, R211, UR26, !P0 ;  /* 0x0000001ad3007c0c */ /* 0x000fe2000c781270 */
[----:B------:R-:W-:Y:S01]  /*399b0*/  VIADD R0, R183, 0x37 ;  /* 0x00000037b7007836 */ /* 0x000fe20000000000 */
[----:B------:R-:W-:Y:S01]  /*399c0*/  ISETP.LT.AND P6, PT, R171, UR30, !P0 ;  /* 0x0000001eab007c0c */ /* 0x000fe2000c7c1270 */
[----:B------:R2:W-:Y:S01]  /*399d0*/  @P3 STG.E desc[UR28][R12.64], R178 ;  /* 0x000000b20c003986 */ /* 0x0005e2000c10191c */
[----:B------:R-:W-:Y:S01]  /*399e0*/  ISETP.LT.AND P3, PT, R215, UR27, !P0 ;  /* 0x0000001bd7007c0c */ /* 0x000fe2000c761270 */
[----:B----4-:R-:W-:Y:S01]  /*399f0*/  IMAD.WIDE R4, R17, 0x4, R226 ;  /* 0x0000000411047825 */ /* 0x010fe200078e02e2 */
[----:B------:R-:W-:Y:S01]  /*39a00*/  ISETP.LT.AND P5, PT, R207, UR32, !P0 ;  /* 0x00000020cf007c0c */ /* 0x000fe2000c7a1270 */
[----:B------:R-:W4:Y:S02]  /*39a10*/  LDCU UR22, c[0x0][0x398] ;  /* 0x00007300ff1677ac */ /* 0x000f240008000800 */
[----:B-1----:R-:W-:Y:S01]  /*39a20*/  IMAD.WIDE R6, R17, 0x4, R224 ;  /* 0x0000000411067825 */ /* 0x002fe200078e02e0 */
[----:B------:R1:W-:Y:S01]  /*39a30*/  @P2 STG.E desc[UR28][R4.64], R135 ;  /* 0x0000008704002986 */ /* 0x0003e2000c10191c */
[----:B------:R-:W-:Y:S01]  /*39a40*/  ISETP.LT.AND P2, PT, R239, UR31, !P0 ;  /* 0x0000001fef007c0c */ /* 0x000fe2000c741270 */
[----:B------:R-:W3:Y:S01]  /*39a50*/  LDCU UR23, c[0x0][0x398] ;  /* 0x00007300ff1777ac */ /* 0x000ee20008000800 */
[C---:B------:R-:W-:Y:S01]  /*39a60*/  IMAD.WIDE R8, R17.reuse, 0x4, R2 ;  /* 0x0000000411087825 */ /* 0x040fe200078e0202 */
[----:B------:R-:W-:Y:S01]  /*39a70*/  ISETP.GE.AND P1, PT, R0, UR37, PT ;  /* 0x0000002500007c0c */ /* 0x000fe2000bf26270 */
[----:B------:R1:W-:Y:S01]  /*39a80*/  @P4 STG.E desc[UR28][R6.64], R143 ;  /* 0x0000008f06004986 */ /* 0x0003e2000c10191c */
[C---:B------:R-:W-:Y:S01]  /*39a90*/  IADD3 R15, PT, PT, R17.reuse, UR36, RZ ;  /* 0x00000024110f7c10 */ /* 0x040fe2000fffe0ff */
[C---:B--2---:R-:W-:Y:S01]  /*39aa0*/  IMAD.WIDE R10, R17.reuse, 0x4, R218 ;  /* 0x00000004110a7825 */ /* 0x044fe200078e02da */
[C---:B------:R-:W-:Y:S01]  /*39ab0*/  ISETP.LT.AND P4, PT, R238.reuse, UR34, !P0 ;  /* 0x00000022ee007c0c */ /* 0x040fe2000c781270 */
[----:B------:R-:W2:Y:S02]  /*39ac0*/  LDCU UR24, c[0x0][0x398] ;  /* 0x00007300ff1877ac */ /* 0x000ea40008000800 */
[----:B------:R-:W-:Y:S01]  /*39ad0*/  IMAD.WIDE R12, R17, 0x4, R216 ;  /* 0x00000004110c7825 */ /* 0x000fe200078e02d8 */
[----:B------:R3:W-:Y:S01]  /*39ae0*/  @P3 STG.E desc[UR28][R8.64], R131 ;  /* 0x0000008308003986 */ /* 0x0007e2000c10191c */
[----:B------:R-:W-:Y:S01]  /*39af0*/  ISETP.LT.AND P0, PT, R237, UR7, !P0 ;  /* 0x00000007ed007c0c */ /* 0x000fe2000c701270 */
[----:B------:R-:W2:Y:S01]  /*39b00*/  LDCU UR25, c[0x0][0x398] ;  /* 0x00007300ff1977ac */ /* 0x000ea20008000800 */
[----:B------:R-:W-:Y:S01]  /*39b10*/  ISETP.LT.AND P3, PT, R203, UR38, !P1 ;  /* 0x00000026cb007c0c */ /* 0x000fe2000cf61270 */
[----:B------:R4:W-:Y:S01]  /*39b20*/  @P6 STG.E desc[UR28][R10.64], R119 ;  /* 0x000000770a006986 */ /* 0x0009e2000c10191c */
[----:B-1----:R-:W-:Y:S01]  /*39b30*/  IMAD.WIDE R4, R17, 0x4, R222 ;  /* 0x0000000411047825 */ /* 0x002fe200078e02de */
[----:B------:R-:W1:Y:S02]  /*39b40*/  LDCU UR6, c[0x0][0x3b8] ;  /* 0x00007700ff0677ac */ /* 0x000e640008000800 */
[----:B------:R2:W-:Y:S01]  /*39b50*/  @P5 STG.E desc[UR28][R12.64], R115 ;  /* 0x000000730c005986 */ /* 0x0005e2000c10191c */
[----:B------:R-:W-:Y:S01]  /*39b60*/  ISETP.LT.AND P5, PT, R211, UR40, !P1 ;  /* 0x00000028d3007c0c */ /* 0x000fe2000cfa1270 */
[----:B------:R-:W-:Y:S01]  /*39b70*/  IMAD.WIDE R6, R17, 0x4, R220 ;  /* 0x0000000411067825 */ /* 0x000fe200078e02dc */
[----:B------:R-:W-:Y:S01]  /*39b80*/  ISETP.LT.AND P6, PT, R215, UR42, !P1 ;  /* 0x0000002ad7007c0c */ /* 0x000fe2000cfc1270 */
[----:B------:R1:W-:Y:S01]  /*39b90*/  @P2 STG.E desc[UR28][R4.64], R107 ;  /* 0x0000006b04002986 */ /* 0x0003e2000c10191c */
[----:B------:R-:W-:Y:S01]  /*39ba0*/  ISETP.LT.AND P2, PT, R171, UR44, !P1 ;  /* 0x0000002cab007c0c */ /* 0x000fe2000cf41270 */
[----:B---3--:R-:W-:Y:S01]  /*39bb0*/  IMAD.WIDE R8, R17, 0x4, R58 ;  /* 0x0000000411087825 */ /* 0x008fe200078e023a */
[----:B------:R-:W3:Y:S03]  /*39bc0*/  LDCU UR26, c[0x0][0x398] ;  /* 0x00007300ff1a77ac */ /* 0x000ee60008000800 */
[C---:B----4-:R-:W-:Y:S01]  /*39bd0*/  IMAD.WIDE R10, R15.reuse, 0x4, R226 ;  /* 0x000000040f0a7825 */ /* 0x050fe200078e02e2 */
[----:B------:R4:W-:Y:S01]  /*39be0*/  @P4 STG.E desc[UR28][R6.64], R111 ;  /* 0x0000006f06004986 */ /* 0x0009e2000c10191c */
[----:B------:R-:W3:Y:S02]  /*39bf0*/  LDCU UR27, c[0x0][0x398] ;  /* 0x00007300ff1b77ac */ /* 0x000ee40008000800 */
[----:B--2---:R-:W-:Y:S01]  /*39c00*/  IMAD.WIDE R12, R15, 0x4, R224 ;  /* 0x000000040f0c7825 */ /* 0x004fe200078e02e0 */
[----:B------:R2:W-:Y:S01]  /*39c10*/  @P0 STG.E desc[UR28][R8.64], R163 ;  /* 0x000000a308000986 */ /* 0x0005e2000c10191c */
[----:B------:R-:W3:Y:S02]  /*39c20*/  LDCU UR30, c[0x0][0x398] ;  /* 0x00007300ff1e77ac */ /* 0x000ee40008000800 */
[----:B------:R-:W-:Y:S01]  /*39c30*/  VIADD R0, R183, 0x38 ;  /* 0x00000038b7007836 */ /* 0x000fe20000000000 */
[----:B------:R2:W-:Y:S01]  /*39c40*/  @P3 STG.E desc[UR28][R10.64], R123 ;  /* 0x0000007b0a003986 */ /* 0x0005e2000c10191c */
[----:B-1----:R-:W-:Y:S01]  /*39c50*/  IMAD.WIDE R4, R15, 0x4, R2 ;  /* 0x000000040f047825 */ /* 0x002fe200078e0202 */
[----:B------:R-:W-:Y:S01]  /*39c60*/  ISETP.LT.AND P3, PT, R207, UR46, !P1 ;  /* 0x0000002ecf007c0c */ /* 0x000fe2000cf61270 */
[----:B------:R-:W1:Y:S01]  /*39c70*/  LDCU UR31, c[0x0][0x398] ;  /* 0x00007300ff1f77ac */ /* 0x000e620008000800 */
[----:B------:R1:W-:Y:S01]  /*39c80*/  @P5 STG.E desc[UR28][R12.64], R159 ;  /* 0x0000009f0c005986 */ /* 0x0003e2000c10191c */
[----:B----4-:R-:W-:Y:S01]  /*39c90*/  IMAD.WIDE R6, R15, 0x4, R218 ;  /* 0x000000040f067825 */ /* 0x010fe200078e02da */
[----:B------:R-:W-:Y:S01]  /*39ca0*/  ISETP.LT.AND P4, PT, R239, UR48, !P1 ;  /* 0x00000030ef007c0c */ /* 0x000fe2000cf81270 */
[----:B------:R-:W4:Y:S01]  /*39cb0*/  LDCU UR32, c[0x0][0x398] ;  /* 0x00007300ff2077ac */ /* 0x000f220008000800 */
[----:B------:R-:W-:-:S02]  /*39cc0*/  ISETP.LT.AND P5, PT, R238, UR33, !P1 ;  /* 0x00000021ee007c0c */ /* 0x000fc4000cfa1270 */
[----:B------:R-:W-:Y:S01]  /*39cd0*/  ISETP.GE.AND P0, PT, R0, UR39, PT ;  /* 0x0000002700007c0c */ /* 0x000fe2000bf06270 */
[----:B------:R3:W-:Y:S01]  /*39ce0*/  @P6 STG.E desc[UR28][R4.64], R139 ;  /* 0x0000008b04006986 */ /* 0x0007e2000c10191c */
[----:B------:R-:W-:Y:S01]  /*39cf0*/  ISETP.LT.AND P1, PT, R237, UR50, !P1 ;  /* 0x00000032ed007c0c */ /* 0x000fe2000cf21270 */
[C---:B--2---:R-:W-:Y:S01]  /*39d00*/  IMAD.WIDE R8, R15.reuse, 0x4, R216 ;  /* 0x000000040f087825 */ /* 0x044fe200078e02d8 */
[----:B------:R-:W-:Y:S01]  /*39d10*/  IADD3 R21, PT, PT, R15, UR4, RZ ;  /* 0x000000040f157c10 */ /* 0x000fe2000fffe0ff */
[----:B------:R2:W-:Y:S01]  /*39d20*/  @P2 STG.E desc[UR28][R6.64], R167 ;  /* 0x000000a706002986 */ /* 0x0005e2000c10191c */
[----:B------:R-:W-:Y:S01]  /*39d30*/  ISETP.LT.AND P2, PT, R203, UR8, !P0 ;  /* 0x00000008cb007c0c */ /* 0x000fe2000c741270 */
[C---:B------:R-:W-:Y:S01]  /*39d40*/  IMAD.WIDE R10, R15.reuse, 0x4, R222 ;  /* 0x000000040f0a7825 */ /* 0x040fe200078e02de */
[----:B------:R-:W4:Y:S03]  /*39d50*/  LDCU UR33, c[0x0][0x398] ;  /* 0x00007300ff2177ac */ /* 0x000f260008000800 */
[C---:B-1----:R-:W-:Y:S01]  /*39d60*/  IMAD.WIDE R12, R15.reuse, 0x4, R220 ;  /* 0x000000040f0c7825 */ /* 0x042fe200078e02dc */
[----:B------:R1:W-:Y:S01]  /*39d70*/  @P3 STG.E desc[UR28][R8.64], R55 ;  /* 0x0000003708003986 */ /* 0x0003e2000c10191c */
[----:B------:R-:W4:Y:S02]  /*39d80*/  LDCU UR7, c[0x0][0x3b8] ;  /* 0x00007700ff0777ac */ /* 0x000f240008000800 */
[----:B---3--:R-:W-:Y:S01]  /*39d90*/  IMAD.WIDE R4, R15, 0x4, R58 ;  /* 0x000000040f047825 */ /* 0x008fe200078e023a */
[----:B------:R3:W-:Y:S01]  /*39da0*/  @P4 STG.E desc[UR28][R10.64], R87 ;  /* 0x000000570a004986 */ /* 0x0007e2000c10191c */
[----:B------:R-:W-:Y:S01]  /*39db0*/  ISETP.LT.AND P3, PT, R211, UR52, !P0 ;  /* 0x00000034d3007c0c */ /* 0x000fe2000c761270 */
[----:B------:R-:W3:Y:S01]  /*39dc0*/  LDCU UR8, c[0x0][0x398] ;  /* 0x00007300ff0877ac */ /* 0x000ee20008000800 */
[----:B--2---:R-:W-:Y:S01]  /*39dd0*/  IMAD.WIDE R6, R21, 0x4, R226 ;  /* 0x0000000415067825 */ /* 0x004fe200078e02e2 */
[----:B------:R2:W-:Y:S01]  /*39de0*/  @P5 STG.E desc[UR28][R12.64], R175 ;  /* 0x000000af0c005986 */ /* 0x0005e2000c10191c */
[----:B------:R-:W-:Y:S01]  /*39df0*/  ISETP.LT.AND P5, PT, R171, UR10, !P0 ;  /* 0x0000000aab007c0c */ /* 0x000fe2000c7a1270 */
[----:B------:R-:W2:Y:S02]  /*39e00*/  LDCU UR10, c[0x0][0x398] ;  /* 0x00007300ff0a77ac */ /* 0x000ea40008000800 */
[----:B------:R-:W-:Y:S01]  /*39e10*/  @P1 STG.E desc[UR28][R4.64], R179 ;  /* 0x000000b304001986 */ /* 0x000fe2000c10191c */
[----:B------:R-:W-:-:S02]  /*39e20*/  ISETP.LT.AND P1, PT, R215, UR9, !P0 ;  /* 0x00000009d7007c0c */ /* 0x000fc4000c721270 */
[----:B------:R-:W-:Y:S01]  /*39e30*/  ISETP.LT.AND P6, PT, R207, UR11, !P0 ;  /* 0x0000000bcf007c0c */ /* 0x000fe2000c7c1270 */
[----:B------:R-:W-:Y:S01]  /*39e40*/  @P2 STG.E desc[UR28][R6.64], R180 ;  /* 0x000000b406002986 */ /* 0x000fe2000c10191c */
[----:B------:R-:W-:Y:S01]  /*39e50*/  ISETP.LT.AND P2, PT, R239, UR12, !P0 ;  /* 0x0000000cef007c0c */ /* 0x000fe2000c741270 */
[----:B-1----:R-:W-:Y:S01]  /*39e60*/  IMAD.WIDE R8, R21, 0x4, R224 ;  /* 0x0000000415087825 */ /* 0x002fe200078e02e0 */
[----:B------:R-:W1:Y:S01]  /*39e70*/  LDCU UR9, c[0x0][0x398] ;  /* 0x00007300ff0977ac */ /* 0x000e620008000800 */
[----:B------:R-:W1:Y:S02]  /*39e80*/  LDS.128 R4, [R252] ;  /* 0x00000000fc047984 */ /* 0x000e640000000c00 */
[----:B------:R-:W-:Y:S01]  /*39e90*/  VIADD R0, R183, 0x39 ;  /* 0x00000039b7007836 */ /* 0x000fe20000000000 */
[----:B------:R-:W1:Y:S01]  /*39ea0*/  LDCU UR11, c[0x0][0x398] ;  /* 0x00007300ff0b77ac */ /* 0x000e620008000800 */
[C---:B---3--:R-:W-:Y:S01]  /*39eb0*/  IMAD.WIDE R10, R21.reuse, 0x4, R2 ;  /* 0x00000004150a7825 */ /* 0x048fe200078e0202 */
[----:B------:R3:W-:Y:S01]  /*39ec0*/  @P3 STG.E desc[UR28][R8.64], R184 ;  /* 0x000000b808003986 */ /* 0x0007e2000c10191c */
[----:B------:R-:W1:Y:S02]  /*39ed0*/  LDCU UR4, c[0x0][0x3b8] ;  /* 0x00007700ff0477ac */ /* 0x000e640008000800 */
[----:B--2---:R-:W-:Y:S01]  /*39ee0*/  IMAD.WIDE R12, R21, 0x4, R218 ;  /* 0x00000004150c7825 */ /* 0x004fe200078e02da */
[----:B------:R-:W-:-:S03]  /*39ef0*/  ISETP.GE.AND P4, PT, R0, UR41, PT ;  /* 0x0000002900007c0c */ /* 0x000fc6000bf86270 */
[C---:B------:R-:W-:Y:S01]  /*39f00*/  IMAD.WIDE R14, R21.reuse, 0x4, R216 ;  /* 0x00000004150e7825 */ /* 0x040fe200078e02d8 */
[----:B------:R2:W-:Y:S01]  /*39f10*/  @P1 STG.E desc[UR28][R10.64], R188 ;  /* 0x000000bc0a001986 */ /* 0x0005e2000c10191c */
[C---:B------:R-:W-:Y:S01]  /*39f20*/  ISETP.LT.AND P3, PT, R238.reuse, UR13, !P0 ;  /* 0x0000000dee007c0c */ /* 0x040fe2000c761270 */
[----:B------:R-:W1:Y:S01]  /*39f30*/  LDCU UR12, c[0x0][0x398] ;  /* 0x00007300ff0c77ac */ /* 0x000e620008000800 */
[----:B---3--:R-:W-:Y:S01]  /*39f40*/  IMAD.WIDE R8, R21, 0x4, R222 ;  /* 0x0000000415087825 */ /* 0x008fe200078e02de */
[----:B------:R-:W-:Y:S01]  /*39f50*/  @P5 STG.E desc[UR28][R12.64], R192 ;  /* 0x000000c00c005986 */ /* 0x000fe2000c10191c */
[----:B------:R-:W-:Y:S01]  /*39f60*/  ISETP.LT.AND P0, PT, R237, UR14, !P0 ;  /* 0x0000000eed007c0c */ /* 0x000fe2000c701270 */
[----:B------:R-:W3:Y:S01]  /*39f70*/  LDCU UR13, c[0x0][0x398] ;  /* 0x00007300ff0d77ac */ /* 0x000ee20008000800 */
[----:B------:R-:W-:Y:S01]  /*39f80*/  ISETP.LT.AND P1, PT, R203, UR15, !P4 ;  /* 0x0000000fcb007c0c */ /* 0x000fe2000e721270 */
[----:B------:R-:W-:Y:S01]  /*39f90*/  @P6 STG.E desc[UR28][R14.64], R196 ;  /* 0x000000c40e006986 */ /* 0x000fe2000c10191c */
[----:B------:R-:W-:Y:S01]  /*39fa0*/  IMAD.WIDE R16, R21, 0x4, R220 ;  /* 0x0000000415107825 */ /* 0x000fe200078e02dc */
[----:B------:R-:W-:Y:S01]  /*39fb0*/  ISETP.LT.AND P5, PT, R215, UR17, !P4 ;  /* 0x00000011d7007c0c */ /* 0x000fe2000e7a1270 */
[----:B------:R-:W1:Y:S01]  /*39fc0*/  LDCU UR14, c[0x0][0x398] ;  /* 0x00007300ff0e77ac */ /* 0x000e620008000800 */
[----:B------:R3:W-:Y:S01]  /*39fd0*/  @P2 STG.E desc[UR28][R8.64], R200 ;  /* 0x000000c808002986 */ /* 0x0007e2000c10191c */
[----:B------:R-:W-:Y:S01]  /*39fe0*/  ISETP.LT.AND P2, PT, R211, UR16, !P4 ;  /* 0x00000010d3007c0c */ /* 0x000fe2000e741270 */
[C---:B------:R-:W-:Y:S01]  /*39ff0*/  IMAD.WIDE R18, R21.reuse, 0x4, R58 ;  /* 0x0000000415127825 */ /* 0x040fe200078e023a */
[----:B------:R-:W-:Y:S01]  /*3a000*/  IADD3 R21, PT, PT, R21, UR5, RZ ;  /* 0x0000000515157c10 */ /* 0x000fe2000fffe0ff */
[----:B------:R-:W-:Y:S01]  /*3a010*/  @P3 STG.E desc[UR28][R16.64], R208 ;  /* 0x000000d010003986 */ /* 0x000fe2000c10191c */
[----:B------:R-:W-:Y:S01]  /*3a020*/  ISETP.LT.AND P6, PT, R171, UR18, !P4 ;  /* 0x00000012ab007c0c */ /* 0x000fe2000e7c1270 */
[----:B------:R-:W-:Y:S01]  /*3a030*/  VIADD R0, R183, 0x3a ;  /* 0x0000003ab7007836 */ /* 0x000fe20000000000 */
[----:B------:R-:W1:Y:S01]  /*3a040*/  LDCU UR15, c[0x0][0x398] ;  /* 0x00007300ff0f77ac */ /* 0x000e620008000800 */
[C---:B--2---:R-:W-:Y:S01]  /*3a050*/  IMAD.WIDE R10, R21.reuse, 0x4, R226 ;  /* 0x00000004150a7825 */ /* 0x044fe200078e02e2 */
[----:B------:R-:W-:Y:S01]  /*3a060*/  @P0 STG.E desc[UR28][R18.64], R212 ;  /* 0x000000d412000986 */ /* 0x000fe2000c10191c */
[----:B------:R-:W2:Y:S02]  /*3a070*/  LDCU UR16, c[0x0][0x398] ;  /* 0x00007300ff1077ac */ /* 0x000ea40008000800 */
[C---:B---3--:R-:W-:Y:S01]  /*3a080*/  IMAD.WIDE R8, R21.reuse, 0x4, R224 ;  /* 0x0000000415087825 */ /* 0x048fe200078e02e0 */
[----:B------:R3:W-:Y:S01]  /*3a090*/  @P1 STG.E desc[UR28][R10.64], R124 ;  /* 0x0000007c0a001986 */ /* 0x0007e2000c10191c */
[----:B------:R-:W1:Y:S02]  /*3a0a0*/  LDCU UR17, c[0x0][0x398] ;  /* 0x00007300ff1177ac */ /* 0x000e640008000800 */
[----:B------:R-:W-:Y:S01]  /*3a0b0*/  IMAD.WIDE R12, R21, 0x4, R2 ;  /* 0x00000004150c7825 */ /* 0x000fe200078e0202 */
[----:B------:R-:W-:Y:S01]  /*3a0c0*/  ISETP.LT.AND P0, PT, R207, UR19, !P4 ;  /* 0x00000013cf007c0c */ /* 0x000fe2000e701270 */
[----:B------:R1:W-:Y:S01]  /*3a0d0*/  @P2 STG.E desc[UR28][R8.64], R204 ;  /* 0x000000cc08002986 */ /* 0x0003e2000c10191c */
[----:B------:R-:W-:Y:S01]  /*3a0e0*/  ISETP.LT.AND P1, PT, R239, UR20, !P4 ;  /* 0x00000014ef007c0c */ /* 0x000fe2000e721270 */
[----:B------:R-:W-:Y:S01]  /*3a0f0*/  IMAD.WIDE R14, R21, 0x4, R218 ;  /* 0x00000004150e7825 */ /* 0x000fe200078e02da */
[----:B------:R-:W2:Y:S01]  /*3a100*/  LDCU UR18, c[0x0][0x398] ;  /* 0x00007300ff1277ac */ /* 0x000ea20008000800 */
[----:B------:R1:W-:Y:S01]  /*3a110*/  @P5 STG.E desc[UR28][R12.64], R168 ;  /* 0x000000a80c005986 */ /* 0x0003e2000c10191c */
[----:B------:R-:W-:-:S02]  /*3a120*/  ISETP.LT.AND P5, PT, R238, UR21, !P4 ;  /* 0x00000015ee007c0c */ /* 0x000fc4000e7a1270 */
[----:B------:R-:W-:Y:S01]  /*3a130*/  ISETP.LT.AND P4, PT, R237, UR22, !P4 ;  /* 0x00000016ed007c0c */ /* 0x000fe2000e781270 */
[C---:B---3--:R-:W-:Y:S01]  /*3a140*/  IMAD.WIDE R10, R21.reuse, 0x4, R216 ;  /* 0x00000004150a7825 */ /* 0x048fe200078e02d8 */
[----:B------:R-:W-:Y:S01]  /*3a150*/  ISETP.GE.AND P3, PT, R0, UR43, PT ;  /* 0x0000002b00007c0c */ /* 0x000fe2000bf66270 */
[----:B------:R-:W3:Y:S02]  /*3a160*/  LDCU UR5, c[0x0][0x3b8] ;  /* 0x00007700ff0577ac */ /* 0x000ee40008000800 */
[C---:B------:R-:W-:Y:S01]  /*3a170*/  IMAD.WIDE R16, R21.reuse, 0x4, R222 ;  /* 0x0000000415107825 */ /* 0x040fe200078e02de */
[----:B------:R-:W-:Y:S03]  /*3a180*/  @P6 STG.E desc[UR28][R14.64], R32 ;  /* 0x000000200e006986 */ /* 0x000fe6000c10191c */
[----:B-1----:R-:W-:Y:S01]  /*3a190*/  IMAD.WIDE R8, R21, 0x4, R220 ;  /* 0x0000000415087825 */ /* 0x002fe200078e02dc */
[----:B------:R1:W-:Y:S01]  /*3a1a0*/  @P0 STG.E desc[UR28][R10.64], R88 ;  /* 0x000000580a000986 */ /* 0x0003e2000c10191c */
[----:B------:R-:W-:-:S02]  /*3a1b0*/  ISETP.LT.AND P0, PT, R203, UR23, !P3 ;  /* 0x00000017cb007c0c */ /* 0x000fc4000df01270 */
[----:B------:R-:W-:Y:S01]  /*3a1c0*/  IMAD.WIDE R12, R21, 0x4, R58 ;  /* 0x00000004150c7825 */ /* 0x000fe200078e023a */
[----:B------:R2:W-:Y:S01]  /*3a1d0*/  @P1 STG.E desc[UR28][R16.64], R92 ;  /* 0x0000005c10001986 */ /* 0x0005e2000c10191c */
[----:B------:R-:W-:Y:S02]  /*3a1e0*/  ISETP.LT.AND P1, PT, R211, UR24, !P3 ;  /* 0x00000018d3007c0c */ /* 0x000fe4000df21270 */
[----:B------:R-:W-:Y:S01]  /*3a1f0*/  ISETP.LT.AND P6, PT, R215, UR25, !P3 ;  /* 0x00000019d7007c0c */ /* 0x000fe2000dfc1270 */
[----:B------:R2:W-:Y:S01]  /*3a200*/  @P5 STG.E desc[UR28][R8.64], R148 ;  /* 0x0000009408005986 */ /* 0x0005e2000c10191c */
[----:B------:R-:W-:Y:S01]  /*3a210*/  VIADD R21, R21, UR6 ;  /* 0x0000000615157c36 */ /* 0x000fe20008000000 */
[----:B------:R-:W-:Y:S01]  /*3a220*/  ISETP.LT.AND P5, PT, R207, UR27, !P3 ;  /* 0x0000001bcf007c0c */ /* 0x000fe2000dfa1270 */
[----:B------:R-:W3:Y:S01]  /*3a230*/  LDCU UR6, c[0x0][0x398] ;  /* 0x00007300ff0677ac */ /* 0x000ee20008000800 */
[----:B------:R3:W-:Y:S01]  /*3a240*/  @P4 STG.E desc[UR28][R12.64], R4 ;  /* 0x000000040c004986 */ /* 0x0007e2000c10191c */
[----:B------:R-:W-:Y:S01]  /*3a250*/  ISETP.LT.AND P4, PT, R171, UR26, !P3 ;  /* 0x0000001aab007c0c */ /* 0x000fe2000df81270 */
[----:B-1----:R-:W-:Y:S01]  /*3a260*/  IMAD.WIDE R10, R21, 0x4, R226 ;  /* 0x00000004150a7825 */ /* 0x002fe200078e02e2 */
[----:B------:R-:W-:-:S03]  /*3a270*/  IADD3 R0, PT, PT, R183, 0x3b, RZ ;  /* 0x0000003bb7007810 */ /* 0x000fc60007ffe0ff */
[C---:B------:R-:W-:Y:S01]  /*3a280*/  IMAD.WIDE R14, R21.reuse, 0x4, R224 ;  /* 0x00000004150e7825 */ /* 0x040fe200078e02e0 */
[----:B------:R1:W-:Y:S03]  /*3a290*/  @P0 STG.E desc[UR28][R10.64], R181 ;  /* 0x000000b50a000986 */ /* 0x0003e6000c10191c */
[C---:B--2---:R-:W-:Y:S01]  /*3a2a0*/  IMAD.WIDE R16, R21.reuse, 0x4, R2 ;  /* 0x0000000415107825 */ /* 0x044fe200078e0202 */
[----:B------:R-:W-:Y:S01]  /*3a2b0*/  ISETP.GE.AND P2, PT, R0, UR45, PT ;  /* 0x0000002d00007c0c */ /* 0x000fe2000bf46270 */
[----:B------:R2:W-:Y:S02]  /*3a2c0*/  @P1 STG.E desc[UR28][R14.64], R185 ;  /* 0x000000b90e001986 */ /* 0x0005e4000c10191c */
[----:B------:R-:W-:Y:S01]  /*3a2d0*/  IMAD.WIDE R8, R21, 0x4, R218 ;  /* 0x0000000415087825 */ /* 0x000fe200078e02da */
[----:B------:R-:W-:Y:S01]  /*3a2e0*/  ISETP.LT.AND P0, PT, R239, UR30, !P3 ;  /* 0x0000001eef007c0c */ /* 0x000fe2000df01270 */
[----:B------:R-:W-:Y:S02]  /*3a2f0*/  @P6 STG.E desc[UR28][R16.64], R189 ;  /* 0x000000bd10006986 */ /* 0x000fe4000c10191c */
[----:B---3--:R-:W-:Y:S01]  /*3a300*/  IMAD.WIDE R12, R21, 0x4, R216 ;  /* 0x00000004150c7825 */ /* 0x008fe200078e02d8 */
[----:B------:R-:W-:Y:S01]  /*3a310*/  ISETP.LT.AND P6, PT, R238, UR31, !P3 ;  /* 0x0000001fee007c0c */ /* 0x000fe2000dfc1270 */
[----:B------:R3:W-:Y:S01]  /*3a320*/  @P4 STG.E desc[UR28][R8.64], R193 ;  /* 0x000000c108004986 */ /* 0x0007e2000c10191c */
[----:B----4-:R-:W-:-:S02]  /*3a330*/  ISETP.LT.AND P3, PT, R237, UR32, !P3 ;  /* 0x00000020ed007c0c */ /* 0x010fc4000df61270 */
[----:B------:R-:W-:Y:S01]  /*3a340*/  ISETP.LT.AND P4, PT, R203, UR8, !P2 ;  /* 0x00000008cb007c0c */ /* 0x000fe2000d781270 */
[----:B------:R4:W-:Y:S01]  /*3a350*/  @P5 STG.E desc[UR28][R12.64], R197 ;  /* 0x000000c50c005986 */ /* 0x0009e2000c10191c */
[----:B------:R-:W-:Y:S01]  /*3a360*/  ISETP.LT.AND P5, PT, R211, UR33, !P2 ;  /* 0x00000021d3007c0c */ /* 0x000fe2000d7a1270 */
[C---:B------:R-:W-:Y:S02]  /*3a370*/  VIADD R19, R21.reuse, UR7 ;  /* 0x0000000715137c36 */ /* 0x040fe40008000000 */
[----:B-1----:R-:W-:Y:S01]  /*3a380*/  IMAD.WIDE R10, R21, 0x4, R222 ;  /* 0x00000004150a7825 */ /* 0x002fe200078e02de */
[----:B------:R-:W-:Y:S01]  /*3a390*/  IADD3 R0, PT, PT, R183, 0x3c, RZ ;  /* 0x0000003cb7007810 */ /* 0x000fe20007ffe0ff */
[----:B------:R-:W1:Y:S02]  /*3a3a0*/  LDCU UR8, c[0x0][0x398] ;  /* 0x00007300ff0877ac */ /* 0x000e640008000800 */
[C---:B--2---:R-:W-:Y:S01]  /*3a3b0*/  IMAD.WIDE R14, R21.reuse, 0x4, R220 ;  /* 0x00000004150e7825 */ /* 0x044fe200078e02dc */
[----:B------:R2:W-:Y:S01]  /*3a3c0*/  @P0 STG.E desc[UR28][R10.64], R201 ;  /* 0x000000c90a000986 */ /* 0x0005e2000c10191c */
[----:B------:R-:W1:Y:S02]  /*3a3d0*/  LDCU UR7, c[0x0][0x398] ;  /* 0x00007300ff0777ac */ /* 0x000e640008000800 */
[----:B---3--:R-:W-:Y:S01]  /*3a3e0*/  IMAD.WIDE R8, R21, 0x4, R58 ;  /* 0x0000000415087825 */ /* 0x008fe200078e023a */
[----:B------:R3:W-:Y:S03]  /*3a3f0*/  @P6 STG.E desc[UR28][R14.64], R209 ;  /* 0x000000d10e006986 */ /* 0x0007e6000c10191c */
[C---:B----4-:R-:W-:Y:S01]  /*3a400*/  IMAD.WIDE R12, R19.reuse, 0x4, R226 ;  /* 0x00000004130c7825 */ /* 0x050fe200078e02e2 */
[----:B------:R4:W-:Y:S03]  /*3a410*/  @P3 STG.E desc[UR28][R8.64], R213 ;  /* 0x000000d508003986 */ /* 0x0009e6000c10191c */
[----:B------:R-:W-:Y:S01]  /*3a420*/  IMAD.WIDE R16, R19, 0x4, R224 ;  /* 0x0000000413107825 */ /* 0x000fe200078e02e0 */
[----:B------:R-:W-:Y:S01]  /*3a430*/  ISETP.LT.AND P0, PT, R215, UR9, !P2 ;  /* 0x00000009d7007c0c */ /* 0x000fe2000d701270 */
[----:B------:R1:W-:Y:S01]  /*3a440*/  @P4 STG.E desc[UR28][R12.64], R125 ;  /* 0x0000007d0c004986 */ /* 0x0003e2000c10191c */
[----:B------:R-:W-:Y:S01]  /*3a450*/  ISETP.LT.AND P6, PT, R171, UR10, !P2 ;  /* 0x0000000aab007c0c */ /* 0x000fe2000d7c1270 */
[----:B--2---:R-:W-:Y:S01]  /*3a460*/  IMAD.WIDE R10, R19, 0x4, R2 ;  /* 0x00000004130a7825 */ /* 0x004fe200078e0202 */
[----:B------:R-:W-:Y:S01]  /*3a470*/  ISETP.LT.AND P4, PT, R239, UR12, !P2 ;  /* 0x0000000cef007c0c */ /* 0x000fe2000d781270 */
[----:B------:R2:W-:Y:S01]  /*3a480*/  @P5 STG.E desc[UR28][R16.64], R205 ;  /* 0x000000cd10005986 */ /* 0x0005e2000c10191c */
[----:B------:R-:W-:Y:S01]  /*3a490*/  ISETP.LT.AND P5, PT, R207, UR11, !P2 ;  /* 0x0000000bcf007c0c */ /* 0x000fe2000d7a1270 */
[C---:B---3--:R-:W-:Y:S01]  /*3a4a0*/  IMAD.WIDE R14, R19.reuse, 0x4, R222 ;  /* 0x00000004130e7825 */ /* 0x048fe200078e02de */
[----:B------:R-:W-:Y:S01]  /*3a4b0*/  ISETP.LT.AND P3, PT, R238, UR13, !P2 ;  /* 0x0000000dee007c0c */ /* 0x000fe2000d761270 */
[----:B------:R-:W3:Y:S02]  /*3a4c0*/  LDCU UR9, c[0x0][0x398] ;  /* 0x00007300ff0977ac */ /* 0x000ee40008000800 */
[----:B----4-:R-:W-:-:S04]  /*3a4d0*/  IMAD.WIDE R8, R19, 0x4, R218 ;  /* 0x0000000413087825 */ /* 0x010fc800078e02da */
[C---:B-1----:R-:W-:Y:S01]  /*3a4e0*/  IMAD.WIDE R12, R19.reuse, 0x4, R216 ;  /* 0x00000004130c7825 */ /* 0x042fe200078e02d8 */
[----:B------:R1:W-:Y:S01]  /*3a4f0*/  @P0 STG.E desc[UR28][R10.64], R169 ;  /* 0x000000a90a000986 */ /* 0x0003e2000c10191c */
[----:B------:R-:W-:Y:S01]  /*3a500*/  ISETP.GE.AND P1, PT, R0, UR47, PT ;  /* 0x0000002f00007c0c */ /* 0x000fe2000bf26270 */
[----:B------:R-:W4:Y:S01]  /*3a510*/  LDCU UR10, c[0x0][0x398] ;  /* 0x00007300ff0a77ac */ /* 0x000f220008000800 */
[----:B--2---:R-:W-:Y:S01]  /*3a520*/  IMAD.WIDE R16, R19, 0x4, R220 ;  /* 0x0000000413107825 */ /* 0x004fe200078e02dc */
[----:B------:R2:W-:Y:S01]  /*3a530*/  @P6 STG.E desc[UR28][R8.64], R33 ;  /* 0x0000002108006986 */ /* 0x0005e2000c10191c */
[----:B------:R-:W-:Y:S01]  /*3a540*/  ISETP.LT.AND P2, PT, R237, UR14, !P2 ;  /* 0x0000000eed007c0c */ /* 0x000fe2000d741270 */
[----:B------:R-:W3:Y:S02]  /*3a550*/  LDCU UR11, c[0x0][0x398] ;  /* 0x00007300ff0b77ac */ /* 0x000ee40008000800 */
[----:B------:R2:W-:Y:S01]  /*3a560*/  @P5 STG.E desc[UR28][R12.64], R89 ;  /* 0x000000590c005986 */ /* 0x0005e2000c10191c */
[----:B------:R-:W-:Y:S01]  /*3a570*/  IADD3 R0, PT, PT, R183, 0x3d, RZ ;  /* 0x0000003db7007810 */ /* 0x000fe20007ffe0ff */
[----:B------:R-:W3:Y:S02]  /*3a580*/  LDCU UR12, c[0x0][0x398] ;  /* 0x00007300ff0c77ac */ /* 0x000ee40008000800 */
[----:B------:R3:W-:Y:S01]  /*3a590*/  @P4 STG.E desc[UR28][R14.64], R93 ;  /* 0x0000005d0e004986 */ /* 0x0007e2000c10191c */
[----:B-1----:R-:W-:Y:S01]  /*3a5a0*/  IMAD.WIDE R10, R19, 0x4, R58 ;  /* 0x00000004130a7825 */ /* 0x002fe200078e023a */
[----:B------:R-:W-:Y:S01]  /*3a5b0*/  ISETP.LT.AND P6, PT, R171, UR17, !P1 ;  /* 0x00000011ab007c0c */ /* 0x000fe2000cfc1270 */
[----:B------:R-:W1:Y:S01]  /*3a5c0*/  LDCU UR13, c[0x0][0x398] ;  /* 0x00007300ff0d77ac */ /* 0x000e620008000800 */
[----:B------:R-:W-:Y:S01]  /*3a5d0*/  @P3 STG.E desc[UR28][R16.64], R149 ;  /* 0x0000009510003986 */ /* 0x000fe2000c10191c */
[----:B------:R-:W-:Y:S01]  /*3a5e0*/  ISETP.LT.AND P3, PT, R203, UR15, !P1 ;  /* 0x0000000fcb007c0c */ /* 0x000fe2000cf61270 */
[----:B------:R-:W-:Y:S01]  /*3a5f0*/  VIADD R19, R19, UR4 ;  /* 0x0000000413137c36 */ /* 0x000fe20008000000 */
[----:B------:R-:W-:Y:S01]  /*3a600*/  ISETP.GE.AND P0, PT, R0, UR49, PT ;  /* 0x0000003100007c0c */ /* 0x000fe2000bf06270 */
[----:B------:R1:W-:Y:S01]  /*3a610*/  @P2 STG.E desc[UR28][R10.64], R5 ;  /* 0x000000050a002986 */ /* 0x0003e2000c10191c */
[----:B------:R-:W-:Y:S01]  /*3a620*/  ISETP.LT.AND P4, PT, R211, UR6, !P1 ;  /* 0x00000006d3007c0c */ /* 0x000fe2000cf81270 */
[----:B--2---:R-:W-:Y:S01]  /*3a630*/  IMAD.WIDE R8, R19, 0x4, R226 ;  /* 0x0000000413087825 */ /* 0x004fe200078e02e2 */
[----:B------:R-:W-:Y:S01]  /*3a640*/  IADD3 R0, PT, PT, R183, 0x3e, RZ ;  /* 0x0000003eb7007810 */ /* 0x000fe20007ffe0ff */
[----:B------:R-:W2:Y:S01]  /*3a650*/  LDCU UR6, c[0x0][0x398] ;  /* 0x00007300ff0677ac */ /* 0x000ea20008000800 */
[----:B------:R-:W-:Y:S01]  /*3a660*/  ISETP.LT.AND P5, PT, R215, UR16, !P1 ;  /* 0x00000010d7007c0c */ /* 0x000fe2000cfa1270 */
[----:B------:R-:W1:Y:S04]  /*3a670*/  LDCU UR14, c[0x0][0x398] ;  /* 0x00007300ff0e77ac */ /* 0x000e680008000800 */
[----:B------:R1:W-:Y:S01]  /*3a680*/  @P3 STG.E desc[UR28][R8.64], R182 ;  /* 0x000000b608003986 */ /* 0x0003e2000c10191c */
[----:B------:R-:W-:Y:S01]  /*3a690*/  ISETP.GE.AND P3, PT, R0, UR51, PT ;  /* 0x0000003300007c0c */ /* 0x000fe2000bf66270 */
[----:B------:R-:W2:Y:S01]  /*3a6a0*/  LDCU UR15, c[0x0][0x398] ;  /* 0x00007300ff0f77ac */ /* 0x000ea20008000800 */
[----:B------:R-:W-:-:S02]  /*3a6b0*/  IADD3 R0, PT, PT, R183, 0x3f, RZ ;  /* 0x0000003fb7007810 */ /* 0x000fc40007ffe0ff */
[----:B------:R-:W2:Y:S01]  /*3a6c0*/  LDL.LU R183, [R1+0x11f8] ;  /* 0x0011f80001b77983 */ /* 0x000ea20000300800 */
[----:B------:R-:W-:Y:S01]  /*3a6d0*/  ISETP.LT.AND P2, PT, R207, UR18, !P1 ;  /* 0x00000012cf007c0c */ /* 0x000fe2000cf41270 */
[C---:B------:R-:W-:Y:S01]  /*3a6e0*/  IMAD.WIDE R12, R19.reuse, 0x4, R224 ;  /* 0x00000004130c7825 */ /* 0x040fe200078e02e0 */
[----:B------:R-:W2:Y:S03]  /*3a6f0*/  LDCU UR4, c[0x0][0x3b8] ;  /* 0x00007700ff0477ac */ /* 0x000ea60008000800 */
[C---:B---3--:R-:W-:Y:S01]  /*3a700*/  IMAD.WIDE R14, R19.reuse, 0x4, R2 ;  /* 0x00000004130e7825 */ /* 0x048fe200078e0202 */
[----:B------:R3:W-:Y:S03]  /*3a710*/  @P4 STG.E desc[UR28][R12.64], R186 ;  /* 0x000000ba0c004986 */ /* 0x0007e6000c10191c */
[----:B-1----:R-:W-:Y:S01]  /*3a720*/  IMAD.WIDE R4, R19, 0x4, R218 ;  /* 0x0000000413047825 */ /* 0x002fe200078e02da */
[----:B------:R1:W-:Y:S01]  /*3a730*/  @P5 STG.E desc[UR28][R14.64], R190 ;  /* 0x000000be0e005986 */ /* 0x0003e2000c10191c */
[----:B------:R-:W-:Y:S01]  /*3a740*/  ISETP.LT.AND P5, PT, R239, UR8, !P1 ;  /* 0x00000008ef007c0c */ /* 0x000fe2000cfa1270 */
[----:B------:R-:W2:Y:S01]  /*3a750*/  LDCU UR8, c[0x0][0x398] ;  /* 0x00007300ff0877ac */ /* 0x000ea20008000800 */
[----:B------:R-:W-:Y:S01]  /*3a760*/  IMAD.WIDE R10, R19, 0x4, R216 ;  /* 0x00000004130a7825 */ /* 0x000fe200078e02d8 */
[----:B------:R-:W-:Y:S01]  /*3a770*/  ISETP.LT.AND P4, PT, R238, UR7, !P1 ;  /* 0x00000007ee007c0c */ /* 0x000fe2000cf81270 */
[----:B------:R2:W-:Y:S01]  /*3a780*/  @P6 STG.E desc[UR28][R4.64], R194 ;  /* 0x000000c204006986 */ /* 0x0005e2000c10191c */
[----:B------:R-:W-:Y:S01]  /*3a790*/  ISETP.LT.AND P1, PT, R237, UR9, !P1 ;  /* 0x00000009ed007c0c */ /* 0x000fe2000cf21270 */
[----:B------:R-:W-:Y:S01]  /*3a7a0*/  IMAD.WIDE R8, R19, 0x4, R222 ;  /* 0x0000000413087825 */ /* 0x000fe200078e02de */
[----:B----4-:R-:W-:Y:S01]  /*3a7b0*/  ISETP.LT.AND P6, PT, R203, UR10, !P0 ;  /* 0x0000000acb007c0c */ /* 0x010fe2000c7c1270 */
[----:B------:R4:W-:Y:S01]  /*3a7c0*/  @P2 STG.E desc[UR28][R10.64], R198 ;  /* 0x000000c60a002986 */ /* 0x0009e2000c10191c */
[----:B------:R-:W-:Y:S01]  /*3a7d0*/  ISETP.LT.AND P2, PT, R211, UR11, !P0 ;  /* 0x0000000bd3007c0c */ /* 0x000fe2000c741270 */
[C---:B---3--:R-:W-:Y:S01]  /*3a7e0*/  IMAD.WIDE R12, R19.reuse, 0x4, R220 ;  /* 0x00000004130c7825 */ /* 0x048fe200078e02dc */
[----:B------:R-:W3:Y:S03]  /*3a7f0*/  LDCU UR7, c[0x0][0x398] ;  /* 0x00007300ff0777ac */ /* 0x000ee60008000800 */
[C---:B-1----:R-:W-:Y:S01]  /*3a800*/  IMAD.WIDE R14, R19.reuse, 0x4, R58 ;  /* 0x00000004130e7825 */ /* 0x042fe200078e023a */
[----:B------:R-:W1:Y:S03]  /*3a810*/  LDCU UR9, c[0x0][0x398] ;  /* 0x00007300ff0977ac */ /* 0x000e660008000800 */
[----:B------:R-:W-:Y:S01]  /*3a820*/  VIADD R19, R19, UR5 ;  /* 0x0000000513137c36 */ /* 0x000fe20008000000 */
[----:B------:R-:W1:Y:S01]  /*3a830*/  LDCU UR5, c[0x0][0x398] ;  /* 0x00007300ff0577ac */ /* 0x000e620008000800 */
[----:B------:R1:W-:Y:S02]  /*3a840*/  @P5 STG.E desc[UR28][R8.64], R202 ;  /* 0x000000ca08005986 */ /* 0x0003e4000c10191c */
[----:B--2---:R-:W-:Y:S01]  /*3a850*/  IMAD.WIDE R4, R19, 0x4, R226 ;  /* 0x0000000413047825 */ /* 0x004fe200078e02e2 */
[----:B------:R-:W-:Y:S01]  /*3a860*/  ISETP.LT.AND P5, PT, R207, UR6, !P0 ;  /* 0x00000006cf007c0c */ /* 0x000fe2000c7a1270 */
[----:B------:R2:W-:Y:S02]  /*3a870*/  @P4 STG.E desc[UR28][R12.64], R210 ;  /* 0x000000d20c004986 */ /* 0x0005e4000c10191c */
[----:B----4-:R-:W-:Y:S01]  /*3a880*/  IMAD.WIDE R10, R19, 0x4, R224 ;  /* 0x00000004130a7825 */ /* 0x010fe200078e02e0 */
[----:B------:R-:W-:Y:S01]  /*3a890*/  ISETP.LT.AND P4, PT, R215, UR12, !P0 ;  /* 0x0000000cd7007c0c */ /* 0x000fe2000c781270 */
[----:B------:R-:W-:Y:S01]  /*3a8a0*/  @P1 STG.E desc[UR28][R14.64], R214 ;  /* 0x000000d60e001986 */ /* 0x000fe2000c10191c */
[----:B------:R-:W4:Y:S01]  /*3a8b0*/  LDCU UR6, c[0x0][0x398] ;  /* 0x00007300ff0677ac */ /* 0x000f220008000800 */
[----:B------:R-:W-:-:S02]  /*3a8c0*/  ISETP.LT.AND P1, PT, R171, UR13, !P0 ;  /* 0x0000000dab007c0c */ /* 0x000fc4000c721270 */
[----:B------:R2:W-:Y:S01]  /*3a8d0*/  @P6 STG.E desc[UR28][R4.64], R126 ;  /* 0x0000007e04006986 */ /* 0x0005e2000c10191c */
[----:B------:R-:W-:-:S03]  /*3a8e0*/  ISETP.LT.AND P6, PT, R238, UR15, !P0 ;  /* 0x0000000fee007c0c */ /* 0x000fc6000c7c1270 */
[----:B------:R2:W-:Y:S01]  /*3a8f0*/  @P2 STG.E desc[UR28][R10.64], R206 ;  /* 0x000000ce0a002986 */ /* 0x0005e2000c10191c */
[----:B------:R-:W-:Y:S01]  /*3a900*/  ISETP.LT.AND P2, PT, R239, UR14, !P0 ;  /* 0x0000000eef007c0c */ /* 0x000fe2000c741270 */
[----:B-1----:R-:W-:-:S04]  /*3a910*/  IMAD.WIDE R8, R19, 0x4, R2 ;  /* 0x0000000413087825 */ /* 0x002fc800078e0202 */
[C---:B--2---:R-:W-:Y:S01]  /*3a920*/  IMAD.WIDE R12, R19.reuse, 0x4, R218 ;  /* 0x00000004130c7825 */ /* 0x044fe200078e02da */
[----:B------:R1:W-:Y:S03]  /*3a930*/  @P4 STG.E desc[UR28][R8.64], R170 ;  /* 0x000000aa08004986 */ /* 0x0003e6000c10191c */
[C---:B------:R-:W-:Y:S01]  /*3a940*/  IMAD.WIDE R4, R19.reuse, 0x4, R216 ;  /* 0x0000000413047825 */ /* 0x040fe200078e02d8 */
[----:B------:R2:W-:Y:S03]  /*3a950*/  @P1 STG.E desc[UR28][R12.64], R34 ;  /* 0x000000220c001986 */ /* 0x0005e6000c10191c */
[----:B------:R-:W-:Y:S01]  /*3a960*/  IMAD.WIDE R10, R19, 0x4, R222 ;  /* 0x00000004130a7825 */ /* 0x000fe200078e02de */
[----:B---3--:R-:W-:-:S03]  /*3a970*/  ISETP.LT.AND P0, PT, R237, UR7, !P0 ;  /* 0x00000007ed007c0c */ /* 0x008fc6000c701270 */
[----:B------:R-:W-:Y:S01]  /*3a980*/  IMAD.WIDE R14, R19, 0x4, R220 ;  /* 0x00000004130e7825 */ /* 0x000fe200078e02dc */
[----:B------:R-:W-:Y:S01]  /*3a990*/  ISETP.LT.AND P1, PT, R203, UR5, !P3 ;  /* 0x00000005cb007c0c */ /* 0x000fe2000df21270 */
[----:B------:R3:W-:Y:S01]  /*3a9a0*/  @P5 STG.E desc[UR28][R4.64], R90 ;  /* 0x0000005a04005986 */ /* 0x0007e2000c10191c */
[----:B------:R-:W-:-:S03]  /*3a9b0*/  ISETP.LT.AND P5, PT, R211, UR8, !P3 ;  /* 0x00000008d3007c0c */ /* 0x000fc6000dfa1270 */
[----:B------:R2:W-:Y:S01]  /*3a9c0*/  @P2 STG.E desc[UR28][R10.64], R94 ;  /* 0x0000005e0a002986 */ /* 0x0005e2000c10191c */
[----:B------:R-:W-:Y:S01]  /*3a9d0*/  ISETP.LT.AND P2, PT, R215, UR9, !P3 ;  /* 0x00000009d7007c0c */ /* 0x000fe2000df41270 */
[C---:B------:R-:W-:Y:S02]  /*3a9e0*/  VIADD R21, R19.reuse, UR4 ;  /* 0x0000000413157c36 */ /* 0x040fe40008000000 */
[----:B-1----:R-:W-:Y:S01]  /*3a9f0*/  IMAD.WIDE R8, R19, 0x4, R58 ;  /* 0x0000000413087825 */ /* 0x002fe200078e023a */
[----:B------:R1:W-:Y:S01]  /*3aa00*/  @P6 STG.E desc[UR28][R14.64], R150 ;  /* 0x000000960e006986 */ /* 0x0003e2000c10191c */
[----:B----4-:R-:W-:Y:S01]  /*3aa10*/  ISETP.LT.AND P6, PT, R171, UR6, !P3 ;  /* 0x00000006ab007c0c */ /* 0x010fe2000dfc1270 */
[----:B------:R-:W4:Y:S01]  /*3aa20*/  LDCU UR4, c[0x0][0x3b8] ;  /* 0x00007700ff0477ac */ /* 0x000f220008000800 */
[----:B--2---:R-:W-:Y:S01]  /*3aa30*/  IMAD.WIDE R12, R21, 0x4, R226 ;  /* 0x00000004150c7825 */ /* 0x004fe200078e02e2 */
[----:B------:R-:W-:-:S03]  /*3aa40*/  ISETP.GE.AND P4, PT, R0, UR53, PT ;  /* 0x0000003500007c0c */ /* 0x000fc6000bf86270 */
[C---:B------:R-:W-:Y:S01]  /*3aa50*/  IMAD.WIDE R16, R21.reuse, 0x4, R224 ;  /* 0x0000000415107825 */ /* 0x040fe200078e02e0 */
[----:B------:R2:W-:Y:S03]  /*3aa60*/  @P0 STG.E desc[UR28][R8.64], R6 ;  /* 0x0000000608000986 */ /* 0x0005e6000c10191c */
[----:B---3--:R-:W-:-:S04]  /*3aa70*/  IMAD.WIDE R4, R21, 0x4, R2 ;  /* 0x0000000415047825 */ /* 0x008fc800078e0202 */
[----:B------:R-:W-:Y:S01]  /*3aa80*/  IMAD.WIDE R10, R21, 0x4, R218 ;  /* 0x00000004150a7825 */ /* 0x000fe200078e02da */
[----:B------:R3:W-:Y:S01]  /*3aa90*/  @P1 STG.E desc[UR28][R12.64], R183 ;  /* 0x000000b70c001986 */ /* 0x0007e2000c10191c */
[----:B------:R-:W-:-:S03]  /*3aaa0*/  ISETP.LT.AND P1, PT, R203, UR6, !P4 ;  /* 0x00000006cb007c0c */ /* 0x000fc6000e721270 */
[----:B------:R4:W-:Y:S04]  /*3aab0*/  @P5 STG.E desc[UR28][R16.64], R187 ;  /* 0x000000bb10005986 */ /* 0x0009e8000c10191c */
[----:B------:R1:W-:Y:S04]  /*3aac0*/  @P2 STG.E desc[UR28][R4.64], R191 ;  /* 0x000000bf04002986 */ /* 0x0003e8000c10191c */
[----:B------:R2:W-:Y:S01]  /*3aad0*/  @P6 STG.E desc[UR28][R10.64], R195 ;  /* 0x000000c30a006986 */ /* 0x0005e2000c10191c */
[----:B------:R-:W-:-:S03]  /*3aae0*/  ISETP.LT.AND P6, PT, R211, UR6, !P4 ;  /* 0x00000006d3007c0c */ /* 0x000fc6000e7c1270 */
[----:B------:R-:W4:Y:S04]  /*3aaf0*/  LDL.LU R203, [R1+0x11f4] ;  /* 0x0011f40001cb7983 */ /* 0x000f280000300800 */
[----:B------:R-:W4:Y:S01]  /*3ab00*/  LDL.LU R211, [R1+0x11f0] ;  /* 0x0011f00001d37983 */ /* 0x000f220000300800 */
[----:B------:R-:W-:Y:S01]  /*3ab10*/  ISETP.LT.AND P0, PT, R207, UR6, !P3 ;  /* 0x00000006cf007c0c */ /* 0x000fe2000df01270 */
[----:B-1----:R-:W-:Y:S01]  /*3ab20*/  IMAD.WIDE R14, R21, 0x4, R216 ;  /* 0x00000004150e7825 */ /* 0x002fe200078e02d8 */
[----:B------:R-:W-:Y:S02]  /*3ab30*/  ISETP.LT.AND P5, PT, R239, UR6, !P3 ;  /* 0x00000006ef007c0c */ /* 0x000fe4000dfa1270 */
[----:B------:R-:W-:Y:S01]  /*3ab40*/  ISETP.LT.AND P2, PT, R238, UR6, !P3 ;  /* 0x00000006ee007c0c */ /* 0x000fe2000df41270 */
[----:B--2---:R-:W-:-:S08]  /*3ab50*/  IMAD.WIDE R8, R21, 0x4, R222 ;  /* 0x0000000415087825 */ /* 0x004fd000078e02de */
[----:B------:R1:W-:Y:S01]  /*3ab60*/  @P0 STG.E desc[UR28][R14.64], R199 ;  /* 0x000000c70e000986 */ /* 0x0003e2000c10191c */
[----:B------:R-:W-:-:S03]  /*3ab70*/  ISETP.LT.AND P0, PT, R215, UR6, !P4 ;  /* 0x00000006d7007c0c */ /* 0x000fc6000e701270 */
[----:B------:R-:W2:Y:S01]  /*3ab80*/  LDL.LU R215, [R1+0x11ec] ;  /* 0x0011ec0001d77983 */ /* 0x000ea20000300800 */
[----:B---3--:R-:W-:-:S03]  /*3ab90*/  IMAD.WIDE R12, R21, 0x4, R220 ;  /* 0x00000004150c7825 */ /* 0x008fc600078e02dc */
[----:B----4-:R1:W-:Y:S01]  /*3aba0*/  @P5 STG.E desc[UR28][R8.64], R203 ;  /* 0x000000cb08005986 */ /* 0x0103e2000c10191c */
[----:B------:R-:W-:-:S03]  /*3abb0*/  ISETP.LT.AND P5, PT, R171, UR6, !P4 ;  /* 0x00000006ab007c0c */ /* 0x000fc6000e7a1270 */
[----:B------:R1:W-:Y:S01]  /*3abc0*/  @P2 STG.E desc[UR28][R12.64], R211 ;  /* 0x000000d30c002986 */ /* 0x0003e2000c10191c */
[----:B------:R-:W-:-:S03]  /*3abd0*/  ISETP.LT.AND P2, PT, R207, UR6, !P4 ;  /* 0x00000006cf007c0c */ /* 0x000fc6000e741270 */
[----:B------:R-:W3:Y:S04]  /*3abe0*/  LDL.LU R171, [R1+0x11e8] ;  /* 0x0011e80001ab7983 */ /* 0x000ee80000300800 */
[----:B------:R-:W4:Y:S01]  /*3abf0*/  LDL.LU R207, [R1+0x11e4] ;  /* 0x0011e40001cf7983 */ /* 0x000f220000300800 */
[----:B------:R-:W-:Y:S02]  /*3ac00*/  ISETP.LT.AND P3, PT, R237, UR6, !P3 ;  /* 0x00000006ed007c0c */ /* 0x000fe4000df61270 */
[C---:B------:R-:W-:Y:S01]  /*3ac10*/  IADD3 R17, PT, PT, R21.reuse, UR4, RZ ;  /* 0x0000000415117c10 */ /* 0x040fe2000fffe0ff */
[----:B------:R-:W-:-:S04]  /*3ac20*/  IMAD.WIDE R4, R21, 0x4, R58 ;  /* 0x0000000415047825 */ /* 0x000fc800078e023a */
[----:B------:R-:W-:-:S06]  /*3ac30*/  IMAD.WIDE R226, R17, 0x4, R226 ;  /* 0x0000000411e27825 */ /* 0x000fcc00078e02e2 */
[----:B--2---:R1:W-:Y:S01]  /*3ac40*/  @P3 STG.E desc[UR28][R4.64], R215 ;  /* 0x000000d704003986 */ /* 0x0043e2000c10191c */
[----:B------:R-:W-:-:S03]  /*3ac50*/  ISETP.LT.AND P3, PT, R239, UR6, !P4 ;  /* 0x00000006ef007c0c */ /* 0x000fc6000e761270 */
[----:B------:R1:W-:Y:S01]  /*3ac60*/  @P1 STG.E desc[UR28][R226.64], R127 ;  /* 0x0000007fe2001986 */ /* 0x0003e2000c10191c */
[----:B------:R-:W-:Y:S02]  /*3ac70*/  ISETP.LT.AND P1, PT, R238, UR6, !P4 ;  /* 0x00000006ee007c0c */ /* 0x000fe4000e721270 */
[----:B------:R-:W-:Y:S01]  /*3ac80*/  ISETP.LT.AND P4, PT, R237, UR6, !P4 ;  /* 0x00000006ed007c0c */ /* 0x000fe2000e781270 */
[----:B------:R-:W-:-:S04]  /*3ac90*/  IMAD.WIDE R224, R17, 0x4, R224 ;  /* 0x0000000411e07825 */ /* 0x000fc800078e02e0 */
[----:B------:R-:W-:-:S04]  /*3aca0*/  IMAD.WIDE R2, R17, 0x4, R2 ;  /* 0x0000000411027825 */ /* 0x000fc800078e0202 */
[----:B------:R-:W-:-:S04]  /*3acb0*/  IMAD.WIDE R218, R17, 0x4, R218 ;  /* 0x0000000411da7825 */ /* 0x000fc800078e02da */
[----:B------:R-:W-:-:S04]  /*3acc0*/  IMAD.WIDE R216, R17, 0x4, R216 ;  /* 0x0000000411d87825 */ /* 0x000fc800078e02d8 */
[----:B------:R-:W-:-:S04]  /*3acd0*/  IMAD.WIDE R222, R17, 0x4, R222 ;  /* 0x0000000411de7825 */ /* 0x000fc800078e02de */
[----:B------:R-:W-:-:S04]  /*3ace0*/  IMAD.WIDE R220, R17, 0x4, R220 ;  /* 0x0000000411dc7825 */ /* 0x000fc800078e02dc */
[----:B------:R-:W-:Y:S01]  /*3acf0*/  IMAD.WIDE R58, R17, 0x4, R58 ;  /* 0x00000004113a7825 */ /* 0x000fe200078e023a */
[----:B----4-:R1:W-:Y:S04]  /*3ad00*/  @P6 STG.E desc[UR28][R224.64], R207 ;  /* 0x000000cfe0006986 */ /* 0x0103e8000c10191c */
[----:B---3--:R1:W-:Y:S04]  /*3ad10*/  @P0 STG.E desc[UR28][R2.64], R171 ;  /* 0x000000ab02000986 */ /* 0x0083e8000c10191c */
[----:B------:R1:W-:Y:S04]  /*3ad20*/  @P5 STG.E desc[UR28][R218.64], R35 ;  /* 0x00000023da005986 */ /* 0x0003e8000c10191c */
[----:B------:R1:W-:Y:S04]  /*3ad30*/  @P2 STG.E desc[UR28][R216.64], R91 ;  /* 0x0000005bd8002986 */ /* 0x0003e8000c10191c */
[----:B------:R1:W-:Y:S04]  /*3ad40*/  @P3 STG.E desc[UR28][R222.64], R95 ;  /* 0x0000005fde003986 */ /* 0x0003e8000c10191c */
[----:B------:R1:W-:Y:S01]  /*3ad50*/  @P1 STG.E desc[UR28][R220.64], R151 ;  /* 0x00000097dc001986 */ /* 0x0003e2000c10191c */
[----:B------:R-:W-:Y:S05]  /*3ad60*/  @!P4 EXIT ;  /* 0x000000000000c94d */ /* 0x000fea0003800000 */
[----:B------:R-:W-:Y:S01]  /*3ad70*/  STG.E desc[UR28][R58.64], R7 ;  /* 0x000000073a007986 */ /* 0x000fe2000c10191c */
[----:B------:R-:W-:Y:S05]  /*3ad80*/  EXIT ;  /* 0x000000000000794d */ /* 0x000fea0003800000 */
.L_x_2:
[----:B------:R-:W-:-:S00]  /*3ad90*/  BRA `(.L_x_2) ;  /* 0xfffffffc00fc7947 */ /* 0x000fc0000383ffff */
[----:B------:R-:W-:-:S00]  /*3ada0*/  NOP ;  /* 0x0000000000007918 */ /* 0x000fc00000000000 */
        /* <DEDUP_REMOVED lines=13> */
.L_x_3:


//--------------------- .nv.shared.matmul_kernel  --------------------------
	.section	.nv.shared.matmul_kernel,"aw",@nobits
	.sectionflags	@""
	.align	16
	.zero		1024


//--------------------- .nv.shared.reserved.0     --------------------------
	.section	.nv.shared.reserved.0,"aw",@nobits
	.weak		__nv_reservedSMEM_offset_0_alias
	.size		__nv_reservedSMEM_offset_0_alias, 0, 64
	.other		__nv_reservedSMEM_offset_0_alias,@"STO_CUDA_RESERVED_SHARED STV_DEFAULT"
__nv_reservedSMEM_offset_0_alias:
	.zero		0
	.zero		64


//--------------------- .nv.constant0.matmul_kernel --------------------------
	.section	.nv.constant0.matmul_kernel,"a",@progbits
	.sectionflags	@""
	.align	4
.nv.constant0.matmul_kernel:
	.zero		976


//--------------------- SYMBOLS --------------------------

	.type		.nv.reservedSmem.offset0,@object
	.size		.nv.reservedSmem.offset0,0x4
	.type		.nv.reservedSmem.cap,@object
	.size		.nv.reservedSmem.cap,0x4
